//
// Generated by NVIDIA NVVM Compiler
//
// Compiler Build ID: CL-36424714
// Cuda compilation tools, release 13.0, V13.0.88
// Based on NVVM 20.0.0
//

.version 9.0
.target sm_100
.address_size 64

	// .globl	_ZN6thrust24THRUST_300001_SM_1000_NS8cuda_cub4core6detail13_kernel_agentINS1_8__reduce11ReduceAgentINS0_12zip_iteratorIN4cuda3std3__45tupleIJNS0_6detail15normal_iteratorINS0_10device_ptrIdEEEENS0_17counting_iteratorIlNS0_11use_defaultESI_SI_EEEEEEEPNSB_IJdlEEESM_iNS1_9__extrema9arg_min_fIdlNSA_4lessIdEEEEEEJSL_SN_iSS_EEEvDpT0_
.global .align 1 .b8 _ZN30_INTERNAL_125db568_4_k_cu_main4cuda3std3__45__cpo5beginE[1];
.global .align 1 .b8 _ZN30_INTERNAL_125db568_4_k_cu_main4cuda3std3__45__cpo3endE[1];
.global .align 1 .b8 _ZN30_INTERNAL_125db568_4_k_cu_main4cuda3std3__45__cpo6cbeginE[1];
.global .align 1 .b8 _ZN30_INTERNAL_125db568_4_k_cu_main4cuda3std3__45__cpo4cendE[1];
.global .align 1 .b8 _ZN30_INTERNAL_125db568_4_k_cu_main4cuda3std3__45__cpo6rbeginE[1];
.global .align 1 .b8 _ZN30_INTERNAL_125db568_4_k_cu_main4cuda3std3__45__cpo4rendE[1];
.global .align 1 .b8 _ZN30_INTERNAL_125db568_4_k_cu_main4cuda3std3__45__cpo7crbeginE[1];
.global .align 1 .b8 _ZN30_INTERNAL_125db568_4_k_cu_main4cuda3std3__45__cpo5crendE[1];
.global .align 1 .b8 _ZN30_INTERNAL_125db568_4_k_cu_main4cuda3std3__432_GLOBAL__N__125db568_4_k_cu_main6ignoreE[1];
.global .align 1 .b8 _ZN30_INTERNAL_125db568_4_k_cu_main4cuda3std3__419piecewise_constructE[1];
.global .align 1 .b8 _ZN30_INTERNAL_125db568_4_k_cu_main4cuda3std3__48in_placeE[1];
.global .align 1 .b8 _ZN30_INTERNAL_125db568_4_k_cu_main4cuda3std3__420unreachable_sentinelE[1];
.global .align 1 .b8 _ZN30_INTERNAL_125db568_4_k_cu_main4cuda3std3__47nulloptE[1];
.global .align 1 .b8 _ZN30_INTERNAL_125db568_4_k_cu_main4cuda3std3__48unexpectE[1];
.global .align 1 .b8 _ZN30_INTERNAL_125db568_4_k_cu_main4cuda3std6ranges3__45__cpo4swapE[1];
.global .align 1 .b8 _ZN30_INTERNAL_125db568_4_k_cu_main4cuda3std6ranges3__45__cpo9iter_moveE[1];
.global .align 1 .b8 _ZN30_INTERNAL_125db568_4_k_cu_main4cuda3std6ranges3__45__cpo5beginE[1];
.global .align 1 .b8 _ZN30_INTERNAL_125db568_4_k_cu_main4cuda3std6ranges3__45__cpo3endE[1];
.global .align 1 .b8 _ZN30_INTERNAL_125db568_4_k_cu_main4cuda3std6ranges3__45__cpo6cbeginE[1];
.global .align 1 .b8 _ZN30_INTERNAL_125db568_4_k_cu_main4cuda3std6ranges3__45__cpo4cendE[1];
.global .align 1 .b8 _ZN30_INTERNAL_125db568_4_k_cu_main4cuda3std6ranges3__45__cpo7advanceE[1];
.global .align 1 .b8 _ZN30_INTERNAL_125db568_4_k_cu_main4cuda3std6ranges3__45__cpo9iter_swapE[1];
.global .align 1 .b8 _ZN30_INTERNAL_125db568_4_k_cu_main4cuda3std6ranges3__45__cpo4nextE[1];
.global .align 1 .b8 _ZN30_INTERNAL_125db568_4_k_cu_main4cuda3std6ranges3__45__cpo4prevE[1];
.global .align 1 .b8 _ZN30_INTERNAL_125db568_4_k_cu_main4cuda3std6ranges3__45__cpo4dataE[1];
.global .align 1 .b8 _ZN30_INTERNAL_125db568_4_k_cu_main4cuda3std6ranges3__45__cpo5cdataE[1];
.global .align 1 .b8 _ZN30_INTERNAL_125db568_4_k_cu_main4cuda3std6ranges3__45__cpo4sizeE[1];
.global .align 1 .b8 _ZN30_INTERNAL_125db568_4_k_cu_main4cuda3std6ranges3__45__cpo5ssizeE[1];
.global .align 1 .b8 _ZN30_INTERNAL_125db568_4_k_cu_main4cuda3std6ranges3__45__cpo8distanceE[1];
.global .align 1 .b8 _ZN30_INTERNAL_125db568_4_k_cu_main6thrust24THRUST_300001_SM_1000_NS8cuda_cub3parE[1];
.global .align 1 .b8 _ZN30_INTERNAL_125db568_4_k_cu_main6thrust24THRUST_300001_SM_1000_NS8cuda_cub10par_nosyncE[1];
.global .align 1 .b8 _ZN30_INTERNAL_125db568_4_k_cu_main6thrust24THRUST_300001_SM_1000_NS6system6detail10sequential3seqE[1];
.global .align 1 .b8 _ZN30_INTERNAL_125db568_4_k_cu_main6thrust24THRUST_300001_SM_1000_NS6system3cpp3parE[1];
.global .align 1 .b8 _ZN30_INTERNAL_125db568_4_k_cu_main6thrust24THRUST_300001_SM_1000_NS12placeholders2_1E[1];
.global .align 1 .b8 _ZN30_INTERNAL_125db568_4_k_cu_main6thrust24THRUST_300001_SM_1000_NS12placeholders2_2E[1];
.global .align 1 .b8 _ZN30_INTERNAL_125db568_4_k_cu_main6thrust24THRUST_300001_SM_1000_NS12placeholders2_3E[1];
.global .align 1 .b8 _ZN30_INTERNAL_125db568_4_k_cu_main6thrust24THRUST_300001_SM_1000_NS12placeholders2_4E[1];
.global .align 1 .b8 _ZN30_INTERNAL_125db568_4_k_cu_main6thrust24THRUST_300001_SM_1000_NS12placeholders2_5E[1];
.global .align 1 .b8 _ZN30_INTERNAL_125db568_4_k_cu_main6thrust24THRUST_300001_SM_1000_NS12placeholders2_6E[1];
.global .align 1 .b8 _ZN30_INTERNAL_125db568_4_k_cu_main6thrust24THRUST_300001_SM_1000_NS12placeholders2_7E[1];
.global .align 1 .b8 _ZN30_INTERNAL_125db568_4_k_cu_main6thrust24THRUST_300001_SM_1000_NS12placeholders2_8E[1];
.global .align 1 .b8 _ZN30_INTERNAL_125db568_4_k_cu_main6thrust24THRUST_300001_SM_1000_NS12placeholders2_9E[1];
.global .align 1 .b8 _ZN30_INTERNAL_125db568_4_k_cu_main6thrust24THRUST_300001_SM_1000_NS12placeholders3_10E[1];
.global .align 1 .b8 _ZN30_INTERNAL_125db568_4_k_cu_main6thrust24THRUST_300001_SM_1000_NS3seqE[1];
.global .align 1 .b8 _ZN30_INTERNAL_125db568_4_k_cu_main6thrust24THRUST_300001_SM_1000_NS6deviceE[1];
.extern .shared .align 16 .b8 _ZN6thrust24THRUST_300001_SM_1000_NS8cuda_cub4core6detail5shmemE[];

.visible .entry _ZN6thrust24THRUST_300001_SM_1000_NS8cuda_cub4core6detail13_kernel_agentINS1_8__reduce11ReduceAgentINS0_12zip_iteratorIN4cuda3std3__45tupleIJNS0_6detail15normal_iteratorINS0_10device_ptrIdEEEENS0_17counting_iteratorIlNS0_11use_defaultESI_SI_EEEEEEEPNSB_IJdlEEESM_iNS1_9__extrema9arg_min_fIdlNSA_4lessIdEEEEEEJSL_SN_iSS_EEEvDpT0_(
	.param .align 8 .b8 _ZN6thrust24THRUST_300001_SM_1000_NS8cuda_cub4core6detail13_kernel_agentINS1_8__reduce11ReduceAgentINS0_12zip_iteratorIN4cuda3std3__45tupleIJNS0_6detail15normal_iteratorINS0_10device_ptrIdEEEENS0_17counting_iteratorIlNS0_11use_defaultESI_SI_EEEEEEEPNSB_IJdlEEESM_iNS1_9__extrema9arg_min_fIdlNSA_4lessIdEEEEEEJSL_SN_iSS_EEEvDpT0__param_0[16],
	.param .u64 .ptr .align 1 _ZN6thrust24THRUST_300001_SM_1000_NS8cuda_cub4core6detail13_kernel_agentINS1_8__reduce11ReduceAgentINS0_12zip_iteratorIN4cuda3std3__45tupleIJNS0_6detail15normal_iteratorINS0_10device_ptrIdEEEENS0_17counting_iteratorIlNS0_11use_defaultESI_SI_EEEEEEEPNSB_IJdlEEESM_iNS1_9__extrema9arg_min_fIdlNSA_4lessIdEEEEEEJSL_SN_iSS_EEEvDpT0__param_1,
	.param .u32 _ZN6thrust24THRUST_300001_SM_1000_NS8cuda_cub4core6detail13_kernel_agentINS1_8__reduce11ReduceAgentINS0_12zip_iteratorIN4cuda3std3__45tupleIJNS0_6detail15normal_iteratorINS0_10device_ptrIdEEEENS0_17counting_iteratorIlNS0_11use_defaultESI_SI_EEEEEEEPNSB_IJdlEEESM_iNS1_9__extrema9arg_min_fIdlNSA_4lessIdEEEEEEJSL_SN_iSS_EEEvDpT0__param_2,
	.param .align 1 .b8 _ZN6thrust24THRUST_300001_SM_1000_NS8cuda_cub4core6detail13_kernel_agentINS1_8__reduce11ReduceAgentINS0_12zip_iteratorIN4cuda3std3__45tupleIJNS0_6detail15normal_iteratorINS0_10device_ptrIdEEEENS0_17counting_iteratorIlNS0_11use_defaultESI_SI_EEEEEEEPNSB_IJdlEEESM_iNS1_9__extrema9arg_min_fIdlNSA_4lessIdEEEEEEJSL_SN_iSS_EEEvDpT0__param_3[1]
)
.maxntid 256
{
	.reg .pred 	%p<223>;
	.reg .b32 	%r<400>;
	.reg .b64 	%rd<357>;
	.reg .b64 	%fd<243>;

	ld.param.u64 	%rd201, [_ZN6thrust24THRUST_300001_SM_1000_NS8cuda_cub4core6detail13_kernel_agentINS1_8__reduce11ReduceAgentINS0_12zip_iteratorIN4cuda3std3__45tupleIJNS0_6detail15normal_iteratorINS0_10device_ptrIdEEEENS0_17counting_iteratorIlNS0_11use_defaultESI_SI_EEEEEEEPNSB_IJdlEEESM_iNS1_9__extrema9arg_min_fIdlNSA_4lessIdEEEEEEJSL_SN_iSS_EEEvDpT0__param_0+8];
	ld.param.u64 	%rd200, [_ZN6thrust24THRUST_300001_SM_1000_NS8cuda_cub4core6detail13_kernel_agentINS1_8__reduce11ReduceAgentINS0_12zip_iteratorIN4cuda3std3__45tupleIJNS0_6detail15normal_iteratorINS0_10device_ptrIdEEEENS0_17counting_iteratorIlNS0_11use_defaultESI_SI_EEEEEEEPNSB_IJdlEEESM_iNS1_9__extrema9arg_min_fIdlNSA_4lessIdEEEEEEJSL_SN_iSS_EEEvDpT0__param_0];
	ld.param.u32 	%r36, [_ZN6thrust24THRUST_300001_SM_1000_NS8cuda_cub4core6detail13_kernel_agentINS1_8__reduce11ReduceAgentINS0_12zip_iteratorIN4cuda3std3__45tupleIJNS0_6detail15normal_iteratorINS0_10device_ptrIdEEEENS0_17counting_iteratorIlNS0_11use_defaultESI_SI_EEEEEEEPNSB_IJdlEEESM_iNS1_9__extrema9arg_min_fIdlNSA_4lessIdEEEEEEJSL_SN_iSS_EEEvDpT0__param_2];
	setp.eq.s32 	%p1, %r36, 0;
	@%p1 bra 	$L__BB0_200;
	cvta.to.global.u64 	%rd1, %rd200;
	setp.gt.s32 	%p2, %r36, 1279;
	@%p2 bra 	$L__BB0_112;
	mov.u32 	%r1, %tid.x;
	setp.ge.s32 	%p96, %r1, %r36;
	mov.f64 	%fd188, 0d0000000000000000;
	mov.b64 	%rd297, 0;
	mov.u32 	%r391, %r1;
	@%p96 bra 	$L__BB0_4;
	cvt.u64.u32 	%rd253, %r1;
	mul.wide.u32 	%rd254, %r1, 8;
	add.s64 	%rd255, %rd1, %rd254;
	add.s64 	%rd297, %rd201, %rd253;
	ld.global.f64 	%fd188, [%rd255];
	add.s32 	%r391, %r1, 256;
$L__BB0_4:
	setp.ge.s32 	%p97, %r391, %r36;
	@%p97 bra 	$L__BB0_26;
	not.b32 	%r160, %r391;
	add.s32 	%r4, %r36, %r160;
	and.b32  	%r161, %r4, 768;
	setp.eq.s32 	%p98, %r161, 768;
	@%p98 bra 	$L__BB0_11;
	cvt.u64.u32 	%rd257, %r391;
	add.s64 	%rd288, %rd201, %rd257;
	mul.wide.u32 	%rd258, %r391, 8;
	add.s64 	%rd287, %rd1, %rd258;
	shr.u32 	%r162, %r4, 8;
	add.s32 	%r163, %r162, 1;
	and.b32  	%r164, %r163, 3;
	neg.s32 	%r389, %r164;
$L__BB0_7:
	.pragma "nounroll";
	mov.u64 	%rd9, %rd297;
	mov.f64 	%fd3, %fd188;
	ld.global.f64 	%fd4, [%rd287];
	setp.lt.f64 	%p99, %fd3, %fd4;
	@%p99 bra 	$L__BB0_10;
	setp.lt.f64 	%p100, %fd4, %fd3;
	mov.u64 	%rd297, %rd288;
	mov.f64 	%fd188, %fd4;
	@%p100 bra 	$L__BB0_10;
	setp.lt.s64 	%p101, %rd9, %rd288;
	min.s64 	%rd297, %rd9, %rd288;
	selp.f64 	%fd188, %fd3, %fd4, %p101;
$L__BB0_10:
	add.s32 	%r391, %r391, 256;
	add.s64 	%rd288, %rd288, 256;
	add.s64 	%rd287, %rd287, 2048;
	add.s32 	%r389, %r389, 1;
	setp.ne.s32 	%p102, %r389, 0;
	@%p102 bra 	$L__BB0_7;
$L__BB0_11:
	setp.lt.u32 	%p103, %r4, 768;
	@%p103 bra 	$L__BB0_26;
	add.s32 	%r392, %r391, 512;
$L__BB0_13:
	mov.u32 	%r12, %r392;
	add.s32 	%r165, %r12, -512;
	cvt.s64.s32 	%rd259, %r165;
	mul.wide.s32 	%rd260, %r165, 8;
	add.s64 	%rd17, %rd1, %rd260;
	add.s64 	%rd18, %rd201, %rd259;
	ld.global.f64 	%fd10, [%rd17];
	setp.lt.f64 	%p104, %fd188, %fd10;
	mov.u64 	%rd294, %rd297;
	mov.f64 	%fd185, %fd188;
	@%p104 bra 	$L__BB0_16;
	setp.lt.f64 	%p105, %fd10, %fd188;
	mov.u64 	%rd294, %rd18;
	mov.f64 	%fd185, %fd10;
	@%p105 bra 	$L__BB0_16;
	setp.lt.s64 	%p106, %rd297, %rd18;
	min.s64 	%rd294, %rd297, %rd18;
	selp.f64 	%fd185, %fd188, %fd10, %p106;
$L__BB0_16:
	add.s32 	%r166, %r12, -256;
	cvt.s64.s32 	%rd261, %r166;
	add.s64 	%rd21, %rd201, %rd261;
	ld.global.f64 	%fd13, [%rd17+2048];
	setp.lt.f64 	%p107, %fd185, %fd13;
	mov.u64 	%rd295, %rd294;
	mov.f64 	%fd186, %fd185;
	@%p107 bra 	$L__BB0_19;
	setp.lt.f64 	%p108, %fd13, %fd185;
	mov.u64 	%rd295, %rd21;
	mov.f64 	%fd186, %fd13;
	@%p108 bra 	$L__BB0_19;
	setp.lt.s64 	%p109, %rd294, %rd21;
	min.s64 	%rd295, %rd294, %rd21;
	selp.f64 	%fd186, %fd185, %fd13, %p109;
$L__BB0_19:
	cvt.s64.s32 	%rd262, %r12;
	add.s64 	%rd24, %rd201, %rd262;
	ld.global.f64 	%fd16, [%rd17+4096];
	setp.lt.f64 	%p110, %fd186, %fd16;
	mov.u64 	%rd296, %rd295;
	mov.f64 	%fd187, %fd186;
	@%p110 bra 	$L__BB0_22;
	setp.lt.f64 	%p111, %fd16, %fd186;
	mov.u64 	%rd296, %rd24;
	mov.f64 	%fd187, %fd16;
	@%p111 bra 	$L__BB0_22;
	setp.lt.s64 	%p112, %rd295, %rd24;
	min.s64 	%rd296, %rd295, %rd24;
	selp.f64 	%fd187, %fd186, %fd16, %p112;
$L__BB0_22:
	add.s32 	%r167, %r12, 256;
	cvt.s64.s32 	%rd263, %r167;
	add.s64 	%rd27, %rd201, %rd263;
	ld.global.f64 	%fd19, [%rd17+6144];
	setp.lt.f64 	%p113, %fd187, %fd19;
	mov.u64 	%rd297, %rd296;
	mov.f64 	%fd188, %fd187;
	@%p113 bra 	$L__BB0_25;
	setp.lt.f64 	%p114, %fd19, %fd187;
	mov.u64 	%rd297, %rd27;
	mov.f64 	%fd188, %fd19;
	@%p114 bra 	$L__BB0_25;
	setp.lt.s64 	%p115, %rd296, %rd27;
	min.s64 	%rd297, %rd296, %rd27;
	selp.f64 	%fd188, %fd187, %fd19, %p115;
$L__BB0_25:
	add.s32 	%r392, %r12, 1024;
	add.s32 	%r168, %r12, 512;
	setp.lt.s32 	%p116, %r168, %r36;
	@%p116 bra 	$L__BB0_13;
$L__BB0_26:
	setp.lt.s32 	%p117, %r36, 256;
	@%p117 bra 	$L__BB0_66;
	// begin inline asm
	mov.u32 %r282, %laneid;
	// end inline asm
	mov.b64 	%rd274, %fd188;
	mov.b64 	{%r284, %r289}, %rd274;
	mov.b32 	%r300, 1;
	mov.b32 	%r301, 31;
	mov.b32 	%r302, -1;
	// begin inline asm
	shfl.sync.down.b32 %r283, %r284, %r300, %r301, %r302;
	// end inline asm
	// begin inline asm
	shfl.sync.down.b32 %r288, %r289, %r300, %r301, %r302;
	// end inline asm
	mov.b64 	%rd275, {%r283, %r288};
	mov.b64 	%fd23, %rd275;
	mov.b64 	{%r294, %r299}, %rd297;
	// begin inline asm
	shfl.sync.down.b32 %r293, %r294, %r300, %r301, %r302;
	// end inline asm
	// begin inline asm
	shfl.sync.down.b32 %r298, %r299, %r300, %r301, %r302;
	// end inline asm
	mov.b64 	%rd31, {%r293, %r298};
	setp.gt.s32 	%p174, %r282, 30;
	setp.lt.f64 	%p175, %fd188, %fd23;
	or.pred  	%p176, %p174, %p175;
	mov.u64 	%rd299, %rd297;
	mov.f64 	%fd190, %fd188;
	@%p176 bra 	$L__BB0_30;
	setp.gt.f64 	%p177, %fd188, %fd23;
	mov.u64 	%rd299, %rd31;
	mov.f64 	%fd190, %fd23;
	@%p177 bra 	$L__BB0_30;
	setp.lt.s64 	%p178, %rd297, %rd31;
	min.s64 	%rd299, %rd297, %rd31;
	selp.f64 	%fd190, %fd188, %fd23, %p178;
$L__BB0_30:
	mov.b64 	%rd276, %fd190;
	mov.b64 	{%r304, %r309}, %rd276;
	mov.b32 	%r320, 2;
	mov.b32 	%r321, 31;
	mov.b32 	%r322, -1;
	// begin inline asm
	shfl.sync.down.b32 %r303, %r304, %r320, %r321, %r322;
	// end inline asm
	// begin inline asm
	shfl.sync.down.b32 %r308, %r309, %r320, %r321, %r322;
	// end inline asm
	mov.b64 	%rd277, {%r303, %r308};
	mov.b64 	%fd26, %rd277;
	mov.b64 	{%r314, %r319}, %rd299;
	// begin inline asm
	shfl.sync.down.b32 %r313, %r314, %r320, %r321, %r322;
	// end inline asm
	// begin inline asm
	shfl.sync.down.b32 %r318, %r319, %r320, %r321, %r322;
	// end inline asm
	mov.b64 	%rd34, {%r313, %r318};
	setp.gt.s32 	%p179, %r282, 29;
	setp.lt.f64 	%p180, %fd190, %fd26;
	or.pred  	%p181, %p179, %p180;
	mov.u64 	%rd300, %rd299;
	mov.f64 	%fd191, %fd190;
	@%p181 bra 	$L__BB0_33;
	setp.gt.f64 	%p182, %fd190, %fd26;
	mov.u64 	%rd300, %rd34;
	mov.f64 	%fd191, %fd26;
	@%p182 bra 	$L__BB0_33;
	setp.lt.s64 	%p183, %rd299, %rd34;
	min.s64 	%rd300, %rd299, %rd34;
	selp.f64 	%fd191, %fd190, %fd26, %p183;
$L__BB0_33:
	mov.b64 	%rd278, %fd191;
	mov.b64 	{%r324, %r329}, %rd278;
	mov.b32 	%r340, 4;
	mov.b32 	%r341, 31;
	mov.b32 	%r342, -1;
	// begin inline asm
	shfl.sync.down.b32 %r323, %r324, %r340, %r341, %r342;
	// end inline asm
	// begin inline asm
	shfl.sync.down.b32 %r328, %r329, %r340, %r341, %r342;
	// end inline asm
	mov.b64 	%rd279, {%r323, %r328};
	mov.b64 	%fd29, %rd279;
	mov.b64 	{%r334, %r339}, %rd300;
	// begin inline asm
	shfl.sync.down.b32 %r333, %r334, %r340, %r341, %r342;
	// end inline asm
	// begin inline asm
	shfl.sync.down.b32 %r338, %r339, %r340, %r341, %r342;
	// end inline asm
	mov.b64 	%rd37, {%r333, %r338};
	setp.gt.s32 	%p184, %r282, 27;
	setp.lt.f64 	%p185, %fd191, %fd29;
	or.pred  	%p186, %p184, %p185;
	mov.u64 	%rd301, %rd300;
	mov.f64 	%fd192, %fd191;
	@%p186 bra 	$L__BB0_36;
	setp.gt.f64 	%p187, %fd191, %fd29;
	mov.u64 	%rd301, %rd37;
	mov.f64 	%fd192, %fd29;
	@%p187 bra 	$L__BB0_36;
	setp.lt.s64 	%p188, %rd300, %rd37;
	min.s64 	%rd301, %rd300, %rd37;
	selp.f64 	%fd192, %fd191, %fd29, %p188;
$L__BB0_36:
	mov.b64 	%rd280, %fd192;
	mov.b64 	{%r344, %r349}, %rd280;
	mov.b32 	%r360, 8;
	mov.b32 	%r361, 31;
	mov.b32 	%r362, -1;
	// begin inline asm
	shfl.sync.down.b32 %r343, %r344, %r360, %r361, %r362;
	// end inline asm
	// begin inline asm
	shfl.sync.down.b32 %r348, %r349, %r360, %r361, %r362;
	// end inline asm
	mov.b64 	%rd281, {%r343, %r348};
	mov.b64 	%fd32, %rd281;
	mov.b64 	{%r354, %r359}, %rd301;
	// begin inline asm
	shfl.sync.down.b32 %r353, %r354, %r360, %r361, %r362;
	// end inline asm
	// begin inline asm
	shfl.sync.down.b32 %r358, %r359, %r360, %r361, %r362;
	// end inline asm
	mov.b64 	%rd40, {%r353, %r358};
	setp.gt.s32 	%p189, %r282, 23;
	setp.lt.f64 	%p190, %fd192, %fd32;
	or.pred  	%p191, %p189, %p190;
	mov.u64 	%rd302, %rd301;
	mov.f64 	%fd193, %fd192;
	@%p191 bra 	$L__BB0_39;
	setp.gt.f64 	%p192, %fd192, %fd32;
	mov.u64 	%rd302, %rd40;
	mov.f64 	%fd193, %fd32;
	@%p192 bra 	$L__BB0_39;
	setp.lt.s64 	%p193, %rd301, %rd40;
	min.s64 	%rd302, %rd301, %rd40;
	selp.f64 	%fd193, %fd192, %fd32, %p193;
$L__BB0_39:
	mov.b64 	%rd282, %fd193;
	mov.b64 	{%r364, %r369}, %rd282;
	mov.b32 	%r380, 16;
	mov.b32 	%r381, 31;
	mov.b32 	%r382, -1;
	// begin inline asm
	shfl.sync.down.b32 %r363, %r364, %r380, %r381, %r382;
	// end inline asm
	// begin inline asm
	shfl.sync.down.b32 %r368, %r369, %r380, %r381, %r382;
	// end inline asm
	mov.b64 	%rd283, {%r363, %r368};
	mov.b64 	%fd35, %rd283;
	mov.b64 	{%r374, %r379}, %rd302;
	// begin inline asm
	shfl.sync.down.b32 %r373, %r374, %r380, %r381, %r382;
	// end inline asm
	// begin inline asm
	shfl.sync.down.b32 %r378, %r379, %r380, %r381, %r382;
	// end inline asm
	mov.b64 	%rd43, {%r373, %r378};
	setp.gt.s32 	%p194, %r282, 15;
	setp.lt.f64 	%p195, %fd193, %fd35;
	or.pred  	%p196, %p194, %p195;
	mov.u64 	%rd356, %rd302;
	mov.f64 	%fd242, %fd193;
	@%p196 bra 	$L__BB0_42;
	setp.gt.f64 	%p197, %fd193, %fd35;
	mov.u64 	%rd356, %rd43;
	mov.f64 	%fd242, %fd35;
	@%p197 bra 	$L__BB0_42;
	setp.lt.s64 	%p198, %rd302, %rd43;
	min.s64 	%rd356, %rd302, %rd43;
	selp.f64 	%fd242, %fd193, %fd35, %p198;
$L__BB0_42:
	setp.ne.s32 	%p199, %r282, 0;
	@%p199 bra 	$L__BB0_44;
	shr.u32 	%r383, %r1, 1;
	and.b32  	%r384, %r383, 496;
	mov.u32 	%r385, _ZN6thrust24THRUST_300001_SM_1000_NS8cuda_cub4core6detail5shmemE;
	add.s32 	%r386, %r385, %r384;
	st.shared.f64 	[%r386+8], %fd242;
	st.shared.u64 	[%r386+16], %rd356;
$L__BB0_44:
	bar.sync 	0;
	setp.ne.s32 	%p200, %r1, 0;
	@%p200 bra 	$L__BB0_198;
	ld.shared.f64 	%fd38, [_ZN6thrust24THRUST_300001_SM_1000_NS8cuda_cub4core6detail5shmemE+24];
	ld.shared.u64 	%rd46, [_ZN6thrust24THRUST_300001_SM_1000_NS8cuda_cub4core6detail5shmemE+32];
	setp.lt.f64 	%p201, %fd242, %fd38;
	mov.u64 	%rd304, %rd356;
	mov.f64 	%fd195, %fd242;
	@%p201 bra 	$L__BB0_48;
	setp.lt.f64 	%p202, %fd38, %fd242;
	mov.u64 	%rd304, %rd46;
	mov.f64 	%fd195, %fd38;
	@%p202 bra 	$L__BB0_48;
	setp.lt.s64 	%p203, %rd356, %rd46;
	min.s64 	%rd304, %rd356, %rd46;
	selp.f64 	%fd195, %fd242, %fd38, %p203;
$L__BB0_48:
	ld.shared.f64 	%fd41, [_ZN6thrust24THRUST_300001_SM_1000_NS8cuda_cub4core6detail5shmemE+40];
	ld.shared.u64 	%rd49, [_ZN6thrust24THRUST_300001_SM_1000_NS8cuda_cub4core6detail5shmemE+48];
	setp.lt.f64 	%p204, %fd195, %fd41;
	mov.u64 	%rd305, %rd304;
	mov.f64 	%fd196, %fd195;
	@%p204 bra 	$L__BB0_51;
	setp.lt.f64 	%p205, %fd41, %fd195;
	mov.u64 	%rd305, %rd49;
	mov.f64 	%fd196, %fd41;
	@%p205 bra 	$L__BB0_51;
	setp.lt.s64 	%p206, %rd304, %rd49;
	min.s64 	%rd305, %rd304, %rd49;
	selp.f64 	%fd196, %fd195, %fd41, %p206;
$L__BB0_51:
	ld.shared.f64 	%fd44, [_ZN6thrust24THRUST_300001_SM_1000_NS8cuda_cub4core6detail5shmemE+56];
	ld.shared.u64 	%rd52, [_ZN6thrust24THRUST_300001_SM_1000_NS8cuda_cub4core6detail5shmemE+64];
	setp.lt.f64 	%p207, %fd196, %fd44;
	mov.u64 	%rd306, %rd305;
	mov.f64 	%fd197, %fd196;
	@%p207 bra 	$L__BB0_54;
	setp.lt.f64 	%p208, %fd44, %fd196;
	mov.u64 	%rd306, %rd52;
	mov.f64 	%fd197, %fd44;
	@%p208 bra 	$L__BB0_54;
	setp.lt.s64 	%p209, %rd305, %rd52;
	min.s64 	%rd306, %rd305, %rd52;
	selp.f64 	%fd197, %fd196, %fd44, %p209;
$L__BB0_54:
	ld.shared.f64 	%fd47, [_ZN6thrust24THRUST_300001_SM_1000_NS8cuda_cub4core6detail5shmemE+72];
	ld.shared.u64 	%rd55, [_ZN6thrust24THRUST_300001_SM_1000_NS8cuda_cub4core6detail5shmemE+80];
	setp.lt.f64 	%p210, %fd197, %fd47;
	mov.u64 	%rd307, %rd306;
	mov.f64 	%fd198, %fd197;
	@%p210 bra 	$L__BB0_57;
	setp.lt.f64 	%p211, %fd47, %fd197;
	mov.u64 	%rd307, %rd55;
	mov.f64 	%fd198, %fd47;
	@%p211 bra 	$L__BB0_57;
	setp.lt.s64 	%p212, %rd306, %rd55;
	min.s64 	%rd307, %rd306, %rd55;
	selp.f64 	%fd198, %fd197, %fd47, %p212;
$L__BB0_57:
	ld.shared.f64 	%fd50, [_ZN6thrust24THRUST_300001_SM_1000_NS8cuda_cub4core6detail5shmemE+88];
	ld.shared.u64 	%rd58, [_ZN6thrust24THRUST_300001_SM_1000_NS8cuda_cub4core6detail5shmemE+96];
	setp.lt.f64 	%p213, %fd198, %fd50;
	mov.u64 	%rd308, %rd307;
	mov.f64 	%fd199, %fd198;
	@%p213 bra 	$L__BB0_60;
	setp.lt.f64 	%p214, %fd50, %fd198;
	mov.u64 	%rd308, %rd58;
	mov.f64 	%fd199, %fd50;
	@%p214 bra 	$L__BB0_60;
	setp.lt.s64 	%p215, %rd307, %rd58;
	min.s64 	%rd308, %rd307, %rd58;
	selp.f64 	%fd199, %fd198, %fd50, %p215;
$L__BB0_60:
	ld.shared.f64 	%fd53, [_ZN6thrust24THRUST_300001_SM_1000_NS8cuda_cub4core6detail5shmemE+104];
	ld.shared.u64 	%rd61, [_ZN6thrust24THRUST_300001_SM_1000_NS8cuda_cub4core6detail5shmemE+112];
	setp.lt.f64 	%p216, %fd199, %fd53;
	mov.u64 	%rd309, %rd308;
	mov.f64 	%fd200, %fd199;
	@%p216 bra 	$L__BB0_63;
	setp.lt.f64 	%p217, %fd53, %fd199;
	mov.u64 	%rd309, %rd61;
	mov.f64 	%fd200, %fd53;
	@%p217 bra 	$L__BB0_63;
	setp.lt.s64 	%p218, %rd308, %rd61;
	min.s64 	%rd309, %rd308, %rd61;
	selp.f64 	%fd200, %fd199, %fd53, %p218;
$L__BB0_63:
	ld.shared.f64 	%fd56, [_ZN6thrust24THRUST_300001_SM_1000_NS8cuda_cub4core6detail5shmemE+120];
	ld.shared.u64 	%rd64, [_ZN6thrust24THRUST_300001_SM_1000_NS8cuda_cub4core6detail5shmemE+128];
	setp.lt.f64 	%p219, %fd200, %fd56;
	mov.u64 	%rd356, %rd309;
	mov.f64 	%fd242, %fd200;
	@%p219 bra 	$L__BB0_198;
	setp.lt.f64 	%p220, %fd56, %fd200;
	mov.u64 	%rd356, %rd64;
	mov.f64 	%fd242, %fd56;
	@%p220 bra 	$L__BB0_198;
	setp.lt.s64 	%p221, %rd309, %rd64;
	min.s64 	%rd356, %rd309, %rd64;
	selp.f64 	%fd242, %fd200, %fd56, %p221;
	bra.uni 	$L__BB0_198;
$L__BB0_66:
	// begin inline asm
	mov.u32 %r169, %laneid;
	// end inline asm
	and.b32  	%r190, %r1, 992;
	add.s32 	%r191, %r190, 32;
	setp.gt.s32 	%p118, %r191, %r36;
	not.b32 	%r192, %r190;
	add.s32 	%r193, %r36, %r192;
	selp.b32 	%r188, %r193, 31, %p118;
	mov.b64 	%rd264, %fd188;
	mov.b64 	{%r171, %r176}, %rd264;
	mov.b32 	%r187, 1;
	mov.b32 	%r189, -1;
	// begin inline asm
	shfl.sync.down.b32 %r170, %r171, %r187, %r188, %r189;
	// end inline asm
	// begin inline asm
	shfl.sync.down.b32 %r175, %r176, %r187, %r188, %r189;
	// end inline asm
	mov.b64 	%rd265, {%r170, %r175};
	mov.b64 	%fd58, %rd265;
	mov.b64 	{%r181, %r186}, %rd297;
	// begin inline asm
	shfl.sync.down.b32 %r180, %r181, %r187, %r188, %r189;
	// end inline asm
	// begin inline asm
	shfl.sync.down.b32 %r185, %r186, %r187, %r188, %r189;
	// end inline asm
	mov.b64 	%rd66, {%r180, %r185};
	setp.ge.s32 	%p119, %r169, %r188;
	setp.lt.f64 	%p120, %fd188, %fd58;
	or.pred  	%p121, %p119, %p120;
	mov.u64 	%rd310, %rd297;
	mov.f64 	%fd201, %fd188;
	@%p121 bra 	$L__BB0_69;
	setp.gt.f64 	%p122, %fd188, %fd58;
	mov.u64 	%rd310, %rd66;
	mov.f64 	%fd201, %fd58;
	@%p122 bra 	$L__BB0_69;
	setp.lt.s64 	%p123, %rd297, %rd66;
	min.s64 	%rd310, %rd297, %rd66;
	selp.f64 	%fd201, %fd188, %fd58, %p123;
$L__BB0_69:
	mov.b64 	%rd266, %fd201;
	mov.b64 	{%r195, %r200}, %rd266;
	mov.b32 	%r211, 2;
	mov.b32 	%r213, -1;
	// begin inline asm
	shfl.sync.down.b32 %r194, %r195, %r211, %r188, %r213;
	// end inline asm
	// begin inline asm
	shfl.sync.down.b32 %r199, %r200, %r211, %r188, %r213;
	// end inline asm
	mov.b64 	%rd267, {%r194, %r199};
	mov.b64 	%fd61, %rd267;
	mov.b64 	{%r205, %r210}, %rd310;
	// begin inline asm
	shfl.sync.down.b32 %r204, %r205, %r211, %r188, %r213;
	// end inline asm
	// begin inline asm
	shfl.sync.down.b32 %r209, %r210, %r211, %r188, %r213;
	// end inline asm
	mov.b64 	%rd69, {%r204, %r209};
	add.s32 	%r214, %r169, 2;
	setp.gt.s32 	%p124, %r214, %r188;
	setp.lt.f64 	%p125, %fd201, %fd61;
	or.pred  	%p126, %p124, %p125;
	mov.u64 	%rd311, %rd310;
	mov.f64 	%fd202, %fd201;
	@%p126 bra 	$L__BB0_72;
	setp.gt.f64 	%p127, %fd201, %fd61;
	mov.u64 	%rd311, %rd69;
	mov.f64 	%fd202, %fd61;
	@%p127 bra 	$L__BB0_72;
	setp.lt.s64 	%p128, %rd310, %rd69;
	min.s64 	%rd311, %rd310, %rd69;
	selp.f64 	%fd202, %fd201, %fd61, %p128;
$L__BB0_72:
	mov.b64 	%rd268, %fd202;
	mov.b64 	{%r216, %r221}, %rd268;
	mov.b32 	%r232, 4;
	mov.b32 	%r234, -1;
	// begin inline asm
	shfl.sync.down.b32 %r215, %r216, %r232, %r188, %r234;
	// end inline asm
	// begin inline asm
	shfl.sync.down.b32 %r220, %r221, %r232, %r188, %r234;
	// end inline asm
	mov.b64 	%rd269, {%r215, %r220};
	mov.b64 	%fd64, %rd269;
	mov.b64 	{%r226, %r231}, %rd311;
	// begin inline asm
	shfl.sync.down.b32 %r225, %r226, %r232, %r188, %r234;
	// end inline asm
	// begin inline asm
	shfl.sync.down.b32 %r230, %r231, %r232, %r188, %r234;
	// end inline asm
	mov.b64 	%rd72, {%r225, %r230};
	add.s32 	%r235, %r169, 4;
	setp.gt.s32 	%p129, %r235, %r188;
	setp.lt.f64 	%p130, %fd202, %fd64;
	or.pred  	%p131, %p129, %p130;
	mov.u64 	%rd312, %rd311;
	mov.f64 	%fd203, %fd202;
	@%p131 bra 	$L__BB0_75;
	setp.gt.f64 	%p132, %fd202, %fd64;
	mov.u64 	%rd312, %rd72;
	mov.f64 	%fd203, %fd64;
	@%p132 bra 	$L__BB0_75;
	setp.lt.s64 	%p133, %rd311, %rd72;
	min.s64 	%rd312, %rd311, %rd72;
	selp.f64 	%fd203, %fd202, %fd64, %p133;
$L__BB0_75:
	mov.b64 	%rd270, %fd203;
	mov.b64 	{%r237, %r242}, %rd270;
	mov.b32 	%r253, 8;
	mov.b32 	%r255, -1;
	// begin inline asm
	shfl.sync.down.b32 %r236, %r237, %r253, %r188, %r255;
	// end inline asm
	// begin inline asm
	shfl.sync.down.b32 %r241, %r242, %r253, %r188, %r255;
	// end inline asm
	mov.b64 	%rd271, {%r236, %r241};
	mov.b64 	%fd67, %rd271;
	mov.b64 	{%r247, %r252}, %rd312;
	// begin inline asm
	shfl.sync.down.b32 %r246, %r247, %r253, %r188, %r255;
	// end inline asm
	// begin inline asm
	shfl.sync.down.b32 %r251, %r252, %r253, %r188, %r255;
	// end inline asm
	mov.b64 	%rd75, {%r246, %r251};
	add.s32 	%r256, %r169, 8;
	setp.gt.s32 	%p134, %r256, %r188;
	setp.lt.f64 	%p135, %fd203, %fd67;
	or.pred  	%p136, %p134, %p135;
	mov.f64 	%fd204, %fd203;
	mov.u64 	%rd313, %rd312;
	@%p136 bra 	$L__BB0_78;
	setp.gt.f64 	%p137, %fd203, %fd67;
	mov.f64 	%fd204, %fd67;
	mov.u64 	%rd313, %rd75;
	@%p137 bra 	$L__BB0_78;
	setp.lt.s64 	%p138, %rd312, %rd75;
	selp.f64 	%fd204, %fd203, %fd67, %p138;
	min.s64 	%rd313, %rd312, %rd75;
$L__BB0_78:
	mov.b64 	%rd272, %fd204;
	mov.b64 	{%r258, %r263}, %rd272;
	mov.b32 	%r274, 16;
	mov.b32 	%r276, -1;
	// begin inline asm
	shfl.sync.down.b32 %r257, %r258, %r274, %r188, %r276;
	// end inline asm
	// begin inline asm
	shfl.sync.down.b32 %r262, %r263, %r274, %r188, %r276;
	// end inline asm
	mov.b64 	%rd273, {%r257, %r262};
	mov.b64 	%fd70, %rd273;
	mov.b64 	{%r268, %r273}, %rd313;
	// begin inline asm
	shfl.sync.down.b32 %r267, %r268, %r274, %r188, %r276;
	// end inline asm
	// begin inline asm
	shfl.sync.down.b32 %r272, %r273, %r274, %r188, %r276;
	// end inline asm
	mov.b64 	%rd78, {%r267, %r272};
	add.s32 	%r277, %r169, 16;
	setp.gt.s32 	%p139, %r277, %r188;
	setp.lt.f64 	%p140, %fd204, %fd70;
	or.pred  	%p141, %p139, %p140;
	mov.f64 	%fd242, %fd204;
	mov.u64 	%rd356, %rd313;
	@%p141 bra 	$L__BB0_81;
	setp.gt.f64 	%p142, %fd204, %fd70;
	mov.f64 	%fd242, %fd70;
	mov.u64 	%rd356, %rd78;
	@%p142 bra 	$L__BB0_81;
	setp.lt.s64 	%p143, %rd313, %rd78;
	selp.f64 	%fd242, %fd204, %fd70, %p143;
	min.s64 	%rd356, %rd313, %rd78;
$L__BB0_81:
	setp.ne.s32 	%p144, %r169, 0;
	@%p144 bra 	$L__BB0_83;
	shr.u32 	%r278, %r1, 1;
	and.b32  	%r279, %r278, 496;
	mov.u32 	%r280, _ZN6thrust24THRUST_300001_SM_1000_NS8cuda_cub4core6detail5shmemE;
	add.s32 	%r281, %r280, %r279;
	st.shared.f64 	[%r281+8], %fd242;
	st.shared.u64 	[%r281+16], %rd356;
$L__BB0_83:
	bar.sync 	0;
	setp.ne.s32 	%p145, %r1, 0;
	@%p145 bra 	$L__BB0_198;
	setp.lt.s32 	%p146, %r36, 33;
	mov.f64 	%fd206, %fd242;
	mov.u64 	%rd315, %rd356;
	@%p146 bra 	$L__BB0_88;
	ld.shared.f64 	%fd73, [_ZN6thrust24THRUST_300001_SM_1000_NS8cuda_cub4core6detail5shmemE+24];
	ld.shared.u64 	%rd81, [_ZN6thrust24THRUST_300001_SM_1000_NS8cuda_cub4core6detail5shmemE+32];
	setp.lt.f64 	%p147, %fd242, %fd73;
	mov.f64 	%fd206, %fd242;
	mov.u64 	%rd315, %rd356;
	@%p147 bra 	$L__BB0_88;
	setp.lt.f64 	%p148, %fd73, %fd242;
	mov.f64 	%fd206, %fd73;
	mov.u64 	%rd315, %rd81;
	@%p148 bra 	$L__BB0_88;
	setp.lt.s64 	%p149, %rd356, %rd81;
	selp.f64 	%fd206, %fd242, %fd73, %p149;
	min.s64 	%rd315, %rd356, %rd81;
$L__BB0_88:
	setp.lt.s32 	%p150, %r36, 65;
	mov.f64 	%fd207, %fd206;
	mov.u64 	%rd316, %rd315;
	@%p150 bra 	$L__BB0_92;
	ld.shared.f64 	%fd76, [_ZN6thrust24THRUST_300001_SM_1000_NS8cuda_cub4core6detail5shmemE+40];
	ld.shared.u64 	%rd84, [_ZN6thrust24THRUST_300001_SM_1000_NS8cuda_cub4core6detail5shmemE+48];
	setp.lt.f64 	%p151, %fd206, %fd76;
	mov.f64 	%fd207, %fd206;
	mov.u64 	%rd316, %rd315;
	@%p151 bra 	$L__BB0_92;
	setp.lt.f64 	%p152, %fd76, %fd206;
	mov.f64 	%fd207, %fd76;
	mov.u64 	%rd316, %rd84;
	@%p152 bra 	$L__BB0_92;
	setp.lt.s64 	%p153, %rd315, %rd84;
	selp.f64 	%fd207, %fd206, %fd76, %p153;
	min.s64 	%rd316, %rd315, %rd84;
$L__BB0_92:
	setp.lt.s32 	%p154, %r36, 97;
	mov.f64 	%fd208, %fd207;
	mov.u64 	%rd317, %rd316;
	@%p154 bra 	$L__BB0_96;
	ld.shared.f64 	%fd79, [_ZN6thrust24THRUST_300001_SM_1000_NS8cuda_cub4core6detail5shmemE+56];
	ld.shared.u64 	%rd87, [_ZN6thrust24THRUST_300001_SM_1000_NS8cuda_cub4core6detail5shmemE+64];
	setp.lt.f64 	%p155, %fd207, %fd79;
	mov.f64 	%fd208, %fd207;
	mov.u64 	%rd317, %rd316;
	@%p155 bra 	$L__BB0_96;
	setp.lt.f64 	%p156, %fd79, %fd207;
	mov.f64 	%fd208, %fd79;
	mov.u64 	%rd317, %rd87;
	@%p156 bra 	$L__BB0_96;
	setp.lt.s64 	%p157, %rd316, %rd87;
	selp.f64 	%fd208, %fd207, %fd79, %p157;
	min.s64 	%rd317, %rd316, %rd87;
$L__BB0_96:
	setp.lt.s32 	%p158, %r36, 129;
	mov.f64 	%fd209, %fd208;
	mov.u64 	%rd318, %rd317;
	@%p158 bra 	$L__BB0_100;
	ld.shared.f64 	%fd82, [_ZN6thrust24THRUST_300001_SM_1000_NS8cuda_cub4core6detail5shmemE+72];
	ld.shared.u64 	%rd90, [_ZN6thrust24THRUST_300001_SM_1000_NS8cuda_cub4core6detail5shmemE+80];
	setp.lt.f64 	%p159, %fd208, %fd82;
	mov.f64 	%fd209, %fd208;
	mov.u64 	%rd318, %rd317;
	@%p159 bra 	$L__BB0_100;
	setp.lt.f64 	%p160, %fd82, %fd208;
	mov.f64 	%fd209, %fd82;
	mov.u64 	%rd318, %rd90;
	@%p160 bra 	$L__BB0_100;
	setp.lt.s64 	%p161, %rd317, %rd90;
	selp.f64 	%fd209, %fd208, %fd82, %p161;
	min.s64 	%rd318, %rd317, %rd90;
$L__BB0_100:
	setp.lt.s32 	%p162, %r36, 161;
	mov.f64 	%fd210, %fd209;
	mov.u64 	%rd319, %rd318;
	@%p162 bra 	$L__BB0_104;
	ld.shared.f64 	%fd85, [_ZN6thrust24THRUST_300001_SM_1000_NS8cuda_cub4core6detail5shmemE+88];
	ld.shared.u64 	%rd93, [_ZN6thrust24THRUST_300001_SM_1000_NS8cuda_cub4core6detail5shmemE+96];
	setp.lt.f64 	%p163, %fd209, %fd85;
	mov.f64 	%fd210, %fd209;
	mov.u64 	%rd319, %rd318;
	@%p163 bra 	$L__BB0_104;
	setp.lt.f64 	%p164, %fd85, %fd209;
	mov.f64 	%fd210, %fd85;
	mov.u64 	%rd319, %rd93;
	@%p164 bra 	$L__BB0_104;
	setp.lt.s64 	%p165, %rd318, %rd93;
	selp.f64 	%fd210, %fd209, %fd85, %p165;
	min.s64 	%rd319, %rd318, %rd93;
$L__BB0_104:
	setp.lt.s32 	%p166, %r36, 193;
	mov.f64 	%fd211, %fd210;
	mov.u64 	%rd320, %rd319;
	@%p166 bra 	$L__BB0_108;
	ld.shared.f64 	%fd88, [_ZN6thrust24THRUST_300001_SM_1000_NS8cuda_cub4core6detail5shmemE+104];
	ld.shared.u64 	%rd96, [_ZN6thrust24THRUST_300001_SM_1000_NS8cuda_cub4core6detail5shmemE+112];
	setp.lt.f64 	%p167, %fd210, %fd88;
	mov.f64 	%fd211, %fd210;
	mov.u64 	%rd320, %rd319;
	@%p167 bra 	$L__BB0_108;
	setp.lt.f64 	%p168, %fd88, %fd210;
	mov.f64 	%fd211, %fd88;
	mov.u64 	%rd320, %rd96;
	@%p168 bra 	$L__BB0_108;
	setp.lt.s64 	%p169, %rd319, %rd96;
	selp.f64 	%fd211, %fd210, %fd88, %p169;
	min.s64 	%rd320, %rd319, %rd96;
$L__BB0_108:
	setp.lt.s32 	%p170, %r36, 225;
	mov.u64 	%rd356, %rd320;
	mov.f64 	%fd242, %fd211;
	@%p170 bra 	$L__BB0_198;
	ld.shared.f64 	%fd91, [_ZN6thrust24THRUST_300001_SM_1000_NS8cuda_cub4core6detail5shmemE+120];
	ld.shared.u64 	%rd99, [_ZN6thrust24THRUST_300001_SM_1000_NS8cuda_cub4core6detail5shmemE+128];
	setp.lt.f64 	%p171, %fd211, %fd91;
	mov.u64 	%rd356, %rd320;
	mov.f64 	%fd242, %fd211;
	@%p171 bra 	$L__BB0_198;
	setp.lt.f64 	%p172, %fd91, %fd211;
	mov.u64 	%rd356, %rd99;
	mov.f64 	%fd242, %fd91;
	@%p172 bra 	$L__BB0_198;
	setp.lt.s64 	%p173, %rd320, %rd99;
	selp.f64 	%fd242, %fd211, %fd91, %p173;
	min.s64 	%rd356, %rd320, %rd99;
	bra.uni 	$L__BB0_198;
$L__BB0_112:
	mov.u32 	%r17, %tid.x;
	cvt.u64.u32 	%rd203, %r17;
	cvta.to.global.u64 	%rd204, %rd200;
	mul.wide.u32 	%rd205, %r17, 8;
	add.s64 	%rd101, %rd204, %rd205;
	ld.global.f64 	%fd172, [%rd101];
	add.s32 	%r37, %r17, 256;
	cvt.u64.u32 	%rd206, %r37;
	ld.global.f64 	%fd173, [%rd101+2048];
	add.s32 	%r38, %r17, 512;
	cvt.u64.u32 	%rd207, %r38;
	ld.global.f64 	%fd174, [%rd101+4096];
	ld.global.f64 	%fd93, [%rd101+6144];
	or.b32  	%r39, %r17, 1024;
	cvt.u64.u32 	%rd102, %r39;
	add.s64 	%rd103, %rd201, %rd102;
	ld.global.f64 	%fd94, [%rd101+8192];
	setp.lt.f64 	%p3, %fd173, %fd172;
	selp.f64 	%fd175, %fd173, %fd172, %p3;
	selp.b64 	%rd208, %rd206, %rd203, %p3;
	setp.lt.f64 	%p4, %fd174, %fd175;
	selp.f64 	%fd95, %fd174, %fd175, %p4;
	selp.b64 	%rd104, %rd207, %rd208, %p4;
	setp.lt.f64 	%p5, %fd95, %fd93;
	mov.f64 	%fd212, %fd95;
	mov.u64 	%rd321, %rd104;
	@%p5 bra 	$L__BB0_115;
	add.s32 	%r40, %r17, 768;
	cvt.u64.u32 	%rd321, %r40;
	setp.lt.f64 	%p6, %fd93, %fd95;
	mov.f64 	%fd212, %fd93;
	@%p6 bra 	$L__BB0_115;
	mov.f64 	%fd212, %fd95;
	mov.u64 	%rd321, %rd104;
$L__BB0_115:
	add.s64 	%rd107, %rd201, %rd321;
	setp.lt.f64 	%p7, %fd212, %fd94;
	mov.f64 	%fd229, %fd212;
	mov.u64 	%rd343, %rd107;
	@%p7 bra 	$L__BB0_118;
	setp.lt.f64 	%p8, %fd94, %fd212;
	mov.f64 	%fd229, %fd94;
	mov.u64 	%rd343, %rd103;
	@%p8 bra 	$L__BB0_118;
	setp.lt.s64 	%p9, %rd321, %rd102;
	selp.f64 	%fd229, %fd212, %fd94, %p9;
	selp.b64 	%rd343, %rd107, %rd103, %p9;
$L__BB0_118:
	setp.lt.u32 	%p10, %r36, 2560;
	mov.b32 	%r394, 1280;
	@%p10 bra 	$L__BB0_136;
	mov.b32 	%r394, 1280;
$L__BB0_120:
	mov.u32 	%r18, %r394;
	cvt.u64.u32 	%rd209, %r18;
	add.s64 	%rd210, %rd203, %rd209;
	mul.wide.u32 	%rd211, %r18, 8;
	add.s64 	%rd212, %rd101, %rd211;
	add.s64 	%rd113, %rd210, %rd201;
	ld.global.f64 	%fd100, [%rd212];
	ld.global.f64 	%fd101, [%rd212+2048];
	ld.global.f64 	%fd102, [%rd212+4096];
	ld.global.f64 	%fd103, [%rd212+6144];
	ld.global.f64 	%fd104, [%rd212+8192];
	setp.lt.f64 	%p11, %fd229, %fd100;
	mov.f64 	%fd215, %fd229;
	mov.u64 	%rd324, %rd343;
	@%p11 bra 	$L__BB0_123;
	setp.lt.f64 	%p12, %fd100, %fd229;
	mov.f64 	%fd215, %fd100;
	mov.u64 	%rd324, %rd113;
	@%p12 bra 	$L__BB0_123;
	setp.lt.s64 	%p13, %rd343, %rd113;
	selp.f64 	%fd215, %fd229, %fd100, %p13;
	min.s64 	%rd324, %rd343, %rd113;
$L__BB0_123:
	setp.lt.f64 	%p14, %fd215, %fd101;
	mov.f64 	%fd216, %fd215;
	mov.u64 	%rd325, %rd324;
	@%p14 bra 	$L__BB0_126;
	cvt.u64.u32 	%rd213, %r18;
	add.s64 	%rd214, %rd203, %rd213;
	add.s64 	%rd215, %rd214, %rd201;
	add.s64 	%rd325, %rd215, 256;
	setp.lt.f64 	%p15, %fd101, %fd215;
	mov.f64 	%fd216, %fd101;
	@%p15 bra 	$L__BB0_126;
	add.s64 	%rd219, %rd215, 256;
	setp.lt.s64 	%p16, %rd324, %rd219;
	selp.f64 	%fd216, %fd215, %fd101, %p16;
	min.s64 	%rd325, %rd324, %rd219;
$L__BB0_126:
	setp.lt.f64 	%p17, %fd216, %fd102;
	mov.f64 	%fd217, %fd216;
	mov.u64 	%rd326, %rd325;
	@%p17 bra 	$L__BB0_129;
	cvt.u64.u32 	%rd220, %r18;
	add.s64 	%rd221, %rd203, %rd220;
	add.s64 	%rd222, %rd221, %rd201;
	add.s64 	%rd326, %rd222, 512;
	setp.lt.f64 	%p18, %fd102, %fd216;
	mov.f64 	%fd217, %fd102;
	@%p18 bra 	$L__BB0_129;
	setp.lt.s64 	%p19, %rd325, %rd326;
	selp.f64 	%fd217, %fd216, %fd102, %p19;
	min.s64 	%rd326, %rd325, %rd326;
$L__BB0_129:
	setp.lt.f64 	%p20, %fd217, %fd103;
	mov.f64 	%fd218, %fd217;
	mov.u64 	%rd327, %rd326;
	@%p20 bra 	$L__BB0_132;
	cvt.u64.u32 	%rd223, %r18;
	add.s64 	%rd224, %rd203, %rd223;
	add.s64 	%rd225, %rd224, %rd201;
	add.s64 	%rd327, %rd225, 768;
	setp.lt.f64 	%p21, %fd103, %fd217;
	mov.f64 	%fd218, %fd103;
	@%p21 bra 	$L__BB0_132;
	setp.lt.s64 	%p22, %rd326, %rd327;
	selp.f64 	%fd218, %fd217, %fd103, %p22;
	min.s64 	%rd327, %rd326, %rd327;
$L__BB0_132:
	setp.lt.f64 	%p23, %fd218, %fd104;
	mov.f64 	%fd229, %fd218;
	mov.u64 	%rd343, %rd327;
	@%p23 bra 	$L__BB0_135;
	add.s64 	%rd228, %rd210, %rd201;
	add.s64 	%rd343, %rd228, 1024;
	setp.lt.f64 	%p24, %fd104, %fd218;
	mov.f64 	%fd229, %fd104;
	@%p24 bra 	$L__BB0_135;
	setp.lt.s64 	%p25, %rd327, %rd343;
	selp.f64 	%fd229, %fd218, %fd104, %p25;
	min.s64 	%rd343, %rd327, %rd343;
$L__BB0_135:
	add.s32 	%r394, %r18, 1280;
	add.s32 	%r43, %r18, 2560;
	setp.le.s32 	%p26, %r43, %r36;
	@%p26 bra 	$L__BB0_120;
$L__BB0_136:
	setp.le.s32 	%p27, %r36, %r394;
	@%p27 bra 	$L__BB0_159;
	sub.s32 	%r21, %r36, %r394;
	setp.ge.s32 	%p28, %r17, %r21;
	@%p28 bra 	$L__BB0_159;
	cvta.to.global.u64 	%rd130, %rd200;
	not.b32 	%r44, %r17;
	add.s32 	%r45, %r36, %r44;
	sub.s32 	%r22, %r45, %r394;
	and.b32  	%r46, %r22, 768;
	setp.eq.s32 	%p29, %r46, 768;
	mov.u32 	%r397, %r17;
	@%p29 bra 	$L__BB0_144;
	add.s32 	%r47, %r17, %r394;
	cvt.u64.u32 	%rd230, %r47;
	add.s64 	%rd331, %rd201, %rd230;
	mul.wide.u32 	%rd231, %r47, 8;
	add.s64 	%rd330, %rd130, %rd231;
	shr.u32 	%r48, %r22, 8;
	add.s32 	%r49, %r48, 1;
	and.b32  	%r50, %r49, 3;
	neg.s32 	%r395, %r50;
	mov.u32 	%r397, %r17;
$L__BB0_140:
	.pragma "nounroll";
	mov.u64 	%rd135, %rd343;
	mov.f64 	%fd116, %fd229;
	ld.global.f64 	%fd117, [%rd330];
	setp.lt.f64 	%p30, %fd116, %fd117;
	@%p30 bra 	$L__BB0_143;
	setp.lt.f64 	%p31, %fd117, %fd116;
	mov.f64 	%fd229, %fd117;
	mov.u64 	%rd343, %rd331;
	@%p31 bra 	$L__BB0_143;
	setp.lt.s64 	%p32, %rd135, %rd331;
	selp.f64 	%fd229, %fd116, %fd117, %p32;
	min.s64 	%rd343, %rd135, %rd331;
$L__BB0_143:
	add.s32 	%r397, %r397, 256;
	add.s64 	%rd331, %rd331, 256;
	add.s64 	%rd330, %rd330, 2048;
	add.s32 	%r395, %r395, 1;
	setp.ne.s32 	%p33, %r395, 0;
	@%p33 bra 	$L__BB0_140;
$L__BB0_144:
	setp.lt.u32 	%p34, %r22, 768;
	@%p34 bra 	$L__BB0_159;
	add.s32 	%r398, %r397, %r394;
	cvt.u64.u32 	%rd232, %r398;
	add.s64 	%rd338, %rd201, %rd232;
	cvt.u64.u32 	%rd233, %r397;
	cvt.u64.u32 	%rd234, %r394;
	add.s64 	%rd235, %rd233, %rd234;
	shl.b64 	%rd236, %rd235, 3;
	add.s64 	%rd237, %rd236, %rd130;
	add.s64 	%rd337, %rd237, 6144;
	mul.wide.u32 	%rd238, %r398, 8;
	add.s64 	%rd336, %rd130, %rd238;
	add.s32 	%r399, %r397, 512;
$L__BB0_146:
	mov.u32 	%r32, %r399;
	ld.global.f64 	%fd123, [%rd336];
	setp.lt.f64 	%p35, %fd229, %fd123;
	mov.f64 	%fd226, %fd229;
	mov.u64 	%rd340, %rd343;
	@%p35 bra 	$L__BB0_149;
	setp.lt.f64 	%p36, %fd123, %fd229;
	mov.f64 	%fd226, %fd123;
	mov.u64 	%rd340, %rd338;
	@%p36 bra 	$L__BB0_149;
	setp.lt.s64 	%p37, %rd343, %rd338;
	selp.f64 	%fd226, %fd229, %fd123, %p37;
	min.s64 	%rd340, %rd343, %rd338;
$L__BB0_149:
	add.s32 	%r51, %r398, 256;
	cvt.u64.u32 	%rd239, %r51;
	add.s64 	%rd151, %rd201, %rd239;
	ld.global.f64 	%fd126, [%rd337+-4096];
	setp.lt.f64 	%p38, %fd226, %fd126;
	mov.f64 	%fd227, %fd226;
	mov.u64 	%rd341, %rd340;
	@%p38 bra 	$L__BB0_152;
	setp.lt.f64 	%p39, %fd126, %fd226;
	mov.f64 	%fd227, %fd126;
	mov.u64 	%rd341, %rd151;
	@%p39 bra 	$L__BB0_152;
	setp.lt.s64 	%p40, %rd340, %rd151;
	selp.f64 	%fd227, %fd226, %fd126, %p40;
	min.s64 	%rd341, %rd340, %rd151;
$L__BB0_152:
	add.s32 	%r52, %r398, 512;
	cvt.u64.u32 	%rd240, %r52;
	add.s64 	%rd154, %rd201, %rd240;
	ld.global.f64 	%fd129, [%rd337+-2048];
	setp.lt.f64 	%p41, %fd227, %fd129;
	mov.f64 	%fd228, %fd227;
	mov.u64 	%rd342, %rd341;
	@%p41 bra 	$L__BB0_155;
	setp.lt.f64 	%p42, %fd129, %fd227;
	mov.f64 	%fd228, %fd129;
	mov.u64 	%rd342, %rd154;
	@%p42 bra 	$L__BB0_155;
	setp.lt.s64 	%p43, %rd341, %rd154;
	selp.f64 	%fd228, %fd227, %fd129, %p43;
	min.s64 	%rd342, %rd341, %rd154;
$L__BB0_155:
	add.s32 	%r53, %r398, 768;
	cvt.u64.u32 	%rd241, %r53;
	add.s64 	%rd157, %rd201, %rd241;
	ld.global.f64 	%fd132, [%rd337];
	setp.lt.f64 	%p44, %fd228, %fd132;
	mov.f64 	%fd229, %fd228;
	mov.u64 	%rd343, %rd342;
	@%p44 bra 	$L__BB0_158;
	setp.lt.f64 	%p45, %fd132, %fd228;
	mov.f64 	%fd229, %fd132;
	mov.u64 	%rd343, %rd157;
	@%p45 bra 	$L__BB0_158;
	setp.lt.s64 	%p46, %rd342, %rd157;
	selp.f64 	%fd229, %fd228, %fd132, %p46;
	min.s64 	%rd343, %rd342, %rd157;
$L__BB0_158:
	add.s64 	%rd338, %rd338, 1024;
	add.s64 	%rd337, %rd337, 8192;
	add.s64 	%rd336, %rd336, 8192;
	add.s32 	%r399, %r32, 1024;
	add.s32 	%r54, %r32, 512;
	add.s32 	%r398, %r398, 1024;
	setp.lt.s32 	%p47, %r54, %r21;
	@%p47 bra 	$L__BB0_146;
$L__BB0_159:
	// begin inline asm
	mov.u32 %r55, %laneid;
	// end inline asm
	mov.b64 	%rd242, %fd229;
	mov.b64 	{%r57, %r62}, %rd242;
	mov.b32 	%r73, 1;
	mov.b32 	%r74, 31;
	mov.b32 	%r75, -1;
	// begin inline asm
	shfl.sync.down.b32 %r56, %r57, %r73, %r74, %r75;
	// end inline asm
	// begin inline asm
	shfl.sync.down.b32 %r61, %r62, %r73, %r74, %r75;
	// end inline asm
	mov.b64 	%rd243, {%r56, %r61};
	mov.b64 	%fd136, %rd243;
	mov.b64 	{%r67, %r72}, %rd343;
	// begin inline asm
	shfl.sync.down.b32 %r66, %r67, %r73, %r74, %r75;
	// end inline asm
	// begin inline asm
	shfl.sync.down.b32 %r71, %r72, %r73, %r74, %r75;
	// end inline asm
	mov.b64 	%rd164, {%r66, %r71};
	setp.gt.s32 	%p48, %r55, 30;
	setp.lt.f64 	%p49, %fd229, %fd136;
	or.pred  	%p50, %p48, %p49;
	mov.f64 	%fd231, %fd229;
	mov.u64 	%rd345, %rd343;
	@%p50 bra 	$L__BB0_162;
	setp.gt.f64 	%p51, %fd229, %fd136;
	mov.f64 	%fd231, %fd136;
	mov.u64 	%rd345, %rd164;
	@%p51 bra 	$L__BB0_162;
	setp.lt.s64 	%p52, %rd343, %rd164;
	selp.f64 	%fd231, %fd229, %fd136, %p52;
	min.s64 	%rd345, %rd343, %rd164;
$L__BB0_162:
	mov.b64 	%rd244, %fd231;
	mov.b64 	{%r77, %r82}, %rd244;
	mov.b32 	%r93, 2;
	mov.b32 	%r94, 31;
	mov.b32 	%r95, -1;
	// begin inline asm
	shfl.sync.down.b32 %r76, %r77, %r93, %r94, %r95;
	// end inline asm
	// begin inline asm
	shfl.sync.down.b32 %r81, %r82, %r93, %r94, %r95;
	// end inline asm
	mov.b64 	%rd245, {%r76, %r81};
	mov.b64 	%fd139, %rd245;
	mov.b64 	{%r87, %r92}, %rd345;
	// begin inline asm
	shfl.sync.down.b32 %r86, %r87, %r93, %r94, %r95;
	// end inline asm
	// begin inline asm
	shfl.sync.down.b32 %r91, %r92, %r93, %r94, %r95;
	// end inline asm
	mov.b64 	%rd167, {%r86, %r91};
	setp.gt.s32 	%p53, %r55, 29;
	setp.lt.f64 	%p54, %fd231, %fd139;
	or.pred  	%p55, %p53, %p54;
	mov.f64 	%fd232, %fd231;
	mov.u64 	%rd346, %rd345;
	@%p55 bra 	$L__BB0_165;
	setp.gt.f64 	%p56, %fd231, %fd139;
	mov.f64 	%fd232, %fd139;
	mov.u64 	%rd346, %rd167;
	@%p56 bra 	$L__BB0_165;
	setp.lt.s64 	%p57, %rd345, %rd167;
	selp.f64 	%fd232, %fd231, %fd139, %p57;
	min.s64 	%rd346, %rd345, %rd167;
$L__BB0_165:
	mov.b64 	%rd246, %fd232;
	mov.b64 	{%r97, %r102}, %rd246;
	mov.b32 	%r113, 4;
	mov.b32 	%r114, 31;
	mov.b32 	%r115, -1;
	// begin inline asm
	shfl.sync.down.b32 %r96, %r97, %r113, %r114, %r115;
	// end inline asm
	// begin inline asm
	shfl.sync.down.b32 %r101, %r102, %r113, %r114, %r115;
	// end inline asm
	mov.b64 	%rd247, {%r96, %r101};
	mov.b64 	%fd142, %rd247;
	mov.b64 	{%r107, %r112}, %rd346;
	// begin inline asm
	shfl.sync.down.b32 %r106, %r107, %r113, %r114, %r115;
	// end inline asm
	// begin inline asm
	shfl.sync.down.b32 %r111, %r112, %r113, %r114, %r115;
	// end inline asm
	mov.b64 	%rd170, {%r106, %r111};
	setp.gt.s32 	%p58, %r55, 27;
	setp.lt.f64 	%p59, %fd232, %fd142;
	or.pred  	%p60, %p58, %p59;
	mov.f64 	%fd233, %fd232;
	mov.u64 	%rd347, %rd346;
	@%p60 bra 	$L__BB0_168;
	setp.gt.f64 	%p61, %fd232, %fd142;
	mov.f64 	%fd233, %fd142;
	mov.u64 	%rd347, %rd170;
	@%p61 bra 	$L__BB0_168;
	setp.lt.s64 	%p62, %rd346, %rd170;
	selp.f64 	%fd233, %fd232, %fd142, %p62;
	min.s64 	%rd347, %rd346, %rd170;
$L__BB0_168:
	mov.b64 	%rd248, %fd233;
	mov.b64 	{%r117, %r122}, %rd248;
	mov.b32 	%r133, 8;
	mov.b32 	%r134, 31;
	mov.b32 	%r135, -1;
	// begin inline asm
	shfl.sync.down.b32 %r116, %r117, %r133, %r134, %r135;
	// end inline asm
	// begin inline asm
	shfl.sync.down.b32 %r121, %r122, %r133, %r134, %r135;
	// end inline asm
	mov.b64 	%rd249, {%r116, %r121};
	mov.b64 	%fd145, %rd249;
	mov.b64 	{%r127, %r132}, %rd347;
	// begin inline asm
	shfl.sync.down.b32 %r126, %r127, %r133, %r134, %r135;
	// end inline asm
	// begin inline asm
	shfl.sync.down.b32 %r131, %r132, %r133, %r134, %r135;
	// end inline asm
	mov.b64 	%rd173, {%r126, %r131};
	setp.gt.s32 	%p63, %r55, 23;
	setp.lt.f64 	%p64, %fd233, %fd145;
	or.pred  	%p65, %p63, %p64;
	mov.f64 	%fd234, %fd233;
	mov.u64 	%rd348, %rd347;
	@%p65 bra 	$L__BB0_171;
	setp.gt.f64 	%p66, %fd233, %fd145;
	mov.f64 	%fd234, %fd145;
	mov.u64 	%rd348, %rd173;
	@%p66 bra 	$L__BB0_171;
	setp.lt.s64 	%p67, %rd347, %rd173;
	selp.f64 	%fd234, %fd233, %fd145, %p67;
	min.s64 	%rd348, %rd347, %rd173;
$L__BB0_171:
	mov.b64 	%rd250, %fd234;
	mov.b64 	{%r137, %r142}, %rd250;
	mov.b32 	%r153, 16;
	mov.b32 	%r154, 31;
	mov.b32 	%r155, -1;
	// begin inline asm
	shfl.sync.down.b32 %r136, %r137, %r153, %r154, %r155;
	// end inline asm
	// begin inline asm
	shfl.sync.down.b32 %r141, %r142, %r153, %r154, %r155;
	// end inline asm
	mov.b64 	%rd251, {%r136, %r141};
	mov.b64 	%fd148, %rd251;
	mov.b64 	{%r147, %r152}, %rd348;
	// begin inline asm
	shfl.sync.down.b32 %r146, %r147, %r153, %r154, %r155;
	// end inline asm
	// begin inline asm
	shfl.sync.down.b32 %r151, %r152, %r153, %r154, %r155;
	// end inline asm
	mov.b64 	%rd176, {%r146, %r151};
	setp.gt.s32 	%p68, %r55, 15;
	setp.lt.f64 	%p69, %fd234, %fd148;
	or.pred  	%p70, %p68, %p69;
	mov.f64 	%fd242, %fd234;
	mov.u64 	%rd356, %rd348;
	@%p70 bra 	$L__BB0_174;
	setp.gt.f64 	%p71, %fd234, %fd148;
	mov.f64 	%fd242, %fd148;
	mov.u64 	%rd356, %rd176;
	@%p71 bra 	$L__BB0_174;
	setp.lt.s64 	%p72, %rd348, %rd176;
	selp.f64 	%fd242, %fd234, %fd148, %p72;
	min.s64 	%rd356, %rd348, %rd176;
$L__BB0_174:
	setp.ne.s32 	%p73, %r55, 0;
	@%p73 bra 	$L__BB0_176;
	shr.u32 	%r156, %r17, 1;
	and.b32  	%r157, %r156, 496;
	mov.u32 	%r158, _ZN6thrust24THRUST_300001_SM_1000_NS8cuda_cub4core6detail5shmemE;
	add.s32 	%r159, %r158, %r157;
	st.shared.f64 	[%r159+8], %fd242;
	st.shared.u64 	[%r159+16], %rd356;
$L__BB0_176:
	bar.sync 	0;
	setp.ne.s32 	%p74, %r17, 0;
	@%p74 bra 	$L__BB0_198;
	ld.shared.f64 	%fd151, [_ZN6thrust24THRUST_300001_SM_1000_NS8cuda_cub4core6detail5shmemE+24];
	ld.shared.u64 	%rd179, [_ZN6thrust24THRUST_300001_SM_1000_NS8cuda_cub4core6detail5shmemE+32];
	setp.lt.f64 	%p75, %fd242, %fd151;
	mov.f64 	%fd236, %fd242;
	mov.u64 	%rd350, %rd356;
	@%p75 bra 	$L__BB0_180;
	setp.lt.f64 	%p76, %fd151, %fd242;
	mov.f64 	%fd236, %fd151;
	mov.u64 	%rd350, %rd179;
	@%p76 bra 	$L__BB0_180;
	setp.lt.s64 	%p77, %rd356, %rd179;
	selp.f64 	%fd236, %fd242, %fd151, %p77;
	min.s64 	%rd350, %rd356, %rd179;
$L__BB0_180:
	ld.shared.f64 	%fd154, [_ZN6thrust24THRUST_300001_SM_1000_NS8cuda_cub4core6detail5shmemE+40];
	ld.shared.u64 	%rd182, [_ZN6thrust24THRUST_300001_SM_1000_NS8cuda_cub4core6detail5shmemE+48];
	setp.lt.f64 	%p78, %fd236, %fd154;
	mov.f64 	%fd237, %fd236;
	mov.u64 	%rd351, %rd350;
	@%p78 bra 	$L__BB0_183;
	setp.lt.f64 	%p79, %fd154, %fd236;
	mov.f64 	%fd237, %fd154;
	mov.u64 	%rd351, %rd182;
	@%p79 bra 	$L__BB0_183;
	setp.lt.s64 	%p80, %rd350, %rd182;
	selp.f64 	%fd237, %fd236, %fd154, %p80;
	min.s64 	%rd351, %rd350, %rd182;
$L__BB0_183:
	ld.shared.f64 	%fd157, [_ZN6thrust24THRUST_300001_SM_1000_NS8cuda_cub4core6detail5shmemE+56];
	ld.shared.u64 	%rd185, [_ZN6thrust24THRUST_300001_SM_1000_NS8cuda_cub4core6detail5shmemE+64];
	setp.lt.f64 	%p81, %fd237, %fd157;
	mov.f64 	%fd238, %fd237;
	mov.u64 	%rd352, %rd351;
	@%p81 bra 	$L__BB0_186;
	setp.lt.f64 	%p82, %fd157, %fd237;
	mov.f64 	%fd238, %fd157;
	mov.u64 	%rd352, %rd185;
	@%p82 bra 	$L__BB0_186;
	setp.lt.s64 	%p83, %rd351, %rd185;
	selp.f64 	%fd238, %fd237, %fd157, %p83;
	min.s64 	%rd352, %rd351, %rd185;
$L__BB0_186:
	ld.shared.f64 	%fd160, [_ZN6thrust24THRUST_300001_SM_1000_NS8cuda_cub4core6detail5shmemE+72];
	ld.shared.u64 	%rd188, [_ZN6thrust24THRUST_300001_SM_1000_NS8cuda_cub4core6detail5shmemE+80];
	setp.lt.f64 	%p84, %fd238, %fd160;
	mov.f64 	%fd239, %fd238;
	mov.u64 	%rd353, %rd352;
	@%p84 bra 	$L__BB0_189;
	setp.lt.f64 	%p85, %fd160, %fd238;
	mov.f64 	%fd239, %fd160;
	mov.u64 	%rd353, %rd188;
	@%p85 bra 	$L__BB0_189;
	setp.lt.s64 	%p86, %rd352, %rd188;
	selp.f64 	%fd239, %fd238, %fd160, %p86;
	min.s64 	%rd353, %rd352, %rd188;
$L__BB0_189:
	ld.shared.f64 	%fd163, [_ZN6thrust24THRUST_300001_SM_1000_NS8cuda_cub4core6detail5shmemE+88];
	ld.shared.u64 	%rd191, [_ZN6thrust24THRUST_300001_SM_1000_NS8cuda_cub4core6detail5shmemE+96];
	setp.lt.f64 	%p87, %fd239, %fd163;
	mov.f64 	%fd240, %fd239;
	mov.u64 	%rd354, %rd353;
	@%p87 bra 	$L__BB0_192;
	setp.lt.f64 	%p88, %fd163, %fd239;
	mov.f64 	%fd240, %fd163;
	mov.u64 	%rd354, %rd191;
	@%p88 bra 	$L__BB0_192;
	setp.lt.s64 	%p89, %rd353, %rd191;
	selp.f64 	%fd240, %fd239, %fd163, %p89;
	min.s64 	%rd354, %rd353, %rd191;
$L__BB0_192:
	ld.shared.f64 	%fd166, [_ZN6thrust24THRUST_300001_SM_1000_NS8cuda_cub4core6detail5shmemE+104];
	ld.shared.u64 	%rd194, [_ZN6thrust24THRUST_300001_SM_1000_NS8cuda_cub4core6detail5shmemE+112];
	setp.lt.f64 	%p90, %fd240, %fd166;
	mov.f64 	%fd241, %fd240;
	mov.u64 	%rd355, %rd354;
	@%p90 bra 	$L__BB0_195;
	setp.lt.f64 	%p91, %fd166, %fd240;
	mov.f64 	%fd241, %fd166;
	mov.u64 	%rd355, %rd194;
	@%p91 bra 	$L__BB0_195;
	setp.lt.s64 	%p92, %rd354, %rd194;
	selp.f64 	%fd241, %fd240, %fd166, %p92;
	min.s64 	%rd355, %rd354, %rd194;
$L__BB0_195:
	ld.shared.f64 	%fd169, [_ZN6thrust24THRUST_300001_SM_1000_NS8cuda_cub4core6detail5shmemE+120];
	ld.shared.u64 	%rd197, [_ZN6thrust24THRUST_300001_SM_1000_NS8cuda_cub4core6detail5shmemE+128];
	setp.lt.f64 	%p93, %fd241, %fd169;
	mov.u64 	%rd356, %rd355;
	mov.f64 	%fd242, %fd241;
	@%p93 bra 	$L__BB0_198;
	setp.lt.f64 	%p94, %fd169, %fd241;
	mov.u64 	%rd356, %rd197;
	mov.f64 	%fd242, %fd169;
	@%p94 bra 	$L__BB0_198;
	setp.lt.s64 	%p95, %rd355, %rd197;
	selp.f64 	%fd242, %fd241, %fd169, %p95;
	min.s64 	%rd356, %rd355, %rd197;
$L__BB0_198:
	mov.u32 	%r387, %tid.x;
	setp.ne.s32 	%p222, %r387, 0;
	@%p222 bra 	$L__BB0_200;
	ld.param.u64 	%rd285, [_ZN6thrust24THRUST_300001_SM_1000_NS8cuda_cub4core6detail13_kernel_agentINS1_8__reduce11ReduceAgentINS0_12zip_iteratorIN4cuda3std3__45tupleIJNS0_6detail15normal_iteratorINS0_10device_ptrIdEEEENS0_17counting_iteratorIlNS0_11use_defaultESI_SI_EEEEEEEPNSB_IJdlEEESM_iNS1_9__extrema9arg_min_fIdlNSA_4lessIdEEEEEEJSL_SN_iSS_EEEvDpT0__param_1];
	cvta.to.global.u64 	%rd284, %rd285;
	st.global.f64 	[%rd284], %fd242;
	st.global.u64 	[%rd284+8], %rd356;
$L__BB0_200:
	ret;

}
	// .globl	_ZN6thrust24THRUST_300001_SM_1000_NS8cuda_cub4core6detail13_kernel_agentINS1_8__reduce11ReduceAgentINS0_12zip_iteratorIN4cuda3std3__45tupleIJNS0_6detail15normal_iteratorINS0_10device_ptrIdEEEENS0_17counting_iteratorIlNS0_11use_defaultESI_SI_EEEEEEEPNSB_IJdlEEESM_iNS1_9__extrema9arg_min_fIdlNSA_4lessIdEEEEEEJSL_SN_iN3cub18CUB_300001_SM_100013GridEvenShareIiEENSV_9GridQueueIjEESS_EEEvDpT0_
.visible .entry _ZN6thrust24THRUST_300001_SM_1000_NS8cuda_cub4core6detail13_kernel_agentINS1_8__reduce11ReduceAgentINS0_12zip_iteratorIN4cuda3std3__45tupleIJNS0_6detail15normal_iteratorINS0_10device_ptrIdEEEENS0_17counting_iteratorIlNS0_11use_defaultESI_SI_EEEEEEEPNSB_IJdlEEESM_iNS1_9__extrema9arg_min_fIdlNSA_4lessIdEEEEEEJSL_SN_iN3cub18CUB_300001_SM_100013GridEvenShareIiEENSV_9GridQueueIjEESS_EEEvDpT0_(
	.param .align 8 .b8 _ZN6thrust24THRUST_300001_SM_1000_NS8cuda_cub4core6detail13_kernel_agentINS1_8__reduce11ReduceAgentINS0_12zip_iteratorIN4cuda3std3__45tupleIJNS0_6detail15normal_iteratorINS0_10device_ptrIdEEEENS0_17counting_iteratorIlNS0_11use_defaultESI_SI_EEEEEEEPNSB_IJdlEEESM_iNS1_9__extrema9arg_min_fIdlNSA_4lessIdEEEEEEJSL_SN_iN3cub18CUB_300001_SM_100013GridEvenShareIiEENSV_9GridQueueIjEESS_EEEvDpT0__param_0[16],
	.param .u64 .ptr .align 1 _ZN6thrust24THRUST_300001_SM_1000_NS8cuda_cub4core6detail13_kernel_agentINS1_8__reduce11ReduceAgentINS0_12zip_iteratorIN4cuda3std3__45tupleIJNS0_6detail15normal_iteratorINS0_10device_ptrIdEEEENS0_17counting_iteratorIlNS0_11use_defaultESI_SI_EEEEEEEPNSB_IJdlEEESM_iNS1_9__extrema9arg_min_fIdlNSA_4lessIdEEEEEEJSL_SN_iN3cub18CUB_300001_SM_100013GridEvenShareIiEENSV_9GridQueueIjEESS_EEEvDpT0__param_1,
	.param .u32 _ZN6thrust24THRUST_300001_SM_1000_NS8cuda_cub4core6detail13_kernel_agentINS1_8__reduce11ReduceAgentINS0_12zip_iteratorIN4cuda3std3__45tupleIJNS0_6detail15normal_iteratorINS0_10device_ptrIdEEEENS0_17counting_iteratorIlNS0_11use_defaultESI_SI_EEEEEEEPNSB_IJdlEEESM_iNS1_9__extrema9arg_min_fIdlNSA_4lessIdEEEEEEJSL_SN_iN3cub18CUB_300001_SM_100013GridEvenShareIiEENSV_9GridQueueIjEESS_EEEvDpT0__param_2,
	.param .align 4 .b8 _ZN6thrust24THRUST_300001_SM_1000_NS8cuda_cub4core6detail13_kernel_agentINS1_8__reduce11ReduceAgentINS0_12zip_iteratorIN4cuda3std3__45tupleIJNS0_6detail15normal_iteratorINS0_10device_ptrIdEEEENS0_17counting_iteratorIlNS0_11use_defaultESI_SI_EEEEEEEPNSB_IJdlEEESM_iNS1_9__extrema9arg_min_fIdlNSA_4lessIdEEEEEEJSL_SN_iN3cub18CUB_300001_SM_100013GridEvenShareIiEENSV_9GridQueueIjEESS_EEEvDpT0__param_3[40],
	.param .align 8 .b8 _ZN6thrust24THRUST_300001_SM_1000_NS8cuda_cub4core6detail13_kernel_agentINS1_8__reduce11ReduceAgentINS0_12zip_iteratorIN4cuda3std3__45tupleIJNS0_6detail15normal_iteratorINS0_10device_ptrIdEEEENS0_17counting_iteratorIlNS0_11use_defaultESI_SI_EEEEEEEPNSB_IJdlEEESM_iNS1_9__extrema9arg_min_fIdlNSA_4lessIdEEEEEEJSL_SN_iN3cub18CUB_300001_SM_100013GridEvenShareIiEENSV_9GridQueueIjEESS_EEEvDpT0__param_4[8],
	.param .align 1 .b8 _ZN6thrust24THRUST_300001_SM_1000_NS8cuda_cub4core6detail13_kernel_agentINS1_8__reduce11ReduceAgentINS0_12zip_iteratorIN4cuda3std3__45tupleIJNS0_6detail15normal_iteratorINS0_10device_ptrIdEEEENS0_17counting_iteratorIlNS0_11use_defaultESI_SI_EEEEEEEPNSB_IJdlEEESM_iNS1_9__extrema9arg_min_fIdlNSA_4lessIdEEEEEEJSL_SN_iN3cub18CUB_300001_SM_100013GridEvenShareIiEENSV_9GridQueueIjEESS_EEEvDpT0__param_5[1]
)
.maxntid 256
{
	.reg .pred 	%p<225>;
	.reg .b32 	%r<437>;
	.reg .b64 	%rd<334>;
	.reg .b64 	%fd<243>;

	ld.param.u64 	%rd185, [_ZN6thrust24THRUST_300001_SM_1000_NS8cuda_cub4core6detail13_kernel_agentINS1_8__reduce11ReduceAgentINS0_12zip_iteratorIN4cuda3std3__45tupleIJNS0_6detail15normal_iteratorINS0_10device_ptrIdEEEENS0_17counting_iteratorIlNS0_11use_defaultESI_SI_EEEEEEEPNSB_IJdlEEESM_iNS1_9__extrema9arg_min_fIdlNSA_4lessIdEEEEEEJSL_SN_iN3cub18CUB_300001_SM_100013GridEvenShareIiEENSV_9GridQueueIjEESS_EEEvDpT0__param_0+8];
	ld.param.u64 	%rd184, [_ZN6thrust24THRUST_300001_SM_1000_NS8cuda_cub4core6detail13_kernel_agentINS1_8__reduce11ReduceAgentINS0_12zip_iteratorIN4cuda3std3__45tupleIJNS0_6detail15normal_iteratorINS0_10device_ptrIdEEEENS0_17counting_iteratorIlNS0_11use_defaultESI_SI_EEEEEEEPNSB_IJdlEEESM_iNS1_9__extrema9arg_min_fIdlNSA_4lessIdEEEEEEJSL_SN_iN3cub18CUB_300001_SM_100013GridEvenShareIiEENSV_9GridQueueIjEESS_EEEvDpT0__param_0];
	ld.param.u64 	%rd187, [_ZN6thrust24THRUST_300001_SM_1000_NS8cuda_cub4core6detail13_kernel_agentINS1_8__reduce11ReduceAgentINS0_12zip_iteratorIN4cuda3std3__45tupleIJNS0_6detail15normal_iteratorINS0_10device_ptrIdEEEENS0_17counting_iteratorIlNS0_11use_defaultESI_SI_EEEEEEEPNSB_IJdlEEESM_iNS1_9__extrema9arg_min_fIdlNSA_4lessIdEEEEEEJSL_SN_iN3cub18CUB_300001_SM_100013GridEvenShareIiEENSV_9GridQueueIjEESS_EEEvDpT0__param_4];
	ld.param.u32 	%r66, [_ZN6thrust24THRUST_300001_SM_1000_NS8cuda_cub4core6detail13_kernel_agentINS1_8__reduce11ReduceAgentINS0_12zip_iteratorIN4cuda3std3__45tupleIJNS0_6detail15normal_iteratorINS0_10device_ptrIdEEEENS0_17counting_iteratorIlNS0_11use_defaultESI_SI_EEEEEEEPNSB_IJdlEEESM_iNS1_9__extrema9arg_min_fIdlNSA_4lessIdEEEEEEJSL_SN_iN3cub18CUB_300001_SM_100013GridEvenShareIiEENSV_9GridQueueIjEESS_EEEvDpT0__param_2];
	cvta.to.global.u64 	%rd1, %rd187;
	cvta.to.global.u64 	%rd2, %rd184;
	mov.u32 	%r1, %ctaid.x;
	mul.lo.s32 	%r2, %r1, 1280;
	mov.u32 	%r67, %nctaid.x;
	mul.lo.s32 	%r3, %r67, 1280;
	add.s32 	%r68, %r2, 1280;
	setp.le.s32 	%p1, %r68, %r66;
	@%p1 bra 	$L__BB1_111;
	sub.s32 	%r4, %r66, %r2;
	mov.u32 	%r5, %tid.x;
	setp.ge.s32 	%p98, %r5, %r4;
	mov.f64 	%fd188, 0d0000000000000000;
	mov.b64 	%rd279, 0;
	mov.u32 	%r420, %r5;
	@%p98 bra 	$L__BB1_3;
	add.s32 	%r190, %r2, %r5;
	cvt.s64.s32 	%rd234, %r190;
	mul.wide.s32 	%rd235, %r190, 8;
	add.s64 	%rd236, %rd2, %rd235;
	add.s64 	%rd279, %rd185, %rd234;
	ld.global.f64 	%fd188, [%rd236];
	add.s32 	%r420, %r5, 256;
$L__BB1_3:
	setp.ge.s32 	%p99, %r420, %r4;
	@%p99 bra 	$L__BB1_25;
	not.b32 	%r191, %r420;
	add.s32 	%r192, %r66, %r191;
	sub.s32 	%r8, %r192, %r2;
	and.b32  	%r193, %r8, 768;
	setp.eq.s32 	%p100, %r193, 768;
	@%p100 bra 	$L__BB1_10;
	add.s32 	%r418, %r420, %r2;
	shr.u32 	%r194, %r8, 8;
	add.s32 	%r195, %r194, 1;
	and.b32  	%r196, %r195, 3;
	neg.s32 	%r417, %r196;
$L__BB1_6:
	.pragma "nounroll";
	mov.u64 	%rd6, %rd279;
	mov.f64 	%fd3, %fd188;
	cvt.s64.s32 	%rd238, %r418;
	add.s64 	%rd7, %rd185, %rd238;
	mul.wide.s32 	%rd239, %r418, 8;
	add.s64 	%rd240, %rd2, %rd239;
	ld.global.f64 	%fd4, [%rd240];
	setp.lt.f64 	%p101, %fd3, %fd4;
	@%p101 bra 	$L__BB1_9;
	setp.lt.f64 	%p102, %fd4, %fd3;
	mov.u64 	%rd279, %rd7;
	mov.f64 	%fd188, %fd4;
	@%p102 bra 	$L__BB1_9;
	setp.lt.s64 	%p103, %rd6, %rd7;
	min.s64 	%rd279, %rd6, %rd7;
	selp.f64 	%fd188, %fd3, %fd4, %p103;
$L__BB1_9:
	add.s32 	%r420, %r420, 256;
	add.s32 	%r418, %r418, 256;
	add.s32 	%r417, %r417, 1;
	setp.ne.s32 	%p104, %r417, 0;
	@%p104 bra 	$L__BB1_6;
$L__BB1_10:
	setp.lt.u32 	%p105, %r8, 768;
	@%p105 bra 	$L__BB1_25;
	add.s32 	%r421, %r420, %r2;
	add.s32 	%r424, %r421, 256;
	add.s32 	%r423, %r421, 512;
	add.s32 	%r422, %r421, 768;
	add.s64 	%rd12, %rd2, 4096;
$L__BB1_12:
	cvt.s64.s32 	%rd241, %r424;
	add.s64 	%rd14, %rd185, %rd241;
	cvt.s64.s32 	%rd242, %r423;
	add.s64 	%rd15, %rd185, %rd242;
	cvt.s64.s32 	%rd243, %r422;
	add.s64 	%rd16, %rd185, %rd243;
	cvt.s64.s32 	%rd244, %r421;
	mul.wide.s32 	%rd245, %r421, 8;
	add.s64 	%rd17, %rd12, %rd245;
	add.s64 	%rd18, %rd185, %rd244;
	ld.global.f64 	%fd10, [%rd17+-4096];
	setp.lt.f64 	%p106, %fd188, %fd10;
	mov.u64 	%rd276, %rd279;
	mov.f64 	%fd185, %fd188;
	@%p106 bra 	$L__BB1_15;
	setp.lt.f64 	%p107, %fd10, %fd188;
	mov.u64 	%rd276, %rd18;
	mov.f64 	%fd185, %fd10;
	@%p107 bra 	$L__BB1_15;
	setp.lt.s64 	%p108, %rd279, %rd18;
	min.s64 	%rd276, %rd279, %rd18;
	selp.f64 	%fd185, %fd188, %fd10, %p108;
$L__BB1_15:
	ld.global.f64 	%fd13, [%rd17+-2048];
	setp.lt.f64 	%p109, %fd185, %fd13;
	mov.u64 	%rd277, %rd276;
	mov.f64 	%fd186, %fd185;
	@%p109 bra 	$L__BB1_18;
	setp.lt.f64 	%p110, %fd13, %fd185;
	mov.u64 	%rd277, %rd14;
	mov.f64 	%fd186, %fd13;
	@%p110 bra 	$L__BB1_18;
	setp.lt.s64 	%p111, %rd276, %rd14;
	min.s64 	%rd277, %rd276, %rd14;
	selp.f64 	%fd186, %fd185, %fd13, %p111;
$L__BB1_18:
	ld.global.f64 	%fd16, [%rd17];
	setp.lt.f64 	%p112, %fd186, %fd16;
	mov.u64 	%rd278, %rd277;
	mov.f64 	%fd187, %fd186;
	@%p112 bra 	$L__BB1_21;
	setp.lt.f64 	%p113, %fd16, %fd186;
	mov.u64 	%rd278, %rd15;
	mov.f64 	%fd187, %fd16;
	@%p113 bra 	$L__BB1_21;
	setp.lt.s64 	%p114, %rd277, %rd15;
	min.s64 	%rd278, %rd277, %rd15;
	selp.f64 	%fd187, %fd186, %fd16, %p114;
$L__BB1_21:
	ld.global.f64 	%fd19, [%rd17+2048];
	setp.lt.f64 	%p115, %fd187, %fd19;
	mov.u64 	%rd279, %rd278;
	mov.f64 	%fd188, %fd187;
	@%p115 bra 	$L__BB1_24;
	setp.lt.f64 	%p116, %fd19, %fd187;
	mov.u64 	%rd279, %rd16;
	mov.f64 	%fd188, %fd19;
	@%p116 bra 	$L__BB1_24;
	setp.lt.s64 	%p117, %rd278, %rd16;
	min.s64 	%rd279, %rd278, %rd16;
	selp.f64 	%fd188, %fd187, %fd19, %p117;
$L__BB1_24:
	add.s32 	%r420, %r420, 1024;
	add.s32 	%r424, %r424, 1024;
	add.s32 	%r423, %r423, 1024;
	add.s32 	%r422, %r422, 1024;
	add.s32 	%r421, %r421, 1024;
	setp.lt.s32 	%p118, %r420, %r4;
	@%p118 bra 	$L__BB1_12;
$L__BB1_25:
	setp.lt.s32 	%p119, %r4, 256;
	@%p119 bra 	$L__BB1_65;
	// begin inline asm
	mov.u32 %r310, %laneid;
	// end inline asm
	mov.b64 	%rd256, %fd188;
	mov.b64 	{%r312, %r317}, %rd256;
	mov.b32 	%r328, 1;
	mov.b32 	%r329, 31;
	mov.b32 	%r330, -1;
	// begin inline asm
	shfl.sync.down.b32 %r311, %r312, %r328, %r329, %r330;
	// end inline asm
	// begin inline asm
	shfl.sync.down.b32 %r316, %r317, %r328, %r329, %r330;
	// end inline asm
	mov.b64 	%rd257, {%r311, %r316};
	mov.b64 	%fd23, %rd257;
	mov.b64 	{%r322, %r327}, %rd279;
	// begin inline asm
	shfl.sync.down.b32 %r321, %r322, %r328, %r329, %r330;
	// end inline asm
	// begin inline asm
	shfl.sync.down.b32 %r326, %r327, %r328, %r329, %r330;
	// end inline asm
	mov.b64 	%rd28, {%r321, %r326};
	setp.gt.s32 	%p176, %r310, 30;
	setp.lt.f64 	%p177, %fd188, %fd23;
	or.pred  	%p178, %p176, %p177;
	mov.u64 	%rd281, %rd279;
	mov.f64 	%fd190, %fd188;
	@%p178 bra 	$L__BB1_29;
	setp.gt.f64 	%p179, %fd188, %fd23;
	mov.u64 	%rd281, %rd28;
	mov.f64 	%fd190, %fd23;
	@%p179 bra 	$L__BB1_29;
	setp.lt.s64 	%p180, %rd279, %rd28;
	min.s64 	%rd281, %rd279, %rd28;
	selp.f64 	%fd190, %fd188, %fd23, %p180;
$L__BB1_29:
	mov.b64 	%rd258, %fd190;
	mov.b64 	{%r332, %r337}, %rd258;
	mov.b32 	%r348, 2;
	mov.b32 	%r349, 31;
	mov.b32 	%r350, -1;
	// begin inline asm
	shfl.sync.down.b32 %r331, %r332, %r348, %r349, %r350;
	// end inline asm
	// begin inline asm
	shfl.sync.down.b32 %r336, %r337, %r348, %r349, %r350;
	// end inline asm
	mov.b64 	%rd259, {%r331, %r336};
	mov.b64 	%fd26, %rd259;
	mov.b64 	{%r342, %r347}, %rd281;
	// begin inline asm
	shfl.sync.down.b32 %r341, %r342, %r348, %r349, %r350;
	// end inline asm
	// begin inline asm
	shfl.sync.down.b32 %r346, %r347, %r348, %r349, %r350;
	// end inline asm
	mov.b64 	%rd31, {%r341, %r346};
	setp.gt.s32 	%p181, %r310, 29;
	setp.lt.f64 	%p182, %fd190, %fd26;
	or.pred  	%p183, %p181, %p182;
	mov.u64 	%rd282, %rd281;
	mov.f64 	%fd191, %fd190;
	@%p183 bra 	$L__BB1_32;
	setp.gt.f64 	%p184, %fd190, %fd26;
	mov.u64 	%rd282, %rd31;
	mov.f64 	%fd191, %fd26;
	@%p184 bra 	$L__BB1_32;
	setp.lt.s64 	%p185, %rd281, %rd31;
	min.s64 	%rd282, %rd281, %rd31;
	selp.f64 	%fd191, %fd190, %fd26, %p185;
$L__BB1_32:
	mov.b64 	%rd260, %fd191;
	mov.b64 	{%r352, %r357}, %rd260;
	mov.b32 	%r368, 4;
	mov.b32 	%r369, 31;
	mov.b32 	%r370, -1;
	// begin inline asm
	shfl.sync.down.b32 %r351, %r352, %r368, %r369, %r370;
	// end inline asm
	// begin inline asm
	shfl.sync.down.b32 %r356, %r357, %r368, %r369, %r370;
	// end inline asm
	mov.b64 	%rd261, {%r351, %r356};
	mov.b64 	%fd29, %rd261;
	mov.b64 	{%r362, %r367}, %rd282;
	// begin inline asm
	shfl.sync.down.b32 %r361, %r362, %r368, %r369, %r370;
	// end inline asm
	// begin inline asm
	shfl.sync.down.b32 %r366, %r367, %r368, %r369, %r370;
	// end inline asm
	mov.b64 	%rd34, {%r361, %r366};
	setp.gt.s32 	%p186, %r310, 27;
	setp.lt.f64 	%p187, %fd191, %fd29;
	or.pred  	%p188, %p186, %p187;
	mov.u64 	%rd283, %rd282;
	mov.f64 	%fd192, %fd191;
	@%p188 bra 	$L__BB1_35;
	setp.gt.f64 	%p189, %fd191, %fd29;
	mov.u64 	%rd283, %rd34;
	mov.f64 	%fd192, %fd29;
	@%p189 bra 	$L__BB1_35;
	setp.lt.s64 	%p190, %rd282, %rd34;
	min.s64 	%rd283, %rd282, %rd34;
	selp.f64 	%fd192, %fd191, %fd29, %p190;
$L__BB1_35:
	mov.b64 	%rd262, %fd192;
	mov.b64 	{%r372, %r377}, %rd262;
	mov.b32 	%r388, 8;
	mov.b32 	%r389, 31;
	mov.b32 	%r390, -1;
	// begin inline asm
	shfl.sync.down.b32 %r371, %r372, %r388, %r389, %r390;
	// end inline asm
	// begin inline asm
	shfl.sync.down.b32 %r376, %r377, %r388, %r389, %r390;
	// end inline asm
	mov.b64 	%rd263, {%r371, %r376};
	mov.b64 	%fd32, %rd263;
	mov.b64 	{%r382, %r387}, %rd283;
	// begin inline asm
	shfl.sync.down.b32 %r381, %r382, %r388, %r389, %r390;
	// end inline asm
	// begin inline asm
	shfl.sync.down.b32 %r386, %r387, %r388, %r389, %r390;
	// end inline asm
	mov.b64 	%rd37, {%r381, %r386};
	setp.gt.s32 	%p191, %r310, 23;
	setp.lt.f64 	%p192, %fd192, %fd32;
	or.pred  	%p193, %p191, %p192;
	mov.u64 	%rd284, %rd283;
	mov.f64 	%fd193, %fd192;
	@%p193 bra 	$L__BB1_38;
	setp.gt.f64 	%p194, %fd192, %fd32;
	mov.u64 	%rd284, %rd37;
	mov.f64 	%fd193, %fd32;
	@%p194 bra 	$L__BB1_38;
	setp.lt.s64 	%p195, %rd283, %rd37;
	min.s64 	%rd284, %rd283, %rd37;
	selp.f64 	%fd193, %fd192, %fd32, %p195;
$L__BB1_38:
	mov.b64 	%rd264, %fd193;
	mov.b64 	{%r392, %r397}, %rd264;
	mov.b32 	%r408, 16;
	mov.b32 	%r409, 31;
	mov.b32 	%r410, -1;
	// begin inline asm
	shfl.sync.down.b32 %r391, %r392, %r408, %r409, %r410;
	// end inline asm
	// begin inline asm
	shfl.sync.down.b32 %r396, %r397, %r408, %r409, %r410;
	// end inline asm
	mov.b64 	%rd265, {%r391, %r396};
	mov.b64 	%fd35, %rd265;
	mov.b64 	{%r402, %r407}, %rd284;
	// begin inline asm
	shfl.sync.down.b32 %r401, %r402, %r408, %r409, %r410;
	// end inline asm
	// begin inline asm
	shfl.sync.down.b32 %r406, %r407, %r408, %r409, %r410;
	// end inline asm
	mov.b64 	%rd40, {%r401, %r406};
	setp.gt.s32 	%p196, %r310, 15;
	setp.lt.f64 	%p197, %fd193, %fd35;
	or.pred  	%p198, %p196, %p197;
	mov.u64 	%rd333, %rd284;
	mov.f64 	%fd242, %fd193;
	@%p198 bra 	$L__BB1_41;
	setp.gt.f64 	%p199, %fd193, %fd35;
	mov.u64 	%rd333, %rd40;
	mov.f64 	%fd242, %fd35;
	@%p199 bra 	$L__BB1_41;
	setp.lt.s64 	%p200, %rd284, %rd40;
	min.s64 	%rd333, %rd284, %rd40;
	selp.f64 	%fd242, %fd193, %fd35, %p200;
$L__BB1_41:
	setp.ne.s32 	%p201, %r310, 0;
	@%p201 bra 	$L__BB1_43;
	shr.u32 	%r411, %r5, 1;
	and.b32  	%r412, %r411, 496;
	mov.u32 	%r413, _ZN6thrust24THRUST_300001_SM_1000_NS8cuda_cub4core6detail5shmemE;
	add.s32 	%r414, %r413, %r412;
	st.shared.f64 	[%r414+8], %fd242;
	st.shared.u64 	[%r414+16], %rd333;
$L__BB1_43:
	bar.sync 	0;
	setp.ne.s32 	%p202, %r5, 0;
	@%p202 bra 	$L__BB1_201;
	ld.shared.f64 	%fd38, [_ZN6thrust24THRUST_300001_SM_1000_NS8cuda_cub4core6detail5shmemE+24];
	ld.shared.u64 	%rd43, [_ZN6thrust24THRUST_300001_SM_1000_NS8cuda_cub4core6detail5shmemE+32];
	setp.lt.f64 	%p203, %fd242, %fd38;
	mov.u64 	%rd286, %rd333;
	mov.f64 	%fd195, %fd242;
	@%p203 bra 	$L__BB1_47;
	setp.lt.f64 	%p204, %fd38, %fd242;
	mov.u64 	%rd286, %rd43;
	mov.f64 	%fd195, %fd38;
	@%p204 bra 	$L__BB1_47;
	setp.lt.s64 	%p205, %rd333, %rd43;
	min.s64 	%rd286, %rd333, %rd43;
	selp.f64 	%fd195, %fd242, %fd38, %p205;
$L__BB1_47:
	ld.shared.f64 	%fd41, [_ZN6thrust24THRUST_300001_SM_1000_NS8cuda_cub4core6detail5shmemE+40];
	ld.shared.u64 	%rd46, [_ZN6thrust24THRUST_300001_SM_1000_NS8cuda_cub4core6detail5shmemE+48];
	setp.lt.f64 	%p206, %fd195, %fd41;
	mov.u64 	%rd287, %rd286;
	mov.f64 	%fd196, %fd195;
	@%p206 bra 	$L__BB1_50;
	setp.lt.f64 	%p207, %fd41, %fd195;
	mov.u64 	%rd287, %rd46;
	mov.f64 	%fd196, %fd41;
	@%p207 bra 	$L__BB1_50;
	setp.lt.s64 	%p208, %rd286, %rd46;
	min.s64 	%rd287, %rd286, %rd46;
	selp.f64 	%fd196, %fd195, %fd41, %p208;
$L__BB1_50:
	ld.shared.f64 	%fd44, [_ZN6thrust24THRUST_300001_SM_1000_NS8cuda_cub4core6detail5shmemE+56];
	ld.shared.u64 	%rd49, [_ZN6thrust24THRUST_300001_SM_1000_NS8cuda_cub4core6detail5shmemE+64];
	setp.lt.f64 	%p209, %fd196, %fd44;
	mov.u64 	%rd288, %rd287;
	mov.f64 	%fd197, %fd196;
	@%p209 bra 	$L__BB1_53;
	setp.lt.f64 	%p210, %fd44, %fd196;
	mov.u64 	%rd288, %rd49;
	mov.f64 	%fd197, %fd44;
	@%p210 bra 	$L__BB1_53;
	setp.lt.s64 	%p211, %rd287, %rd49;
	min.s64 	%rd288, %rd287, %rd49;
	selp.f64 	%fd197, %fd196, %fd44, %p211;
$L__BB1_53:
	ld.shared.f64 	%fd47, [_ZN6thrust24THRUST_300001_SM_1000_NS8cuda_cub4core6detail5shmemE+72];
	ld.shared.u64 	%rd52, [_ZN6thrust24THRUST_300001_SM_1000_NS8cuda_cub4core6detail5shmemE+80];
	setp.lt.f64 	%p212, %fd197, %fd47;
	mov.u64 	%rd289, %rd288;
	mov.f64 	%fd198, %fd197;
	@%p212 bra 	$L__BB1_56;
	setp.lt.f64 	%p213, %fd47, %fd197;
	mov.u64 	%rd289, %rd52;
	mov.f64 	%fd198, %fd47;
	@%p213 bra 	$L__BB1_56;
	setp.lt.s64 	%p214, %rd288, %rd52;
	min.s64 	%rd289, %rd288, %rd52;
	selp.f64 	%fd198, %fd197, %fd47, %p214;
$L__BB1_56:
	ld.shared.f64 	%fd50, [_ZN6thrust24THRUST_300001_SM_1000_NS8cuda_cub4core6detail5shmemE+88];
	ld.shared.u64 	%rd55, [_ZN6thrust24THRUST_300001_SM_1000_NS8cuda_cub4core6detail5shmemE+96];
	setp.lt.f64 	%p215, %fd198, %fd50;
	mov.u64 	%rd290, %rd289;
	mov.f64 	%fd199, %fd198;
	@%p215 bra 	$L__BB1_59;
	setp.lt.f64 	%p216, %fd50, %fd198;
	mov.u64 	%rd290, %rd55;
	mov.f64 	%fd199, %fd50;
	@%p216 bra 	$L__BB1_59;
	setp.lt.s64 	%p217, %rd289, %rd55;
	min.s64 	%rd290, %rd289, %rd55;
	selp.f64 	%fd199, %fd198, %fd50, %p217;
$L__BB1_59:
	ld.shared.f64 	%fd53, [_ZN6thrust24THRUST_300001_SM_1000_NS8cuda_cub4core6detail5shmemE+104];
	ld.shared.u64 	%rd58, [_ZN6thrust24THRUST_300001_SM_1000_NS8cuda_cub4core6detail5shmemE+112];
	setp.lt.f64 	%p218, %fd199, %fd53;
	mov.u64 	%rd291, %rd290;
	mov.f64 	%fd200, %fd199;
	@%p218 bra 	$L__BB1_62;
	setp.lt.f64 	%p219, %fd53, %fd199;
	mov.u64 	%rd291, %rd58;
	mov.f64 	%fd200, %fd53;
	@%p219 bra 	$L__BB1_62;
	setp.lt.s64 	%p220, %rd290, %rd58;
	min.s64 	%rd291, %rd290, %rd58;
	selp.f64 	%fd200, %fd199, %fd53, %p220;
$L__BB1_62:
	ld.shared.f64 	%fd56, [_ZN6thrust24THRUST_300001_SM_1000_NS8cuda_cub4core6detail5shmemE+120];
	ld.shared.u64 	%rd61, [_ZN6thrust24THRUST_300001_SM_1000_NS8cuda_cub4core6detail5shmemE+128];
	setp.lt.f64 	%p221, %fd200, %fd56;
	mov.u64 	%rd333, %rd291;
	mov.f64 	%fd242, %fd200;
	@%p221 bra 	$L__BB1_201;
	setp.lt.f64 	%p222, %fd56, %fd200;
	mov.u64 	%rd333, %rd61;
	mov.f64 	%fd242, %fd56;
	@%p222 bra 	$L__BB1_201;
	setp.lt.s64 	%p223, %rd291, %rd61;
	min.s64 	%rd333, %rd291, %rd61;
	selp.f64 	%fd242, %fd200, %fd56, %p223;
	bra.uni 	$L__BB1_201;
$L__BB1_65:
	// begin inline asm
	mov.u32 %r197, %laneid;
	// end inline asm
	and.b32  	%r218, %r5, 992;
	add.s32 	%r219, %r218, 32;
	setp.gt.s32 	%p120, %r219, %r4;
	not.b32 	%r220, %r218;
	add.s32 	%r221, %r4, %r220;
	selp.b32 	%r216, %r221, 31, %p120;
	mov.b64 	%rd246, %fd188;
	mov.b64 	{%r199, %r204}, %rd246;
	mov.b32 	%r215, 1;
	mov.b32 	%r217, -1;
	// begin inline asm
	shfl.sync.down.b32 %r198, %r199, %r215, %r216, %r217;
	// end inline asm
	// begin inline asm
	shfl.sync.down.b32 %r203, %r204, %r215, %r216, %r217;
	// end inline asm
	mov.b64 	%rd247, {%r198, %r203};
	mov.b64 	%fd58, %rd247;
	mov.b64 	{%r209, %r214}, %rd279;
	// begin inline asm
	shfl.sync.down.b32 %r208, %r209, %r215, %r216, %r217;
	// end inline asm
	// begin inline asm
	shfl.sync.down.b32 %r213, %r214, %r215, %r216, %r217;
	// end inline asm
	mov.b64 	%rd63, {%r208, %r213};
	setp.ge.s32 	%p121, %r197, %r216;
	setp.lt.f64 	%p122, %fd188, %fd58;
	or.pred  	%p123, %p121, %p122;
	mov.f64 	%fd201, %fd188;
	mov.u64 	%rd292, %rd279;
	@%p123 bra 	$L__BB1_68;
	setp.gt.f64 	%p124, %fd188, %fd58;
	mov.f64 	%fd201, %fd58;
	mov.u64 	%rd292, %rd63;
	@%p124 bra 	$L__BB1_68;
	setp.lt.s64 	%p125, %rd279, %rd63;
	selp.f64 	%fd201, %fd188, %fd58, %p125;
	min.s64 	%rd292, %rd279, %rd63;
$L__BB1_68:
	mov.b64 	%rd248, %fd201;
	mov.b64 	{%r223, %r228}, %rd248;
	mov.b32 	%r239, 2;
	mov.b32 	%r241, -1;
	// begin inline asm
	shfl.sync.down.b32 %r222, %r223, %r239, %r216, %r241;
	// end inline asm
	// begin inline asm
	shfl.sync.down.b32 %r227, %r228, %r239, %r216, %r241;
	// end inline asm
	mov.b64 	%rd249, {%r222, %r227};
	mov.b64 	%fd61, %rd249;
	mov.b64 	{%r233, %r238}, %rd292;
	// begin inline asm
	shfl.sync.down.b32 %r232, %r233, %r239, %r216, %r241;
	// end inline asm
	// begin inline asm
	shfl.sync.down.b32 %r237, %r238, %r239, %r216, %r241;
	// end inline asm
	mov.b64 	%rd66, {%r232, %r237};
	add.s32 	%r242, %r197, 2;
	setp.gt.s32 	%p126, %r242, %r216;
	setp.lt.f64 	%p127, %fd201, %fd61;
	or.pred  	%p128, %p126, %p127;
	mov.f64 	%fd202, %fd201;
	mov.u64 	%rd293, %rd292;
	@%p128 bra 	$L__BB1_71;
	setp.gt.f64 	%p129, %fd201, %fd61;
	mov.f64 	%fd202, %fd61;
	mov.u64 	%rd293, %rd66;
	@%p129 bra 	$L__BB1_71;
	setp.lt.s64 	%p130, %rd292, %rd66;
	selp.f64 	%fd202, %fd201, %fd61, %p130;
	min.s64 	%rd293, %rd292, %rd66;
$L__BB1_71:
	mov.b64 	%rd250, %fd202;
	mov.b64 	{%r244, %r249}, %rd250;
	mov.b32 	%r260, 4;
	mov.b32 	%r262, -1;
	// begin inline asm
	shfl.sync.down.b32 %r243, %r244, %r260, %r216, %r262;
	// end inline asm
	// begin inline asm
	shfl.sync.down.b32 %r248, %r249, %r260, %r216, %r262;
	// end inline asm
	mov.b64 	%rd251, {%r243, %r248};
	mov.b64 	%fd64, %rd251;
	mov.b64 	{%r254, %r259}, %rd293;
	// begin inline asm
	shfl.sync.down.b32 %r253, %r254, %r260, %r216, %r262;
	// end inline asm
	// begin inline asm
	shfl.sync.down.b32 %r258, %r259, %r260, %r216, %r262;
	// end inline asm
	mov.b64 	%rd69, {%r253, %r258};
	add.s32 	%r263, %r197, 4;
	setp.gt.s32 	%p131, %r263, %r216;
	setp.lt.f64 	%p132, %fd202, %fd64;
	or.pred  	%p133, %p131, %p132;
	mov.f64 	%fd203, %fd202;
	mov.u64 	%rd294, %rd293;
	@%p133 bra 	$L__BB1_74;
	setp.gt.f64 	%p134, %fd202, %fd64;
	mov.f64 	%fd203, %fd64;
	mov.u64 	%rd294, %rd69;
	@%p134 bra 	$L__BB1_74;
	setp.lt.s64 	%p135, %rd293, %rd69;
	selp.f64 	%fd203, %fd202, %fd64, %p135;
	min.s64 	%rd294, %rd293, %rd69;
$L__BB1_74:
	mov.b64 	%rd252, %fd203;
	mov.b64 	{%r265, %r270}, %rd252;
	mov.b32 	%r281, 8;
	mov.b32 	%r283, -1;
	// begin inline asm
	shfl.sync.down.b32 %r264, %r265, %r281, %r216, %r283;
	// end inline asm
	// begin inline asm
	shfl.sync.down.b32 %r269, %r270, %r281, %r216, %r283;
	// end inline asm
	mov.b64 	%rd253, {%r264, %r269};
	mov.b64 	%fd67, %rd253;
	mov.b64 	{%r275, %r280}, %rd294;
	// begin inline asm
	shfl.sync.down.b32 %r274, %r275, %r281, %r216, %r283;
	// end inline asm
	// begin inline asm
	shfl.sync.down.b32 %r279, %r280, %r281, %r216, %r283;
	// end inline asm
	mov.b64 	%rd72, {%r274, %r279};
	add.s32 	%r284, %r197, 8;
	setp.gt.s32 	%p136, %r284, %r216;
	setp.lt.f64 	%p137, %fd203, %fd67;
	or.pred  	%p138, %p136, %p137;
	mov.f64 	%fd204, %fd203;
	mov.u64 	%rd295, %rd294;
	@%p138 bra 	$L__BB1_77;
	setp.gt.f64 	%p139, %fd203, %fd67;
	mov.f64 	%fd204, %fd67;
	mov.u64 	%rd295, %rd72;
	@%p139 bra 	$L__BB1_77;
	setp.lt.s64 	%p140, %rd294, %rd72;
	selp.f64 	%fd204, %fd203, %fd67, %p140;
	min.s64 	%rd295, %rd294, %rd72;
$L__BB1_77:
	mov.b64 	%rd254, %fd204;
	mov.b64 	{%r286, %r291}, %rd254;
	mov.b32 	%r302, 16;
	mov.b32 	%r304, -1;
	// begin inline asm
	shfl.sync.down.b32 %r285, %r286, %r302, %r216, %r304;
	// end inline asm
	// begin inline asm
	shfl.sync.down.b32 %r290, %r291, %r302, %r216, %r304;
	// end inline asm
	mov.b64 	%rd255, {%r285, %r290};
	mov.b64 	%fd70, %rd255;
	mov.b64 	{%r296, %r301}, %rd295;
	// begin inline asm
	shfl.sync.down.b32 %r295, %r296, %r302, %r216, %r304;
	// end inline asm
	// begin inline asm
	shfl.sync.down.b32 %r300, %r301, %r302, %r216, %r304;
	// end inline asm
	mov.b64 	%rd75, {%r295, %r300};
	add.s32 	%r305, %r197, 16;
	setp.gt.s32 	%p141, %r305, %r216;
	setp.lt.f64 	%p142, %fd204, %fd70;
	or.pred  	%p143, %p141, %p142;
	mov.f64 	%fd242, %fd204;
	mov.u64 	%rd333, %rd295;
	@%p143 bra 	$L__BB1_80;
	setp.gt.f64 	%p144, %fd204, %fd70;
	mov.f64 	%fd242, %fd70;
	mov.u64 	%rd333, %rd75;
	@%p144 bra 	$L__BB1_80;
	setp.lt.s64 	%p145, %rd295, %rd75;
	selp.f64 	%fd242, %fd204, %fd70, %p145;
	min.s64 	%rd333, %rd295, %rd75;
$L__BB1_80:
	setp.ne.s32 	%p146, %r197, 0;
	@%p146 bra 	$L__BB1_82;
	shr.u32 	%r306, %r5, 1;
	and.b32  	%r307, %r306, 496;
	mov.u32 	%r308, _ZN6thrust24THRUST_300001_SM_1000_NS8cuda_cub4core6detail5shmemE;
	add.s32 	%r309, %r308, %r307;
	st.shared.f64 	[%r309+8], %fd242;
	st.shared.u64 	[%r309+16], %rd333;
$L__BB1_82:
	bar.sync 	0;
	setp.ne.s32 	%p147, %r5, 0;
	@%p147 bra 	$L__BB1_201;
	setp.lt.s32 	%p148, %r4, 33;
	mov.f64 	%fd206, %fd242;
	mov.u64 	%rd297, %rd333;
	@%p148 bra 	$L__BB1_87;
	ld.shared.f64 	%fd73, [_ZN6thrust24THRUST_300001_SM_1000_NS8cuda_cub4core6detail5shmemE+24];
	ld.shared.u64 	%rd78, [_ZN6thrust24THRUST_300001_SM_1000_NS8cuda_cub4core6detail5shmemE+32];
	setp.lt.f64 	%p149, %fd242, %fd73;
	mov.f64 	%fd206, %fd242;
	mov.u64 	%rd297, %rd333;
	@%p149 bra 	$L__BB1_87;
	setp.lt.f64 	%p150, %fd73, %fd242;
	mov.f64 	%fd206, %fd73;
	mov.u64 	%rd297, %rd78;
	@%p150 bra 	$L__BB1_87;
	setp.lt.s64 	%p151, %rd333, %rd78;
	selp.f64 	%fd206, %fd242, %fd73, %p151;
	min.s64 	%rd297, %rd333, %rd78;
$L__BB1_87:
	setp.lt.s32 	%p152, %r4, 65;
	mov.f64 	%fd207, %fd206;
	mov.u64 	%rd298, %rd297;
	@%p152 bra 	$L__BB1_91;
	ld.shared.f64 	%fd76, [_ZN6thrust24THRUST_300001_SM_1000_NS8cuda_cub4core6detail5shmemE+40];
	ld.shared.u64 	%rd81, [_ZN6thrust24THRUST_300001_SM_1000_NS8cuda_cub4core6detail5shmemE+48];
	setp.lt.f64 	%p153, %fd206, %fd76;
	mov.f64 	%fd207, %fd206;
	mov.u64 	%rd298, %rd297;
	@%p153 bra 	$L__BB1_91;
	setp.lt.f64 	%p154, %fd76, %fd206;
	mov.f64 	%fd207, %fd76;
	mov.u64 	%rd298, %rd81;
	@%p154 bra 	$L__BB1_91;
	setp.lt.s64 	%p155, %rd297, %rd81;
	selp.f64 	%fd207, %fd206, %fd76, %p155;
	min.s64 	%rd298, %rd297, %rd81;
$L__BB1_91:
	setp.lt.s32 	%p156, %r4, 97;
	mov.f64 	%fd208, %fd207;
	mov.u64 	%rd299, %rd298;
	@%p156 bra 	$L__BB1_95;
	ld.shared.f64 	%fd79, [_ZN6thrust24THRUST_300001_SM_1000_NS8cuda_cub4core6detail5shmemE+56];
	ld.shared.u64 	%rd84, [_ZN6thrust24THRUST_300001_SM_1000_NS8cuda_cub4core6detail5shmemE+64];
	setp.lt.f64 	%p157, %fd207, %fd79;
	mov.f64 	%fd208, %fd207;
	mov.u64 	%rd299, %rd298;
	@%p157 bra 	$L__BB1_95;
	setp.lt.f64 	%p158, %fd79, %fd207;
	mov.f64 	%fd208, %fd79;
	mov.u64 	%rd299, %rd84;
	@%p158 bra 	$L__BB1_95;
	setp.lt.s64 	%p159, %rd298, %rd84;
	selp.f64 	%fd208, %fd207, %fd79, %p159;
	min.s64 	%rd299, %rd298, %rd84;
$L__BB1_95:
	setp.lt.s32 	%p160, %r4, 129;
	mov.f64 	%fd209, %fd208;
	mov.u64 	%rd300, %rd299;
	@%p160 bra 	$L__BB1_99;
	ld.shared.f64 	%fd82, [_ZN6thrust24THRUST_300001_SM_1000_NS8cuda_cub4core6detail5shmemE+72];
	ld.shared.u64 	%rd87, [_ZN6thrust24THRUST_300001_SM_1000_NS8cuda_cub4core6detail5shmemE+80];
	setp.lt.f64 	%p161, %fd208, %fd82;
	mov.f64 	%fd209, %fd208;
	mov.u64 	%rd300, %rd299;
	@%p161 bra 	$L__BB1_99;
	setp.lt.f64 	%p162, %fd82, %fd208;
	mov.f64 	%fd209, %fd82;
	mov.u64 	%rd300, %rd87;
	@%p162 bra 	$L__BB1_99;
	setp.lt.s64 	%p163, %rd299, %rd87;
	selp.f64 	%fd209, %fd208, %fd82, %p163;
	min.s64 	%rd300, %rd299, %rd87;
$L__BB1_99:
	setp.lt.s32 	%p164, %r4, 161;
	mov.f64 	%fd210, %fd209;
	mov.u64 	%rd301, %rd300;
	@%p164 bra 	$L__BB1_103;
	ld.shared.f64 	%fd85, [_ZN6thrust24THRUST_300001_SM_1000_NS8cuda_cub4core6detail5shmemE+88];
	ld.shared.u64 	%rd90, [_ZN6thrust24THRUST_300001_SM_1000_NS8cuda_cub4core6detail5shmemE+96];
	setp.lt.f64 	%p165, %fd209, %fd85;
	mov.f64 	%fd210, %fd209;
	mov.u64 	%rd301, %rd300;
	@%p165 bra 	$L__BB1_103;
	setp.lt.f64 	%p166, %fd85, %fd209;
	mov.f64 	%fd210, %fd85;
	mov.u64 	%rd301, %rd90;
	@%p166 bra 	$L__BB1_103;
	setp.lt.s64 	%p167, %rd300, %rd90;
	selp.f64 	%fd210, %fd209, %fd85, %p167;
	min.s64 	%rd301, %rd300, %rd90;
$L__BB1_103:
	setp.lt.s32 	%p168, %r4, 193;
	mov.f64 	%fd211, %fd210;
	mov.u64 	%rd302, %rd301;
	@%p168 bra 	$L__BB1_107;
	ld.shared.f64 	%fd88, [_ZN6thrust24THRUST_300001_SM_1000_NS8cuda_cub4core6detail5shmemE+104];
	ld.shared.u64 	%rd93, [_ZN6thrust24THRUST_300001_SM_1000_NS8cuda_cub4core6detail5shmemE+112];
	setp.lt.f64 	%p169, %fd210, %fd88;
	mov.f64 	%fd211, %fd210;
	mov.u64 	%rd302, %rd301;
	@%p169 bra 	$L__BB1_107;
	setp.lt.f64 	%p170, %fd88, %fd210;
	mov.f64 	%fd211, %fd88;
	mov.u64 	%rd302, %rd93;
	@%p170 bra 	$L__BB1_107;
	setp.lt.s64 	%p171, %rd301, %rd93;
	selp.f64 	%fd211, %fd210, %fd88, %p171;
	min.s64 	%rd302, %rd301, %rd93;
$L__BB1_107:
	setp.lt.s32 	%p172, %r4, 225;
	mov.u64 	%rd333, %rd302;
	mov.f64 	%fd242, %fd211;
	@%p172 bra 	$L__BB1_201;
	ld.shared.f64 	%fd91, [_ZN6thrust24THRUST_300001_SM_1000_NS8cuda_cub4core6detail5shmemE+120];
	ld.shared.u64 	%rd96, [_ZN6thrust24THRUST_300001_SM_1000_NS8cuda_cub4core6detail5shmemE+128];
	setp.lt.f64 	%p173, %fd211, %fd91;
	mov.u64 	%rd333, %rd302;
	mov.f64 	%fd242, %fd211;
	@%p173 bra 	$L__BB1_201;
	setp.lt.f64 	%p174, %fd91, %fd211;
	mov.u64 	%rd333, %rd96;
	mov.f64 	%fd242, %fd91;
	@%p174 bra 	$L__BB1_201;
	setp.lt.s64 	%p175, %rd302, %rd96;
	selp.f64 	%fd242, %fd211, %fd91, %p175;
	min.s64 	%rd333, %rd302, %rd96;
	bra.uni 	$L__BB1_201;
$L__BB1_111:
	mov.u32 	%r35, %tid.x;
	cvt.s64.s32 	%rd188, %r2;
	add.s64 	%rd98, %rd185, %rd188;
	cvt.u64.u32 	%rd189, %r35;
	add.s64 	%rd190, %rd189, %rd188;
	cvta.to.global.u64 	%rd191, %rd184;
	shl.b64 	%rd192, %rd190, 3;
	add.s64 	%rd193, %rd191, %rd192;
	ld.global.f64 	%fd172, [%rd193];
	add.s32 	%r69, %r35, 256;
	cvt.u64.u32 	%rd194, %r69;
	ld.global.f64 	%fd173, [%rd193+2048];
	add.s32 	%r70, %r35, 512;
	cvt.u64.u32 	%rd195, %r70;
	ld.global.f64 	%fd174, [%rd193+4096];
	ld.global.f64 	%fd93, [%rd193+6144];
	or.b32  	%r71, %r35, 1024;
	cvt.u64.u32 	%rd99, %r71;
	add.s64 	%rd100, %rd98, %rd99;
	ld.global.f64 	%fd94, [%rd193+8192];
	setp.lt.f64 	%p2, %fd173, %fd172;
	selp.f64 	%fd175, %fd173, %fd172, %p2;
	selp.b64 	%rd196, %rd194, %rd189, %p2;
	setp.lt.f64 	%p3, %fd174, %fd175;
	selp.f64 	%fd95, %fd174, %fd175, %p3;
	selp.b64 	%rd101, %rd195, %rd196, %p3;
	setp.lt.f64 	%p4, %fd95, %fd93;
	mov.f64 	%fd212, %fd95;
	mov.u64 	%rd303, %rd101;
	@%p4 bra 	$L__BB1_114;
	add.s32 	%r72, %r35, 768;
	cvt.u64.u32 	%rd303, %r72;
	setp.lt.f64 	%p5, %fd93, %fd95;
	mov.f64 	%fd212, %fd93;
	@%p5 bra 	$L__BB1_114;
	mov.f64 	%fd212, %fd95;
	mov.u64 	%rd303, %rd101;
$L__BB1_114:
	add.s64 	%rd104, %rd98, %rd303;
	setp.lt.f64 	%p6, %fd212, %fd94;
	mov.f64 	%fd230, %fd212;
	mov.u64 	%rd321, %rd104;
	@%p6 bra 	$L__BB1_117;
	setp.lt.f64 	%p7, %fd94, %fd212;
	mov.f64 	%fd230, %fd94;
	mov.u64 	%rd321, %rd100;
	@%p7 bra 	$L__BB1_117;
	setp.lt.s64 	%p8, %rd303, %rd99;
	selp.f64 	%fd230, %fd212, %fd94, %p8;
	selp.b64 	%rd321, %rd104, %rd100, %p8;
$L__BB1_117:
	setp.le.s32 	%p9, %r66, %r3;
	@%p9 bra 	$L__BB1_162;
	setp.ne.s32 	%p10, %r35, 0;
	@%p10 bra 	$L__BB1_120;
	atom.global.add.u32 	%r73, [%rd1+4], 1280;
	add.s32 	%r74, %r73, %r3;
	st.shared.u32 	[_ZN6thrust24THRUST_300001_SM_1000_NS8cuda_cub4core6detail5shmemE+152], %r74;
$L__BB1_120:
	bar.sync 	0;
	ld.shared.u32 	%r427, [_ZN6thrust24THRUST_300001_SM_1000_NS8cuda_cub4core6detail5shmemE+152];
	add.s32 	%r75, %r427, 1280;
	setp.gt.s32 	%p11, %r75, %r66;
	@%p11 bra 	$L__BB1_139;
$L__BB1_121:
	cvt.s64.s32 	%rd197, %r427;
	add.s64 	%rd198, %rd189, %rd197;
	cvta.to.global.u64 	%rd199, %rd184;
	shl.b64 	%rd200, %rd198, 3;
	add.s64 	%rd201, %rd199, %rd200;
	add.s64 	%rd109, %rd198, %rd185;
	ld.global.f64 	%fd100, [%rd201];
	ld.global.f64 	%fd101, [%rd201+2048];
	ld.global.f64 	%fd102, [%rd201+4096];
	ld.global.f64 	%fd103, [%rd201+6144];
	ld.global.f64 	%fd104, [%rd201+8192];
	setp.lt.f64 	%p12, %fd230, %fd100;
	mov.f64 	%fd215, %fd230;
	mov.u64 	%rd306, %rd321;
	@%p12 bra 	$L__BB1_124;
	setp.lt.f64 	%p13, %fd100, %fd230;
	mov.f64 	%fd215, %fd100;
	mov.u64 	%rd306, %rd109;
	@%p13 bra 	$L__BB1_124;
	setp.lt.s64 	%p14, %rd321, %rd109;
	selp.f64 	%fd215, %fd230, %fd100, %p14;
	min.s64 	%rd306, %rd321, %rd109;
$L__BB1_124:
	setp.lt.f64 	%p15, %fd215, %fd101;
	mov.f64 	%fd216, %fd215;
	mov.u64 	%rd307, %rd306;
	@%p15 bra 	$L__BB1_127;
	cvt.s64.s32 	%rd202, %r427;
	add.s64 	%rd203, %rd189, %rd202;
	add.s64 	%rd204, %rd203, %rd185;
	add.s64 	%rd307, %rd204, 256;
	setp.lt.f64 	%p16, %fd101, %fd215;
	mov.f64 	%fd216, %fd101;
	@%p16 bra 	$L__BB1_127;
	setp.lt.s64 	%p17, %rd306, %rd307;
	selp.f64 	%fd216, %fd215, %fd101, %p17;
	min.s64 	%rd307, %rd306, %rd307;
$L__BB1_127:
	setp.lt.f64 	%p18, %fd216, %fd102;
	mov.f64 	%fd217, %fd216;
	mov.u64 	%rd308, %rd307;
	@%p18 bra 	$L__BB1_130;
	cvt.s64.s32 	%rd205, %r427;
	add.s64 	%rd206, %rd189, %rd205;
	add.s64 	%rd207, %rd206, %rd185;
	add.s64 	%rd308, %rd207, 512;
	setp.lt.f64 	%p19, %fd102, %fd216;
	mov.f64 	%fd217, %fd102;
	@%p19 bra 	$L__BB1_130;
	setp.lt.s64 	%p20, %rd307, %rd308;
	selp.f64 	%fd217, %fd216, %fd102, %p20;
	min.s64 	%rd308, %rd307, %rd308;
$L__BB1_130:
	setp.lt.f64 	%p21, %fd217, %fd103;
	mov.f64 	%fd218, %fd217;
	mov.u64 	%rd309, %rd308;
	@%p21 bra 	$L__BB1_133;
	cvt.s64.s32 	%rd208, %r427;
	add.s64 	%rd209, %rd189, %rd208;
	add.s64 	%rd210, %rd209, %rd185;
	add.s64 	%rd309, %rd210, 768;
	setp.lt.f64 	%p22, %fd103, %fd217;
	mov.f64 	%fd218, %fd103;
	@%p22 bra 	$L__BB1_133;
	setp.lt.s64 	%p23, %rd308, %rd309;
	selp.f64 	%fd218, %fd217, %fd103, %p23;
	min.s64 	%rd309, %rd308, %rd309;
$L__BB1_133:
	setp.lt.f64 	%p24, %fd218, %fd104;
	mov.f64 	%fd230, %fd218;
	mov.u64 	%rd321, %rd309;
	@%p24 bra 	$L__BB1_136;
	add.s64 	%rd213, %rd198, %rd185;
	add.s64 	%rd321, %rd213, 1024;
	setp.lt.f64 	%p25, %fd104, %fd218;
	mov.f64 	%fd230, %fd104;
	@%p25 bra 	$L__BB1_136;
	setp.lt.s64 	%p26, %rd309, %rd321;
	selp.f64 	%fd230, %fd218, %fd104, %p26;
	min.s64 	%rd321, %rd309, %rd321;
$L__BB1_136:
	setp.ne.s32 	%p27, %r35, 0;
	bar.sync 	0;
	@%p27 bra 	$L__BB1_138;
	atom.global.add.u32 	%r76, [%rd1+4], 1280;
	add.s32 	%r77, %r76, %r3;
	st.shared.u32 	[_ZN6thrust24THRUST_300001_SM_1000_NS8cuda_cub4core6detail5shmemE+152], %r77;
$L__BB1_138:
	bar.sync 	0;
	ld.shared.u32 	%r427, [_ZN6thrust24THRUST_300001_SM_1000_NS8cuda_cub4core6detail5shmemE+152];
	add.s32 	%r78, %r427, 1280;
	setp.le.s32 	%p28, %r78, %r66;
	@%p28 bra 	$L__BB1_121;
$L__BB1_139:
	setp.le.s32 	%p29, %r66, %r427;
	@%p29 bra 	$L__BB1_162;
	sub.s32 	%r40, %r66, %r427;
	setp.ge.s32 	%p30, %r35, %r40;
	@%p30 bra 	$L__BB1_162;
	cvta.to.global.u64 	%rd125, %rd184;
	not.b32 	%r79, %r35;
	add.s32 	%r80, %r66, %r79;
	sub.s32 	%r41, %r80, %r427;
	and.b32  	%r81, %r41, 768;
	setp.eq.s32 	%p31, %r81, 768;
	mov.u32 	%r431, %r35;
	@%p31 bra 	$L__BB1_147;
	add.s32 	%r429, %r35, %r427;
	shr.u32 	%r82, %r41, 8;
	add.s32 	%r83, %r82, 1;
	and.b32  	%r84, %r83, 3;
	neg.s32 	%r428, %r84;
	mov.u32 	%r431, %r35;
$L__BB1_143:
	.pragma "nounroll";
	mov.u64 	%rd126, %rd321;
	mov.f64 	%fd116, %fd230;
	cvt.s64.s32 	%rd215, %r429;
	add.s64 	%rd127, %rd185, %rd215;
	mul.wide.s32 	%rd216, %r429, 8;
	add.s64 	%rd217, %rd125, %rd216;
	ld.global.f64 	%fd117, [%rd217];
	setp.lt.f64 	%p32, %fd116, %fd117;
	@%p32 bra 	$L__BB1_146;
	setp.lt.f64 	%p33, %fd117, %fd116;
	mov.f64 	%fd230, %fd117;
	mov.u64 	%rd321, %rd127;
	@%p33 bra 	$L__BB1_146;
	setp.lt.s64 	%p34, %rd126, %rd127;
	selp.f64 	%fd230, %fd116, %fd117, %p34;
	min.s64 	%rd321, %rd126, %rd127;
$L__BB1_146:
	add.s32 	%r431, %r431, 256;
	add.s32 	%r429, %r429, 256;
	add.s32 	%r428, %r428, 1;
	setp.ne.s32 	%p35, %r428, 0;
	@%p35 bra 	$L__BB1_143;
$L__BB1_147:
	setp.lt.u32 	%p36, %r41, 768;
	@%p36 bra 	$L__BB1_162;
	add.s32 	%r432, %r431, %r427;
	add.s32 	%r435, %r432, 256;
	add.s32 	%r434, %r432, 512;
	add.s32 	%r433, %r432, 768;
	add.s64 	%rd132, %rd125, 4096;
$L__BB1_149:
	cvt.s64.s32 	%rd218, %r435;
	add.s64 	%rd134, %rd185, %rd218;
	cvt.s64.s32 	%rd219, %r434;
	add.s64 	%rd135, %rd185, %rd219;
	cvt.s64.s32 	%rd220, %r433;
	add.s64 	%rd136, %rd185, %rd220;
	cvt.s64.s32 	%rd221, %r432;
	mul.wide.s32 	%rd222, %r432, 8;
	add.s64 	%rd137, %rd132, %rd222;
	add.s64 	%rd138, %rd185, %rd221;
	ld.global.f64 	%fd123, [%rd137+-4096];
	setp.lt.f64 	%p37, %fd230, %fd123;
	mov.f64 	%fd226, %fd230;
	mov.u64 	%rd317, %rd321;
	@%p37 bra 	$L__BB1_152;
	setp.lt.f64 	%p38, %fd123, %fd230;
	mov.f64 	%fd226, %fd123;
	mov.u64 	%rd317, %rd138;
	@%p38 bra 	$L__BB1_152;
	setp.lt.s64 	%p39, %rd321, %rd138;
	selp.f64 	%fd226, %fd230, %fd123, %p39;
	min.s64 	%rd317, %rd321, %rd138;
$L__BB1_152:
	ld.global.f64 	%fd126, [%rd137+-2048];
	setp.lt.f64 	%p40, %fd226, %fd126;
	mov.f64 	%fd227, %fd226;
	mov.u64 	%rd318, %rd317;
	@%p40 bra 	$L__BB1_155;
	setp.lt.f64 	%p41, %fd126, %fd226;
	mov.f64 	%fd227, %fd126;
	mov.u64 	%rd318, %rd134;
	@%p41 bra 	$L__BB1_155;
	setp.lt.s64 	%p42, %rd317, %rd134;
	selp.f64 	%fd227, %fd226, %fd126, %p42;
	min.s64 	%rd318, %rd317, %rd134;
$L__BB1_155:
	ld.global.f64 	%fd129, [%rd137];
	setp.lt.f64 	%p43, %fd227, %fd129;
	mov.f64 	%fd228, %fd227;
	mov.u64 	%rd319, %rd318;
	@%p43 bra 	$L__BB1_158;
	setp.lt.f64 	%p44, %fd129, %fd227;
	mov.f64 	%fd228, %fd129;
	mov.u64 	%rd319, %rd135;
	@%p44 bra 	$L__BB1_158;
	setp.lt.s64 	%p45, %rd318, %rd135;
	selp.f64 	%fd228, %fd227, %fd129, %p45;
	min.s64 	%rd319, %rd318, %rd135;
$L__BB1_158:
	ld.global.f64 	%fd132, [%rd137+2048];
	setp.lt.f64 	%p46, %fd228, %fd132;
	mov.f64 	%fd230, %fd228;
	mov.u64 	%rd321, %rd319;
	@%p46 bra 	$L__BB1_161;
	setp.lt.f64 	%p47, %fd132, %fd228;
	mov.f64 	%fd230, %fd132;
	mov.u64 	%rd321, %rd136;
	@%p47 bra 	$L__BB1_161;
	setp.lt.s64 	%p48, %rd319, %rd136;
	selp.f64 	%fd230, %fd228, %fd132, %p48;
	min.s64 	%rd321, %rd319, %rd136;
$L__BB1_161:
	add.s32 	%r431, %r431, 1024;
	add.s32 	%r435, %r435, 1024;
	add.s32 	%r434, %r434, 1024;
	add.s32 	%r433, %r433, 1024;
	add.s32 	%r432, %r432, 1024;
	setp.lt.s32 	%p49, %r431, %r40;
	@%p49 bra 	$L__BB1_149;
$L__BB1_162:
	// begin inline asm
	mov.u32 %r85, %laneid;
	// end inline asm
	mov.b64 	%rd223, %fd230;
	mov.b64 	{%r87, %r92}, %rd223;
	mov.b32 	%r103, 1;
	mov.b32 	%r104, 31;
	mov.b32 	%r105, -1;
	// begin inline asm
	shfl.sync.down.b32 %r86, %r87, %r103, %r104, %r105;
	// end inline asm
	// begin inline asm
	shfl.sync.down.b32 %r91, %r92, %r103, %r104, %r105;
	// end inline asm
	mov.b64 	%rd224, {%r86, %r91};
	mov.b64 	%fd136, %rd224;
	mov.b64 	{%r97, %r102}, %rd321;
	// begin inline asm
	shfl.sync.down.b32 %r96, %r97, %r103, %r104, %r105;
	// end inline asm
	// begin inline asm
	shfl.sync.down.b32 %r101, %r102, %r103, %r104, %r105;
	// end inline asm
	mov.b64 	%rd148, {%r96, %r101};
	setp.gt.s32 	%p50, %r85, 30;
	setp.lt.f64 	%p51, %fd230, %fd136;
	or.pred  	%p52, %p50, %p51;
	mov.f64 	%fd231, %fd230;
	mov.u64 	%rd322, %rd321;
	@%p52 bra 	$L__BB1_165;
	setp.gt.f64 	%p53, %fd230, %fd136;
	mov.f64 	%fd231, %fd136;
	mov.u64 	%rd322, %rd148;
	@%p53 bra 	$L__BB1_165;
	setp.lt.s64 	%p54, %rd321, %rd148;
	selp.f64 	%fd231, %fd230, %fd136, %p54;
	min.s64 	%rd322, %rd321, %rd148;
$L__BB1_165:
	mov.b64 	%rd225, %fd231;
	mov.b64 	{%r107, %r112}, %rd225;
	mov.b32 	%r123, 2;
	mov.b32 	%r124, 31;
	mov.b32 	%r125, -1;
	// begin inline asm
	shfl.sync.down.b32 %r106, %r107, %r123, %r124, %r125;
	// end inline asm
	// begin inline asm
	shfl.sync.down.b32 %r111, %r112, %r123, %r124, %r125;
	// end inline asm
	mov.b64 	%rd226, {%r106, %r111};
	mov.b64 	%fd139, %rd226;
	mov.b64 	{%r117, %r122}, %rd322;
	// begin inline asm
	shfl.sync.down.b32 %r116, %r117, %r123, %r124, %r125;
	// end inline asm
	// begin inline asm
	shfl.sync.down.b32 %r121, %r122, %r123, %r124, %r125;
	// end inline asm
	mov.b64 	%rd151, {%r116, %r121};
	setp.gt.s32 	%p55, %r85, 29;
	setp.lt.f64 	%p56, %fd231, %fd139;
	or.pred  	%p57, %p55, %p56;
	mov.f64 	%fd232, %fd231;
	mov.u64 	%rd323, %rd322;
	@%p57 bra 	$L__BB1_168;
	setp.gt.f64 	%p58, %fd231, %fd139;
	mov.f64 	%fd232, %fd139;
	mov.u64 	%rd323, %rd151;
	@%p58 bra 	$L__BB1_168;
	setp.lt.s64 	%p59, %rd322, %rd151;
	selp.f64 	%fd232, %fd231, %fd139, %p59;
	min.s64 	%rd323, %rd322, %rd151;
$L__BB1_168:
	mov.b64 	%rd227, %fd232;
	mov.b64 	{%r127, %r132}, %rd227;
	mov.b32 	%r143, 4;
	mov.b32 	%r144, 31;
	mov.b32 	%r145, -1;
	// begin inline asm
	shfl.sync.down.b32 %r126, %r127, %r143, %r144, %r145;
	// end inline asm
	// begin inline asm
	shfl.sync.down.b32 %r131, %r132, %r143, %r144, %r145;
	// end inline asm
	mov.b64 	%rd228, {%r126, %r131};
	mov.b64 	%fd142, %rd228;
	mov.b64 	{%r137, %r142}, %rd323;
	// begin inline asm
	shfl.sync.down.b32 %r136, %r137, %r143, %r144, %r145;
	// end inline asm
	// begin inline asm
	shfl.sync.down.b32 %r141, %r142, %r143, %r144, %r145;
	// end inline asm
	mov.b64 	%rd154, {%r136, %r141};
	setp.gt.s32 	%p60, %r85, 27;
	setp.lt.f64 	%p61, %fd232, %fd142;
	or.pred  	%p62, %p60, %p61;
	mov.f64 	%fd233, %fd232;
	mov.u64 	%rd324, %rd323;
	@%p62 bra 	$L__BB1_171;
	setp.gt.f64 	%p63, %fd232, %fd142;
	mov.f64 	%fd233, %fd142;
	mov.u64 	%rd324, %rd154;
	@%p63 bra 	$L__BB1_171;
	setp.lt.s64 	%p64, %rd323, %rd154;
	selp.f64 	%fd233, %fd232, %fd142, %p64;
	min.s64 	%rd324, %rd323, %rd154;
$L__BB1_171:
	mov.b64 	%rd229, %fd233;
	mov.b64 	{%r147, %r152}, %rd229;
	mov.b32 	%r163, 8;
	mov.b32 	%r164, 31;
	mov.b32 	%r165, -1;
	// begin inline asm
	shfl.sync.down.b32 %r146, %r147, %r163, %r164, %r165;
	// end inline asm
	// begin inline asm
	shfl.sync.down.b32 %r151, %r152, %r163, %r164, %r165;
	// end inline asm
	mov.b64 	%rd230, {%r146, %r151};
	mov.b64 	%fd145, %rd230;
	mov.b64 	{%r157, %r162}, %rd324;
	// begin inline asm
	shfl.sync.down.b32 %r156, %r157, %r163, %r164, %r165;
	// end inline asm
	// begin inline asm
	shfl.sync.down.b32 %r161, %r162, %r163, %r164, %r165;
	// end inline asm
	mov.b64 	%rd157, {%r156, %r161};
	setp.gt.s32 	%p65, %r85, 23;
	setp.lt.f64 	%p66, %fd233, %fd145;
	or.pred  	%p67, %p65, %p66;
	mov.f64 	%fd234, %fd233;
	mov.u64 	%rd325, %rd324;
	@%p67 bra 	$L__BB1_174;
	setp.gt.f64 	%p68, %fd233, %fd145;
	mov.f64 	%fd234, %fd145;
	mov.u64 	%rd325, %rd157;
	@%p68 bra 	$L__BB1_174;
	setp.lt.s64 	%p69, %rd324, %rd157;
	selp.f64 	%fd234, %fd233, %fd145, %p69;
	min.s64 	%rd325, %rd324, %rd157;
$L__BB1_174:
	mov.b64 	%rd231, %fd234;
	mov.b64 	{%r167, %r172}, %rd231;
	mov.b32 	%r183, 16;
	mov.b32 	%r184, 31;
	mov.b32 	%r185, -1;
	// begin inline asm
	shfl.sync.down.b32 %r166, %r167, %r183, %r184, %r185;
	// end inline asm
	// begin inline asm
	shfl.sync.down.b32 %r171, %r172, %r183, %r184, %r185;
	// end inline asm
	mov.b64 	%rd232, {%r166, %r171};
	mov.b64 	%fd148, %rd232;
	mov.b64 	{%r177, %r182}, %rd325;
	// begin inline asm
	shfl.sync.down.b32 %r176, %r177, %r183, %r184, %r185;
	// end inline asm
	// begin inline asm
	shfl.sync.down.b32 %r181, %r182, %r183, %r184, %r185;
	// end inline asm
	mov.b64 	%rd160, {%r176, %r181};
	setp.gt.s32 	%p70, %r85, 15;
	setp.lt.f64 	%p71, %fd234, %fd148;
	or.pred  	%p72, %p70, %p71;
	mov.f64 	%fd242, %fd234;
	mov.u64 	%rd333, %rd325;
	@%p72 bra 	$L__BB1_177;
	setp.gt.f64 	%p73, %fd234, %fd148;
	mov.f64 	%fd242, %fd148;
	mov.u64 	%rd333, %rd160;
	@%p73 bra 	$L__BB1_177;
	setp.lt.s64 	%p74, %rd325, %rd160;
	selp.f64 	%fd242, %fd234, %fd148, %p74;
	min.s64 	%rd333, %rd325, %rd160;
$L__BB1_177:
	setp.ne.s32 	%p75, %r85, 0;
	@%p75 bra 	$L__BB1_179;
	shr.u32 	%r186, %r35, 1;
	and.b32  	%r187, %r186, 496;
	mov.u32 	%r188, _ZN6thrust24THRUST_300001_SM_1000_NS8cuda_cub4core6detail5shmemE;
	add.s32 	%r189, %r188, %r187;
	st.shared.f64 	[%r189+8], %fd242;
	st.shared.u64 	[%r189+16], %rd333;
$L__BB1_179:
	bar.sync 	0;
	setp.ne.s32 	%p76, %r35, 0;
	@%p76 bra 	$L__BB1_201;
	ld.shared.f64 	%fd151, [_ZN6thrust24THRUST_300001_SM_1000_NS8cuda_cub4core6detail5shmemE+24];
	ld.shared.u64 	%rd163, [_ZN6thrust24THRUST_300001_SM_1000_NS8cuda_cub4core6detail5shmemE+32];
	setp.lt.f64 	%p77, %fd242, %fd151;
	mov.f64 	%fd236, %fd242;
	mov.u64 	%rd327, %rd333;
	@%p77 bra 	$L__BB1_183;
	setp.lt.f64 	%p78, %fd151, %fd242;
	mov.f64 	%fd236, %fd151;
	mov.u64 	%rd327, %rd163;
	@%p78 bra 	$L__BB1_183;
	setp.lt.s64 	%p79, %rd333, %rd163;
	selp.f64 	%fd236, %fd242, %fd151, %p79;
	min.s64 	%rd327, %rd333, %rd163;
$L__BB1_183:
	ld.shared.f64 	%fd154, [_ZN6thrust24THRUST_300001_SM_1000_NS8cuda_cub4core6detail5shmemE+40];
	ld.shared.u64 	%rd166, [_ZN6thrust24THRUST_300001_SM_1000_NS8cuda_cub4core6detail5shmemE+48];
	setp.lt.f64 	%p80, %fd236, %fd154;
	mov.f64 	%fd237, %fd236;
	mov.u64 	%rd328, %rd327;
	@%p80 bra 	$L__BB1_186;
	setp.lt.f64 	%p81, %fd154, %fd236;
	mov.f64 	%fd237, %fd154;
	mov.u64 	%rd328, %rd166;
	@%p81 bra 	$L__BB1_186;
	setp.lt.s64 	%p82, %rd327, %rd166;
	selp.f64 	%fd237, %fd236, %fd154, %p82;
	min.s64 	%rd328, %rd327, %rd166;
$L__BB1_186:
	ld.shared.f64 	%fd157, [_ZN6thrust24THRUST_300001_SM_1000_NS8cuda_cub4core6detail5shmemE+56];
	ld.shared.u64 	%rd169, [_ZN6thrust24THRUST_300001_SM_1000_NS8cuda_cub4core6detail5shmemE+64];
	setp.lt.f64 	%p83, %fd237, %fd157;
	mov.f64 	%fd238, %fd237;
	mov.u64 	%rd329, %rd328;
	@%p83 bra 	$L__BB1_189;
	setp.lt.f64 	%p84, %fd157, %fd237;
	mov.f64 	%fd238, %fd157;
	mov.u64 	%rd329, %rd169;
	@%p84 bra 	$L__BB1_189;
	setp.lt.s64 	%p85, %rd328, %rd169;
	selp.f64 	%fd238, %fd237, %fd157, %p85;
	min.s64 	%rd329, %rd328, %rd169;
$L__BB1_189:
	ld.shared.f64 	%fd160, [_ZN6thrust24THRUST_300001_SM_1000_NS8cuda_cub4core6detail5shmemE+72];
	ld.shared.u64 	%rd172, [_ZN6thrust24THRUST_300001_SM_1000_NS8cuda_cub4core6detail5shmemE+80];
	setp.lt.f64 	%p86, %fd238, %fd160;
	mov.f64 	%fd239, %fd238;
	mov.u64 	%rd330, %rd329;
	@%p86 bra 	$L__BB1_192;
	setp.lt.f64 	%p87, %fd160, %fd238;
	mov.f64 	%fd239, %fd160;
	mov.u64 	%rd330, %rd172;
	@%p87 bra 	$L__BB1_192;
	setp.lt.s64 	%p88, %rd329, %rd172;
	selp.f64 	%fd239, %fd238, %fd160, %p88;
	min.s64 	%rd330, %rd329, %rd172;
$L__BB1_192:
	ld.shared.f64 	%fd163, [_ZN6thrust24THRUST_300001_SM_1000_NS8cuda_cub4core6detail5shmemE+88];
	ld.shared.u64 	%rd175, [_ZN6thrust24THRUST_300001_SM_1000_NS8cuda_cub4core6detail5shmemE+96];
	setp.lt.f64 	%p89, %fd239, %fd163;
	mov.f64 	%fd240, %fd239;
	mov.u64 	%rd331, %rd330;
	@%p89 bra 	$L__BB1_195;
	setp.lt.f64 	%p90, %fd163, %fd239;
	mov.f64 	%fd240, %fd163;
	mov.u64 	%rd331, %rd175;
	@%p90 bra 	$L__BB1_195;
	setp.lt.s64 	%p91, %rd330, %rd175;
	selp.f64 	%fd240, %fd239, %fd163, %p91;
	min.s64 	%rd331, %rd330, %rd175;
$L__BB1_195:
	ld.shared.f64 	%fd166, [_ZN6thrust24THRUST_300001_SM_1000_NS8cuda_cub4core6detail5shmemE+104];
	ld.shared.u64 	%rd178, [_ZN6thrust24THRUST_300001_SM_1000_NS8cuda_cub4core6detail5shmemE+112];
	setp.lt.f64 	%p92, %fd240, %fd166;
	mov.f64 	%fd241, %fd240;
	mov.u64 	%rd332, %rd331;
	@%p92 bra 	$L__BB1_198;
	setp.lt.f64 	%p93, %fd166, %fd240;
	mov.f64 	%fd241, %fd166;
	mov.u64 	%rd332, %rd178;
	@%p93 bra 	$L__BB1_198;
	setp.lt.s64 	%p94, %rd331, %rd178;
	selp.f64 	%fd241, %fd240, %fd166, %p94;
	min.s64 	%rd332, %rd331, %rd178;
$L__BB1_198:
	ld.shared.f64 	%fd169, [_ZN6thrust24THRUST_300001_SM_1000_NS8cuda_cub4core6detail5shmemE+120];
	ld.shared.u64 	%rd181, [_ZN6thrust24THRUST_300001_SM_1000_NS8cuda_cub4core6detail5shmemE+128];
	setp.lt.f64 	%p95, %fd241, %fd169;
	mov.u64 	%rd333, %rd332;
	mov.f64 	%fd242, %fd241;
	@%p95 bra 	$L__BB1_201;
	setp.lt.f64 	%p96, %fd169, %fd241;
	mov.u64 	%rd333, %rd181;
	mov.f64 	%fd242, %fd169;
	@%p96 bra 	$L__BB1_201;
	setp.lt.s64 	%p97, %rd332, %rd181;
	selp.f64 	%fd242, %fd241, %fd169, %p97;
	min.s64 	%rd333, %rd332, %rd181;
$L__BB1_201:
	mov.u32 	%r415, %tid.x;
	setp.ne.s32 	%p224, %r415, 0;
	@%p224 bra 	$L__BB1_203;
	ld.param.u64 	%rd269, [_ZN6thrust24THRUST_300001_SM_1000_NS8cuda_cub4core6detail13_kernel_agentINS1_8__reduce11ReduceAgentINS0_12zip_iteratorIN4cuda3std3__45tupleIJNS0_6detail15normal_iteratorINS0_10device_ptrIdEEEENS0_17counting_iteratorIlNS0_11use_defaultESI_SI_EEEEEEEPNSB_IJdlEEESM_iNS1_9__extrema9arg_min_fIdlNSA_4lessIdEEEEEEJSL_SN_iN3cub18CUB_300001_SM_100013GridEvenShareIiEENSV_9GridQueueIjEESS_EEEvDpT0__param_1];
	cvta.to.global.u64 	%rd266, %rd269;
	mul.wide.u32 	%rd267, %r1, 16;
	add.s64 	%rd268, %rd266, %rd267;
	st.global.f64 	[%rd268], %fd242;
	st.global.u64 	[%rd268+8], %rd333;
$L__BB1_203:
	ret;

}
	// .globl	_ZN6thrust24THRUST_300001_SM_1000_NS8cuda_cub4core6detail13_kernel_agentINS1_8__reduce10DrainAgentIiEEJN3cub18CUB_300001_SM_10009GridQueueIjEEiEEEvDpT0_
.visible .entry _ZN6thrust24THRUST_300001_SM_1000_NS8cuda_cub4core6detail13_kernel_agentINS1_8__reduce10DrainAgentIiEEJN3cub18CUB_300001_SM_10009GridQueueIjEEiEEEvDpT0_(
	.param .align 8 .b8 _ZN6thrust24THRUST_300001_SM_1000_NS8cuda_cub4core6detail13_kernel_agentINS1_8__reduce10DrainAgentIiEEJN3cub18CUB_300001_SM_10009GridQueueIjEEiEEEvDpT0__param_0[8],
	.param .u32 _ZN6thrust24THRUST_300001_SM_1000_NS8cuda_cub4core6detail13_kernel_agentINS1_8__reduce10DrainAgentIiEEJN3cub18CUB_300001_SM_10009GridQueueIjEEiEEEvDpT0__param_1
)
.maxntid 1
{
	.reg .b32 	%r<3>;
	.reg .b64 	%rd<3>;

	ld.param.u64 	%rd1, [_ZN6thrust24THRUST_300001_SM_1000_NS8cuda_cub4core6detail13_kernel_agentINS1_8__reduce10DrainAgentIiEEJN3cub18CUB_300001_SM_10009GridQueueIjEEiEEEvDpT0__param_0];
	ld.param.u32 	%r1, [_ZN6thrust24THRUST_300001_SM_1000_NS8cuda_cub4core6detail13_kernel_agentINS1_8__reduce10DrainAgentIiEEJN3cub18CUB_300001_SM_10009GridQueueIjEEiEEEvDpT0__param_1];
	cvta.to.global.u64 	%rd2, %rd1;
	st.global.u32 	[%rd2], %r1;
	mov.b32 	%r2, 0;
	st.global.u32 	[%rd2+4], %r2;
	ret;

}
	// .globl	_ZN6thrust24THRUST_300001_SM_1000_NS8cuda_cub4core6detail13_kernel_agentINS1_8__reduce11ReduceAgentIPN4cuda3std3__45tupleIJdlEEESC_SB_iNS1_9__extrema9arg_min_fIdlNS9_4lessIdEEEEEEJSC_SC_iSH_EEEvDpT0_
.visible .entry _ZN6thrust24THRUST_300001_SM_1000_NS8cuda_cub4core6detail13_kernel_agentINS1_8__reduce11ReduceAgentIPN4cuda3std3__45tupleIJdlEEESC_SB_iNS1_9__extrema9arg_min_fIdlNS9_4lessIdEEEEEEJSC_SC_iSH_EEEvDpT0_(
	.param .u64 .ptr .align 1 _ZN6thrust24THRUST_300001_SM_1000_NS8cuda_cub4core6detail13_kernel_agentINS1_8__reduce11ReduceAgentIPN4cuda3std3__45tupleIJdlEEESC_SB_iNS1_9__extrema9arg_min_fIdlNS9_4lessIdEEEEEEJSC_SC_iSH_EEEvDpT0__param_0,
	.param .u64 .ptr .align 1 _ZN6thrust24THRUST_300001_SM_1000_NS8cuda_cub4core6detail13_kernel_agentINS1_8__reduce11ReduceAgentIPN4cuda3std3__45tupleIJdlEEESC_SB_iNS1_9__extrema9arg_min_fIdlNS9_4lessIdEEEEEEJSC_SC_iSH_EEEvDpT0__param_1,
	.param .u32 _ZN6thrust24THRUST_300001_SM_1000_NS8cuda_cub4core6detail13_kernel_agentINS1_8__reduce11ReduceAgentIPN4cuda3std3__45tupleIJdlEEESC_SB_iNS1_9__extrema9arg_min_fIdlNS9_4lessIdEEEEEEJSC_SC_iSH_EEEvDpT0__param_2,
	.param .align 1 .b8 _ZN6thrust24THRUST_300001_SM_1000_NS8cuda_cub4core6detail13_kernel_agentINS1_8__reduce11ReduceAgentIPN4cuda3std3__45tupleIJdlEEESC_SB_iNS1_9__extrema9arg_min_fIdlNS9_4lessIdEEEEEEJSC_SC_iSH_EEEvDpT0__param_3[1]
)
.maxntid 256
{
	.reg .pred 	%p<228>;
	.reg .b32 	%r<390>;
	.reg .b64 	%rd<387>;
	.reg .b64 	%fd<248>;

	ld.param.u64 	%rd186, [_ZN6thrust24THRUST_300001_SM_1000_NS8cuda_cub4core6detail13_kernel_agentINS1_8__reduce11ReduceAgentIPN4cuda3std3__45tupleIJdlEEESC_SB_iNS1_9__extrema9arg_min_fIdlNS9_4lessIdEEEEEEJSC_SC_iSH_EEEvDpT0__param_0];
	ld.param.u32 	%r37, [_ZN6thrust24THRUST_300001_SM_1000_NS8cuda_cub4core6detail13_kernel_agentINS1_8__reduce11ReduceAgentIPN4cuda3std3__45tupleIJdlEEESC_SB_iNS1_9__extrema9arg_min_fIdlNS9_4lessIdEEEEEEJSC_SC_iSH_EEEvDpT0__param_2];
	setp.eq.s32 	%p1, %r37, 0;
	@%p1 bra 	$L__BB3_205;
	setp.gt.s32 	%p2, %r37, 1279;
	@%p2 bra 	$L__BB3_111;
	mov.u32 	%r1, %tid.x;
	setp.ge.s32 	%p101, %r1, %r37;
	mov.f64 	%fd191, 0d0000000000000000;
	mov.b64 	%rd329, 0;
	mov.u32 	%r380, %r1;
	@%p101 bra 	$L__BB3_4;
	mul.wide.u32 	%rd273, %r1, 16;
	add.s64 	%rd270, %rd186, %rd273;
	// begin inline asm
	ld.global.nc.u64 %rd269, [%rd270];
	// end inline asm
	add.s64 	%rd272, %rd270, 8;
	// begin inline asm
	ld.global.nc.u64 %rd329, [%rd272];
	// end inline asm
	mov.b64 	%fd191, %rd269;
	add.s32 	%r380, %r1, 256;
$L__BB3_4:
	setp.ge.s32 	%p102, %r380, %r37;
	@%p102 bra 	$L__BB3_25;
	not.b32 	%r153, %r380;
	add.s32 	%r4, %r37, %r153;
	and.b32  	%r154, %r4, 768;
	setp.eq.s32 	%p103, %r154, 768;
	@%p103 bra 	$L__BB3_11;
	mul.wide.u32 	%rd275, %r380, 16;
	add.s64 	%rd320, %rd186, %rd275;
	shr.u32 	%r155, %r4, 8;
	add.s32 	%r156, %r155, 1;
	and.b32  	%r157, %r156, 3;
	neg.s32 	%r378, %r157;
$L__BB3_7:
	.pragma "nounroll";
	mov.u64 	%rd5, %rd329;
	mov.f64 	%fd3, %fd191;
	// begin inline asm
	ld.global.nc.u64 %rd276, [%rd320];
	// end inline asm
	add.s64 	%rd279, %rd320, 8;
	// begin inline asm
	ld.global.nc.u64 %rd278, [%rd279];
	// end inline asm
	mov.b64 	%fd4, %rd276;
	setp.lt.f64 	%p104, %fd3, %fd4;
	@%p104 bra 	$L__BB3_10;
	setp.gt.f64 	%p105, %fd3, %fd4;
	mov.u64 	%rd329, %rd278;
	mov.f64 	%fd191, %fd4;
	@%p105 bra 	$L__BB3_10;
	setp.lt.s64 	%p106, %rd5, %rd278;
	min.s64 	%rd329, %rd5, %rd278;
	selp.f64 	%fd191, %fd3, %fd4, %p106;
$L__BB3_10:
	add.s32 	%r380, %r380, 256;
	add.s64 	%rd320, %rd320, 4096;
	add.s32 	%r378, %r378, 1;
	setp.ne.s32 	%p107, %r378, 0;
	@%p107 bra 	$L__BB3_7;
$L__BB3_11:
	setp.lt.u32 	%p108, %r4, 768;
	@%p108 bra 	$L__BB3_25;
$L__BB3_12:
	mul.wide.s32 	%rd284, %r380, 16;
	add.s64 	%rd281, %rd186, %rd284;
	// begin inline asm
	ld.global.nc.u64 %rd280, [%rd281];
	// end inline asm
	add.s64 	%rd283, %rd281, 8;
	// begin inline asm
	ld.global.nc.u64 %rd282, [%rd283];
	// end inline asm
	mov.b64 	%fd10, %rd280;
	setp.lt.f64 	%p109, %fd191, %fd10;
	mov.u64 	%rd326, %rd329;
	mov.f64 	%fd188, %fd191;
	@%p109 bra 	$L__BB3_15;
	setp.gt.f64 	%p110, %fd191, %fd10;
	mov.u64 	%rd326, %rd282;
	mov.f64 	%fd188, %fd10;
	@%p110 bra 	$L__BB3_15;
	setp.lt.s64 	%p111, %rd329, %rd282;
	min.s64 	%rd326, %rd329, %rd282;
	selp.f64 	%fd188, %fd191, %fd10, %p111;
$L__BB3_15:
	add.s64 	%rd286, %rd281, 4096;
	// begin inline asm
	ld.global.nc.u64 %rd285, [%rd286];
	// end inline asm
	add.s64 	%rd288, %rd281, 4104;
	// begin inline asm
	ld.global.nc.u64 %rd287, [%rd288];
	// end inline asm
	mov.b64 	%fd13, %rd285;
	setp.lt.f64 	%p112, %fd188, %fd13;
	mov.u64 	%rd327, %rd326;
	mov.f64 	%fd189, %fd188;
	@%p112 bra 	$L__BB3_18;
	setp.gt.f64 	%p113, %fd188, %fd13;
	mov.u64 	%rd327, %rd287;
	mov.f64 	%fd189, %fd13;
	@%p113 bra 	$L__BB3_18;
	setp.lt.s64 	%p114, %rd326, %rd287;
	min.s64 	%rd327, %rd326, %rd287;
	selp.f64 	%fd189, %fd188, %fd13, %p114;
$L__BB3_18:
	add.s64 	%rd290, %rd281, 8192;
	// begin inline asm
	ld.global.nc.u64 %rd289, [%rd290];
	// end inline asm
	add.s64 	%rd292, %rd281, 8200;
	// begin inline asm
	ld.global.nc.u64 %rd291, [%rd292];
	// end inline asm
	mov.b64 	%fd16, %rd289;
	setp.lt.f64 	%p115, %fd189, %fd16;
	mov.u64 	%rd328, %rd327;
	mov.f64 	%fd190, %fd189;
	@%p115 bra 	$L__BB3_21;
	setp.gt.f64 	%p116, %fd189, %fd16;
	mov.u64 	%rd328, %rd291;
	mov.f64 	%fd190, %fd16;
	@%p116 bra 	$L__BB3_21;
	setp.lt.s64 	%p117, %rd327, %rd291;
	min.s64 	%rd328, %rd327, %rd291;
	selp.f64 	%fd190, %fd189, %fd16, %p117;
$L__BB3_21:
	add.s64 	%rd294, %rd281, 12288;
	// begin inline asm
	ld.global.nc.u64 %rd293, [%rd294];
	// end inline asm
	add.s64 	%rd296, %rd281, 12296;
	// begin inline asm
	ld.global.nc.u64 %rd295, [%rd296];
	// end inline asm
	mov.b64 	%fd19, %rd293;
	setp.lt.f64 	%p118, %fd190, %fd19;
	mov.u64 	%rd329, %rd328;
	mov.f64 	%fd191, %fd190;
	@%p118 bra 	$L__BB3_24;
	setp.gt.f64 	%p119, %fd190, %fd19;
	mov.u64 	%rd329, %rd295;
	mov.f64 	%fd191, %fd19;
	@%p119 bra 	$L__BB3_24;
	setp.lt.s64 	%p120, %rd328, %rd295;
	min.s64 	%rd329, %rd328, %rd295;
	selp.f64 	%fd191, %fd190, %fd19, %p120;
$L__BB3_24:
	add.s32 	%r380, %r380, 1024;
	setp.lt.s32 	%p121, %r380, %r37;
	@%p121 bra 	$L__BB3_12;
$L__BB3_25:
	setp.lt.s32 	%p122, %r37, 256;
	@%p122 bra 	$L__BB3_65;
	// begin inline asm
	mov.u32 %r271, %laneid;
	// end inline asm
	mov.b64 	%rd307, %fd191;
	mov.b64 	{%r273, %r278}, %rd307;
	mov.b32 	%r289, 1;
	mov.b32 	%r290, 31;
	mov.b32 	%r291, -1;
	// begin inline asm
	shfl.sync.down.b32 %r272, %r273, %r289, %r290, %r291;
	// end inline asm
	// begin inline asm
	shfl.sync.down.b32 %r277, %r278, %r289, %r290, %r291;
	// end inline asm
	mov.b64 	%rd308, {%r272, %r277};
	mov.b64 	%fd23, %rd308;
	mov.b64 	{%r283, %r288}, %rd329;
	// begin inline asm
	shfl.sync.down.b32 %r282, %r283, %r289, %r290, %r291;
	// end inline asm
	// begin inline asm
	shfl.sync.down.b32 %r287, %r288, %r289, %r290, %r291;
	// end inline asm
	mov.b64 	%rd27, {%r282, %r287};
	setp.gt.s32 	%p179, %r271, 30;
	setp.lt.f64 	%p180, %fd191, %fd23;
	or.pred  	%p181, %p179, %p180;
	mov.u64 	%rd331, %rd329;
	mov.f64 	%fd193, %fd191;
	@%p181 bra 	$L__BB3_29;
	setp.gt.f64 	%p182, %fd191, %fd23;
	mov.u64 	%rd331, %rd27;
	mov.f64 	%fd193, %fd23;
	@%p182 bra 	$L__BB3_29;
	setp.lt.s64 	%p183, %rd329, %rd27;
	min.s64 	%rd331, %rd329, %rd27;
	selp.f64 	%fd193, %fd191, %fd23, %p183;
$L__BB3_29:
	mov.b64 	%rd309, %fd193;
	mov.b64 	{%r293, %r298}, %rd309;
	mov.b32 	%r309, 2;
	mov.b32 	%r310, 31;
	mov.b32 	%r311, -1;
	// begin inline asm
	shfl.sync.down.b32 %r292, %r293, %r309, %r310, %r311;
	// end inline asm
	// begin inline asm
	shfl.sync.down.b32 %r297, %r298, %r309, %r310, %r311;
	// end inline asm
	mov.b64 	%rd310, {%r292, %r297};
	mov.b64 	%fd26, %rd310;
	mov.b64 	{%r303, %r308}, %rd331;
	// begin inline asm
	shfl.sync.down.b32 %r302, %r303, %r309, %r310, %r311;
	// end inline asm
	// begin inline asm
	shfl.sync.down.b32 %r307, %r308, %r309, %r310, %r311;
	// end inline asm
	mov.b64 	%rd30, {%r302, %r307};
	setp.gt.s32 	%p184, %r271, 29;
	setp.lt.f64 	%p185, %fd193, %fd26;
	or.pred  	%p186, %p184, %p185;
	mov.u64 	%rd332, %rd331;
	mov.f64 	%fd194, %fd193;
	@%p186 bra 	$L__BB3_32;
	setp.gt.f64 	%p187, %fd193, %fd26;
	mov.u64 	%rd332, %rd30;
	mov.f64 	%fd194, %fd26;
	@%p187 bra 	$L__BB3_32;
	setp.lt.s64 	%p188, %rd331, %rd30;
	min.s64 	%rd332, %rd331, %rd30;
	selp.f64 	%fd194, %fd193, %fd26, %p188;
$L__BB3_32:
	mov.b64 	%rd311, %fd194;
	mov.b64 	{%r313, %r318}, %rd311;
	mov.b32 	%r329, 4;
	mov.b32 	%r330, 31;
	mov.b32 	%r331, -1;
	// begin inline asm
	shfl.sync.down.b32 %r312, %r313, %r329, %r330, %r331;
	// end inline asm
	// begin inline asm
	shfl.sync.down.b32 %r317, %r318, %r329, %r330, %r331;
	// end inline asm
	mov.b64 	%rd312, {%r312, %r317};
	mov.b64 	%fd29, %rd312;
	mov.b64 	{%r323, %r328}, %rd332;
	// begin inline asm
	shfl.sync.down.b32 %r322, %r323, %r329, %r330, %r331;
	// end inline asm
	// begin inline asm
	shfl.sync.down.b32 %r327, %r328, %r329, %r330, %r331;
	// end inline asm
	mov.b64 	%rd33, {%r322, %r327};
	setp.gt.s32 	%p189, %r271, 27;
	setp.lt.f64 	%p190, %fd194, %fd29;
	or.pred  	%p191, %p189, %p190;
	mov.u64 	%rd333, %rd332;
	mov.f64 	%fd195, %fd194;
	@%p191 bra 	$L__BB3_35;
	setp.gt.f64 	%p192, %fd194, %fd29;
	mov.u64 	%rd333, %rd33;
	mov.f64 	%fd195, %fd29;
	@%p192 bra 	$L__BB3_35;
	setp.lt.s64 	%p193, %rd332, %rd33;
	min.s64 	%rd333, %rd332, %rd33;
	selp.f64 	%fd195, %fd194, %fd29, %p193;
$L__BB3_35:
	mov.b64 	%rd313, %fd195;
	mov.b64 	{%r333, %r338}, %rd313;
	mov.b32 	%r349, 8;
	mov.b32 	%r350, 31;
	mov.b32 	%r351, -1;
	// begin inline asm
	shfl.sync.down.b32 %r332, %r333, %r349, %r350, %r351;
	// end inline asm
	// begin inline asm
	shfl.sync.down.b32 %r337, %r338, %r349, %r350, %r351;
	// end inline asm
	mov.b64 	%rd314, {%r332, %r337};
	mov.b64 	%fd32, %rd314;
	mov.b64 	{%r343, %r348}, %rd333;
	// begin inline asm
	shfl.sync.down.b32 %r342, %r343, %r349, %r350, %r351;
	// end inline asm
	// begin inline asm
	shfl.sync.down.b32 %r347, %r348, %r349, %r350, %r351;
	// end inline asm
	mov.b64 	%rd36, {%r342, %r347};
	setp.gt.s32 	%p194, %r271, 23;
	setp.lt.f64 	%p195, %fd195, %fd32;
	or.pred  	%p196, %p194, %p195;
	mov.u64 	%rd334, %rd333;
	mov.f64 	%fd196, %fd195;
	@%p196 bra 	$L__BB3_38;
	setp.gt.f64 	%p197, %fd195, %fd32;
	mov.u64 	%rd334, %rd36;
	mov.f64 	%fd196, %fd32;
	@%p197 bra 	$L__BB3_38;
	setp.lt.s64 	%p198, %rd333, %rd36;
	min.s64 	%rd334, %rd333, %rd36;
	selp.f64 	%fd196, %fd195, %fd32, %p198;
$L__BB3_38:
	mov.b64 	%rd315, %fd196;
	mov.b64 	{%r353, %r358}, %rd315;
	mov.b32 	%r369, 16;
	mov.b32 	%r370, 31;
	mov.b32 	%r371, -1;
	// begin inline asm
	shfl.sync.down.b32 %r352, %r353, %r369, %r370, %r371;
	// end inline asm
	// begin inline asm
	shfl.sync.down.b32 %r357, %r358, %r369, %r370, %r371;
	// end inline asm
	mov.b64 	%rd316, {%r352, %r357};
	mov.b64 	%fd35, %rd316;
	mov.b64 	{%r363, %r368}, %rd334;
	// begin inline asm
	shfl.sync.down.b32 %r362, %r363, %r369, %r370, %r371;
	// end inline asm
	// begin inline asm
	shfl.sync.down.b32 %r367, %r368, %r369, %r370, %r371;
	// end inline asm
	mov.b64 	%rd39, {%r362, %r367};
	setp.gt.s32 	%p199, %r271, 15;
	setp.lt.f64 	%p200, %fd196, %fd35;
	or.pred  	%p201, %p199, %p200;
	mov.u64 	%rd386, %rd334;
	mov.f64 	%fd247, %fd196;
	@%p201 bra 	$L__BB3_41;
	setp.gt.f64 	%p202, %fd196, %fd35;
	mov.u64 	%rd386, %rd39;
	mov.f64 	%fd247, %fd35;
	@%p202 bra 	$L__BB3_41;
	setp.lt.s64 	%p203, %rd334, %rd39;
	min.s64 	%rd386, %rd334, %rd39;
	selp.f64 	%fd247, %fd196, %fd35, %p203;
$L__BB3_41:
	setp.ne.s32 	%p204, %r271, 0;
	@%p204 bra 	$L__BB3_43;
	shr.u32 	%r372, %r1, 1;
	and.b32  	%r373, %r372, 496;
	mov.u32 	%r374, _ZN6thrust24THRUST_300001_SM_1000_NS8cuda_cub4core6detail5shmemE;
	add.s32 	%r375, %r374, %r373;
	st.shared.f64 	[%r375+8], %fd247;
	st.shared.u64 	[%r375+16], %rd386;
$L__BB3_43:
	bar.sync 	0;
	setp.ne.s32 	%p205, %r1, 0;
	@%p205 bra 	$L__BB3_203;
	ld.shared.f64 	%fd38, [_ZN6thrust24THRUST_300001_SM_1000_NS8cuda_cub4core6detail5shmemE+24];
	ld.shared.u64 	%rd42, [_ZN6thrust24THRUST_300001_SM_1000_NS8cuda_cub4core6detail5shmemE+32];
	setp.lt.f64 	%p206, %fd247, %fd38;
	mov.u64 	%rd336, %rd386;
	mov.f64 	%fd198, %fd247;
	@%p206 bra 	$L__BB3_47;
	setp.lt.f64 	%p207, %fd38, %fd247;
	mov.u64 	%rd336, %rd42;
	mov.f64 	%fd198, %fd38;
	@%p207 bra 	$L__BB3_47;
	setp.lt.s64 	%p208, %rd386, %rd42;
	min.s64 	%rd336, %rd386, %rd42;
	selp.f64 	%fd198, %fd247, %fd38, %p208;
$L__BB3_47:
	ld.shared.f64 	%fd41, [_ZN6thrust24THRUST_300001_SM_1000_NS8cuda_cub4core6detail5shmemE+40];
	ld.shared.u64 	%rd45, [_ZN6thrust24THRUST_300001_SM_1000_NS8cuda_cub4core6detail5shmemE+48];
	setp.lt.f64 	%p209, %fd198, %fd41;
	mov.u64 	%rd337, %rd336;
	mov.f64 	%fd199, %fd198;
	@%p209 bra 	$L__BB3_50;
	setp.lt.f64 	%p210, %fd41, %fd198;
	mov.u64 	%rd337, %rd45;
	mov.f64 	%fd199, %fd41;
	@%p210 bra 	$L__BB3_50;
	setp.lt.s64 	%p211, %rd336, %rd45;
	min.s64 	%rd337, %rd336, %rd45;
	selp.f64 	%fd199, %fd198, %fd41, %p211;
$L__BB3_50:
	ld.shared.f64 	%fd44, [_ZN6thrust24THRUST_300001_SM_1000_NS8cuda_cub4core6detail5shmemE+56];
	ld.shared.u64 	%rd48, [_ZN6thrust24THRUST_300001_SM_1000_NS8cuda_cub4core6detail5shmemE+64];
	setp.lt.f64 	%p212, %fd199, %fd44;
	mov.u64 	%rd338, %rd337;
	mov.f64 	%fd200, %fd199;
	@%p212 bra 	$L__BB3_53;
	setp.lt.f64 	%p213, %fd44, %fd199;
	mov.u64 	%rd338, %rd48;
	mov.f64 	%fd200, %fd44;
	@%p213 bra 	$L__BB3_53;
	setp.lt.s64 	%p214, %rd337, %rd48;
	min.s64 	%rd338, %rd337, %rd48;
	selp.f64 	%fd200, %fd199, %fd44, %p214;
$L__BB3_53:
	ld.shared.f64 	%fd47, [_ZN6thrust24THRUST_300001_SM_1000_NS8cuda_cub4core6detail5shmemE+72];
	ld.shared.u64 	%rd51, [_ZN6thrust24THRUST_300001_SM_1000_NS8cuda_cub4core6detail5shmemE+80];
	setp.lt.f64 	%p215, %fd200, %fd47;
	mov.u64 	%rd339, %rd338;
	mov.f64 	%fd201, %fd200;
	@%p215 bra 	$L__BB3_56;
	setp.lt.f64 	%p216, %fd47, %fd200;
	mov.u64 	%rd339, %rd51;
	mov.f64 	%fd201, %fd47;
	@%p216 bra 	$L__BB3_56;
	setp.lt.s64 	%p217, %rd338, %rd51;
	min.s64 	%rd339, %rd338, %rd51;
	selp.f64 	%fd201, %fd200, %fd47, %p217;
$L__BB3_56:
	ld.shared.f64 	%fd50, [_ZN6thrust24THRUST_300001_SM_1000_NS8cuda_cub4core6detail5shmemE+88];
	ld.shared.u64 	%rd54, [_ZN6thrust24THRUST_300001_SM_1000_NS8cuda_cub4core6detail5shmemE+96];
	setp.lt.f64 	%p218, %fd201, %fd50;
	mov.u64 	%rd340, %rd339;
	mov.f64 	%fd202, %fd201;
	@%p218 bra 	$L__BB3_59;
	setp.lt.f64 	%p219, %fd50, %fd201;
	mov.u64 	%rd340, %rd54;
	mov.f64 	%fd202, %fd50;
	@%p219 bra 	$L__BB3_59;
	setp.lt.s64 	%p220, %rd339, %rd54;
	min.s64 	%rd340, %rd339, %rd54;
	selp.f64 	%fd202, %fd201, %fd50, %p220;
$L__BB3_59:
	ld.shared.f64 	%fd53, [_ZN6thrust24THRUST_300001_SM_1000_NS8cuda_cub4core6detail5shmemE+104];
	ld.shared.u64 	%rd57, [_ZN6thrust24THRUST_300001_SM_1000_NS8cuda_cub4core6detail5shmemE+112];
	setp.lt.f64 	%p221, %fd202, %fd53;
	mov.u64 	%rd341, %rd340;
	mov.f64 	%fd203, %fd202;
	@%p221 bra 	$L__BB3_62;
	setp.lt.f64 	%p222, %fd53, %fd202;
	mov.u64 	%rd341, %rd57;
	mov.f64 	%fd203, %fd53;
	@%p222 bra 	$L__BB3_62;
	setp.lt.s64 	%p223, %rd340, %rd57;
	min.s64 	%rd341, %rd340, %rd57;
	selp.f64 	%fd203, %fd202, %fd53, %p223;
$L__BB3_62:
	ld.shared.f64 	%fd56, [_ZN6thrust24THRUST_300001_SM_1000_NS8cuda_cub4core6detail5shmemE+120];
	ld.shared.u64 	%rd60, [_ZN6thrust24THRUST_300001_SM_1000_NS8cuda_cub4core6detail5shmemE+128];
	setp.lt.f64 	%p224, %fd203, %fd56;
	mov.u64 	%rd386, %rd341;
	mov.f64 	%fd247, %fd203;
	@%p224 bra 	$L__BB3_203;
	setp.lt.f64 	%p225, %fd56, %fd203;
	mov.u64 	%rd386, %rd60;
	mov.f64 	%fd247, %fd56;
	@%p225 bra 	$L__BB3_203;
	setp.lt.s64 	%p226, %rd341, %rd60;
	min.s64 	%rd386, %rd341, %rd60;
	selp.f64 	%fd247, %fd203, %fd56, %p226;
	bra.uni 	$L__BB3_203;
$L__BB3_65:
	// begin inline asm
	mov.u32 %r158, %laneid;
	// end inline asm
	and.b32  	%r179, %r1, 992;
	add.s32 	%r180, %r179, 32;
	setp.gt.s32 	%p123, %r180, %r37;
	not.b32 	%r181, %r179;
	add.s32 	%r182, %r37, %r181;
	selp.b32 	%r177, %r182, 31, %p123;
	mov.b64 	%rd297, %fd191;
	mov.b64 	{%r160, %r165}, %rd297;
	mov.b32 	%r176, 1;
	mov.b32 	%r178, -1;
	// begin inline asm
	shfl.sync.down.b32 %r159, %r160, %r176, %r177, %r178;
	// end inline asm
	// begin inline asm
	shfl.sync.down.b32 %r164, %r165, %r176, %r177, %r178;
	// end inline asm
	mov.b64 	%rd298, {%r159, %r164};
	mov.b64 	%fd58, %rd298;
	mov.b64 	{%r170, %r175}, %rd329;
	// begin inline asm
	shfl.sync.down.b32 %r169, %r170, %r176, %r177, %r178;
	// end inline asm
	// begin inline asm
	shfl.sync.down.b32 %r174, %r175, %r176, %r177, %r178;
	// end inline asm
	mov.b64 	%rd62, {%r169, %r174};
	setp.ge.s32 	%p124, %r158, %r177;
	setp.lt.f64 	%p125, %fd191, %fd58;
	or.pred  	%p126, %p124, %p125;
	mov.u64 	%rd342, %rd329;
	mov.f64 	%fd204, %fd191;
	@%p126 bra 	$L__BB3_68;
	setp.gt.f64 	%p127, %fd191, %fd58;
	mov.u64 	%rd342, %rd62;
	mov.f64 	%fd204, %fd58;
	@%p127 bra 	$L__BB3_68;
	setp.lt.s64 	%p128, %rd329, %rd62;
	min.s64 	%rd342, %rd329, %rd62;
	selp.f64 	%fd204, %fd191, %fd58, %p128;
$L__BB3_68:
	mov.b64 	%rd299, %fd204;
	mov.b64 	{%r184, %r189}, %rd299;
	mov.b32 	%r200, 2;
	mov.b32 	%r202, -1;
	// begin inline asm
	shfl.sync.down.b32 %r183, %r184, %r200, %r177, %r202;
	// end inline asm
	// begin inline asm
	shfl.sync.down.b32 %r188, %r189, %r200, %r177, %r202;
	// end inline asm
	mov.b64 	%rd300, {%r183, %r188};
	mov.b64 	%fd61, %rd300;
	mov.b64 	{%r194, %r199}, %rd342;
	// begin inline asm
	shfl.sync.down.b32 %r193, %r194, %r200, %r177, %r202;
	// end inline asm
	// begin inline asm
	shfl.sync.down.b32 %r198, %r199, %r200, %r177, %r202;
	// end inline asm
	mov.b64 	%rd65, {%r193, %r198};
	add.s32 	%r203, %r158, 2;
	setp.gt.s32 	%p129, %r203, %r177;
	setp.lt.f64 	%p130, %fd204, %fd61;
	or.pred  	%p131, %p129, %p130;
	mov.u64 	%rd343, %rd342;
	mov.f64 	%fd205, %fd204;
	@%p131 bra 	$L__BB3_71;
	setp.gt.f64 	%p132, %fd204, %fd61;
	mov.u64 	%rd343, %rd65;
	mov.f64 	%fd205, %fd61;
	@%p132 bra 	$L__BB3_71;
	setp.lt.s64 	%p133, %rd342, %rd65;
	min.s64 	%rd343, %rd342, %rd65;
	selp.f64 	%fd205, %fd204, %fd61, %p133;
$L__BB3_71:
	mov.b64 	%rd301, %fd205;
	mov.b64 	{%r205, %r210}, %rd301;
	mov.b32 	%r221, 4;
	mov.b32 	%r223, -1;
	// begin inline asm
	shfl.sync.down.b32 %r204, %r205, %r221, %r177, %r223;
	// end inline asm
	// begin inline asm
	shfl.sync.down.b32 %r209, %r210, %r221, %r177, %r223;
	// end inline asm
	mov.b64 	%rd302, {%r204, %r209};
	mov.b64 	%fd64, %rd302;
	mov.b64 	{%r215, %r220}, %rd343;
	// begin inline asm
	shfl.sync.down.b32 %r214, %r215, %r221, %r177, %r223;
	// end inline asm
	// begin inline asm
	shfl.sync.down.b32 %r219, %r220, %r221, %r177, %r223;
	// end inline asm
	mov.b64 	%rd68, {%r214, %r219};
	add.s32 	%r224, %r158, 4;
	setp.gt.s32 	%p134, %r224, %r177;
	setp.lt.f64 	%p135, %fd205, %fd64;
	or.pred  	%p136, %p134, %p135;
	mov.u64 	%rd344, %rd343;
	mov.f64 	%fd206, %fd205;
	@%p136 bra 	$L__BB3_74;
	setp.gt.f64 	%p137, %fd205, %fd64;
	mov.u64 	%rd344, %rd68;
	mov.f64 	%fd206, %fd64;
	@%p137 bra 	$L__BB3_74;
	setp.lt.s64 	%p138, %rd343, %rd68;
	min.s64 	%rd344, %rd343, %rd68;
	selp.f64 	%fd206, %fd205, %fd64, %p138;
$L__BB3_74:
	mov.b64 	%rd303, %fd206;
	mov.b64 	{%r226, %r231}, %rd303;
	mov.b32 	%r242, 8;
	mov.b32 	%r244, -1;
	// begin inline asm
	shfl.sync.down.b32 %r225, %r226, %r242, %r177, %r244;
	// end inline asm
	// begin inline asm
	shfl.sync.down.b32 %r230, %r231, %r242, %r177, %r244;
	// end inline asm
	mov.b64 	%rd304, {%r225, %r230};
	mov.b64 	%fd67, %rd304;
	mov.b64 	{%r236, %r241}, %rd344;
	// begin inline asm
	shfl.sync.down.b32 %r235, %r236, %r242, %r177, %r244;
	// end inline asm
	// begin inline asm
	shfl.sync.down.b32 %r240, %r241, %r242, %r177, %r244;
	// end inline asm
	mov.b64 	%rd71, {%r235, %r240};
	add.s32 	%r245, %r158, 8;
	setp.gt.s32 	%p139, %r245, %r177;
	setp.lt.f64 	%p140, %fd206, %fd67;
	or.pred  	%p141, %p139, %p140;
	mov.u64 	%rd345, %rd344;
	mov.f64 	%fd207, %fd206;
	@%p141 bra 	$L__BB3_77;
	setp.gt.f64 	%p142, %fd206, %fd67;
	mov.u64 	%rd345, %rd71;
	mov.f64 	%fd207, %fd67;
	@%p142 bra 	$L__BB3_77;
	setp.lt.s64 	%p143, %rd344, %rd71;
	min.s64 	%rd345, %rd344, %rd71;
	selp.f64 	%fd207, %fd206, %fd67, %p143;
$L__BB3_77:
	mov.b64 	%rd305, %fd207;
	mov.b64 	{%r247, %r252}, %rd305;
	mov.b32 	%r263, 16;
	mov.b32 	%r265, -1;
	// begin inline asm
	shfl.sync.down.b32 %r246, %r247, %r263, %r177, %r265;
	// end inline asm
	// begin inline asm
	shfl.sync.down.b32 %r251, %r252, %r263, %r177, %r265;
	// end inline asm
	mov.b64 	%rd306, {%r246, %r251};
	mov.b64 	%fd70, %rd306;
	mov.b64 	{%r257, %r262}, %rd345;
	// begin inline asm
	shfl.sync.down.b32 %r256, %r257, %r263, %r177, %r265;
	// end inline asm
	// begin inline asm
	shfl.sync.down.b32 %r261, %r262, %r263, %r177, %r265;
	// end inline asm
	mov.b64 	%rd74, {%r256, %r261};
	add.s32 	%r266, %r158, 16;
	setp.gt.s32 	%p144, %r266, %r177;
	setp.lt.f64 	%p145, %fd207, %fd70;
	or.pred  	%p146, %p144, %p145;
	mov.u64 	%rd386, %rd345;
	mov.f64 	%fd247, %fd207;
	@%p146 bra 	$L__BB3_80;
	setp.gt.f64 	%p147, %fd207, %fd70;
	mov.u64 	%rd386, %rd74;
	mov.f64 	%fd247, %fd70;
	@%p147 bra 	$L__BB3_80;
	setp.lt.s64 	%p148, %rd345, %rd74;
	min.s64 	%rd386, %rd345, %rd74;
	selp.f64 	%fd247, %fd207, %fd70, %p148;
$L__BB3_80:
	setp.ne.s32 	%p149, %r158, 0;
	@%p149 bra 	$L__BB3_82;
	shr.u32 	%r267, %r1, 1;
	and.b32  	%r268, %r267, 496;
	mov.u32 	%r269, _ZN6thrust24THRUST_300001_SM_1000_NS8cuda_cub4core6detail5shmemE;
	add.s32 	%r270, %r269, %r268;
	st.shared.f64 	[%r270+8], %fd247;
	st.shared.u64 	[%r270+16], %rd386;
$L__BB3_82:
	bar.sync 	0;
	setp.ne.s32 	%p150, %r1, 0;
	@%p150 bra 	$L__BB3_203;
	setp.lt.s32 	%p151, %r37, 33;
	mov.f64 	%fd209, %fd247;
	mov.u64 	%rd347, %rd386;
	@%p151 bra 	$L__BB3_87;
	ld.shared.f64 	%fd73, [_ZN6thrust24THRUST_300001_SM_1000_NS8cuda_cub4core6detail5shmemE+24];
	ld.shared.u64 	%rd77, [_ZN6thrust24THRUST_300001_SM_1000_NS8cuda_cub4core6detail5shmemE+32];
	setp.lt.f64 	%p152, %fd247, %fd73;
	mov.f64 	%fd209, %fd247;
	mov.u64 	%rd347, %rd386;
	@%p152 bra 	$L__BB3_87;
	setp.lt.f64 	%p153, %fd73, %fd247;
	mov.f64 	%fd209, %fd73;
	mov.u64 	%rd347, %rd77;
	@%p153 bra 	$L__BB3_87;
	setp.lt.s64 	%p154, %rd386, %rd77;
	min.s64 	%rd347, %rd386, %rd77;
	selp.f64 	%fd209, %fd247, %fd73, %p154;
$L__BB3_87:
	setp.lt.s32 	%p155, %r37, 65;
	mov.f64 	%fd210, %fd209;
	mov.u64 	%rd348, %rd347;
	@%p155 bra 	$L__BB3_91;
	ld.shared.f64 	%fd76, [_ZN6thrust24THRUST_300001_SM_1000_NS8cuda_cub4core6detail5shmemE+40];
	ld.shared.u64 	%rd80, [_ZN6thrust24THRUST_300001_SM_1000_NS8cuda_cub4core6detail5shmemE+48];
	setp.lt.f64 	%p156, %fd209, %fd76;
	mov.f64 	%fd210, %fd209;
	mov.u64 	%rd348, %rd347;
	@%p156 bra 	$L__BB3_91;
	setp.lt.f64 	%p157, %fd76, %fd209;
	mov.f64 	%fd210, %fd76;
	mov.u64 	%rd348, %rd80;
	@%p157 bra 	$L__BB3_91;
	setp.lt.s64 	%p158, %rd347, %rd80;
	selp.f64 	%fd210, %fd209, %fd76, %p158;
	min.s64 	%rd348, %rd347, %rd80;
$L__BB3_91:
	setp.lt.s32 	%p159, %r37, 97;
	mov.f64 	%fd211, %fd210;
	mov.u64 	%rd349, %rd348;
	@%p159 bra 	$L__BB3_95;
	ld.shared.f64 	%fd79, [_ZN6thrust24THRUST_300001_SM_1000_NS8cuda_cub4core6detail5shmemE+56];
	ld.shared.u64 	%rd83, [_ZN6thrust24THRUST_300001_SM_1000_NS8cuda_cub4core6detail5shmemE+64];
	setp.lt.f64 	%p160, %fd210, %fd79;
	mov.f64 	%fd211, %fd210;
	mov.u64 	%rd349, %rd348;
	@%p160 bra 	$L__BB3_95;
	setp.lt.f64 	%p161, %fd79, %fd210;
	mov.f64 	%fd211, %fd79;
	mov.u64 	%rd349, %rd83;
	@%p161 bra 	$L__BB3_95;
	setp.lt.s64 	%p162, %rd348, %rd83;
	selp.f64 	%fd211, %fd210, %fd79, %p162;
	min.s64 	%rd349, %rd348, %rd83;
$L__BB3_95:
	setp.lt.s32 	%p163, %r37, 129;
	mov.f64 	%fd212, %fd211;
	mov.u64 	%rd350, %rd349;
	@%p163 bra 	$L__BB3_99;
	ld.shared.f64 	%fd82, [_ZN6thrust24THRUST_300001_SM_1000_NS8cuda_cub4core6detail5shmemE+72];
	ld.shared.u64 	%rd86, [_ZN6thrust24THRUST_300001_SM_1000_NS8cuda_cub4core6detail5shmemE+80];
	setp.lt.f64 	%p164, %fd211, %fd82;
	mov.f64 	%fd212, %fd211;
	mov.u64 	%rd350, %rd349;
	@%p164 bra 	$L__BB3_99;
	setp.lt.f64 	%p165, %fd82, %fd211;
	mov.f64 	%fd212, %fd82;
	mov.u64 	%rd350, %rd86;
	@%p165 bra 	$L__BB3_99;
	setp.lt.s64 	%p166, %rd349, %rd86;
	selp.f64 	%fd212, %fd211, %fd82, %p166;
	min.s64 	%rd350, %rd349, %rd86;
$L__BB3_99:
	setp.lt.s32 	%p167, %r37, 161;
	mov.f64 	%fd213, %fd212;
	mov.u64 	%rd351, %rd350;
	@%p167 bra 	$L__BB3_103;
	ld.shared.f64 	%fd85, [_ZN6thrust24THRUST_300001_SM_1000_NS8cuda_cub4core6detail5shmemE+88];
	ld.shared.u64 	%rd89, [_ZN6thrust24THRUST_300001_SM_1000_NS8cuda_cub4core6detail5shmemE+96];
	setp.lt.f64 	%p168, %fd212, %fd85;
	mov.f64 	%fd213, %fd212;
	mov.u64 	%rd351, %rd350;
	@%p168 bra 	$L__BB3_103;
	setp.lt.f64 	%p169, %fd85, %fd212;
	mov.f64 	%fd213, %fd85;
	mov.u64 	%rd351, %rd89;
	@%p169 bra 	$L__BB3_103;
	setp.lt.s64 	%p170, %rd350, %rd89;
	selp.f64 	%fd213, %fd212, %fd85, %p170;
	min.s64 	%rd351, %rd350, %rd89;
$L__BB3_103:
	setp.lt.s32 	%p171, %r37, 193;
	mov.f64 	%fd214, %fd213;
	mov.u64 	%rd352, %rd351;
	@%p171 bra 	$L__BB3_107;
	ld.shared.f64 	%fd88, [_ZN6thrust24THRUST_300001_SM_1000_NS8cuda_cub4core6detail5shmemE+104];
	ld.shared.u64 	%rd92, [_ZN6thrust24THRUST_300001_SM_1000_NS8cuda_cub4core6detail5shmemE+112];
	setp.lt.f64 	%p172, %fd213, %fd88;
	mov.f64 	%fd214, %fd213;
	mov.u64 	%rd352, %rd351;
	@%p172 bra 	$L__BB3_107;
	setp.lt.f64 	%p173, %fd88, %fd213;
	mov.f64 	%fd214, %fd88;
	mov.u64 	%rd352, %rd92;
	@%p173 bra 	$L__BB3_107;
	setp.lt.s64 	%p174, %rd351, %rd92;
	selp.f64 	%fd214, %fd213, %fd88, %p174;
	min.s64 	%rd352, %rd351, %rd92;
$L__BB3_107:
	setp.lt.s32 	%p175, %r37, 225;
	mov.u64 	%rd386, %rd352;
	mov.f64 	%fd247, %fd214;
	@%p175 bra 	$L__BB3_203;
	ld.shared.f64 	%fd91, [_ZN6thrust24THRUST_300001_SM_1000_NS8cuda_cub4core6detail5shmemE+120];
	ld.shared.u64 	%rd95, [_ZN6thrust24THRUST_300001_SM_1000_NS8cuda_cub4core6detail5shmemE+128];
	setp.lt.f64 	%p176, %fd214, %fd91;
	mov.u64 	%rd386, %rd352;
	mov.f64 	%fd247, %fd214;
	@%p176 bra 	$L__BB3_203;
	setp.lt.f64 	%p177, %fd91, %fd214;
	mov.u64 	%rd386, %rd95;
	mov.f64 	%fd247, %fd91;
	@%p177 bra 	$L__BB3_203;
	setp.lt.s64 	%p178, %rd352, %rd95;
	selp.f64 	%fd247, %fd214, %fd91, %p178;
	min.s64 	%rd386, %rd352, %rd95;
	bra.uni 	$L__BB3_203;
$L__BB3_111:
	mov.u32 	%r16, %tid.x;
	mul.wide.u32 	%rd208, %r16, 16;
	add.s64 	%rd189, %rd186, %rd208;
	// begin inline asm
	ld.global.nc.u64 %rd188, [%rd189];
	// end inline asm
	add.s64 	%rd191, %rd189, 8;
	// begin inline asm
	ld.global.nc.u64 %rd190, [%rd191];
	// end inline asm
	mov.b64 	%fd93, %rd188;
	add.s64 	%rd193, %rd189, 4096;
	// begin inline asm
	ld.global.nc.u64 %rd192, [%rd193];
	// end inline asm
	add.s64 	%rd195, %rd189, 4104;
	// begin inline asm
	ld.global.nc.u64 %rd194, [%rd195];
	// end inline asm
	mov.b64 	%fd94, %rd192;
	add.s64 	%rd197, %rd189, 8192;
	// begin inline asm
	ld.global.nc.u64 %rd196, [%rd197];
	// end inline asm
	add.s64 	%rd199, %rd189, 8200;
	// begin inline asm
	ld.global.nc.u64 %rd198, [%rd199];
	// end inline asm
	mov.b64 	%fd95, %rd196;
	add.s64 	%rd201, %rd189, 12288;
	// begin inline asm
	ld.global.nc.u64 %rd200, [%rd201];
	// end inline asm
	add.s64 	%rd203, %rd189, 12296;
	// begin inline asm
	ld.global.nc.u64 %rd202, [%rd203];
	// end inline asm
	mov.b64 	%fd96, %rd200;
	add.s64 	%rd205, %rd189, 16384;
	// begin inline asm
	ld.global.nc.u64 %rd204, [%rd205];
	// end inline asm
	add.s64 	%rd207, %rd189, 16392;
	// begin inline asm
	ld.global.nc.u64 %rd206, [%rd207];
	// end inline asm
	mov.b64 	%fd97, %rd204;
	setp.lt.f64 	%p3, %fd93, %fd94;
	mov.f64 	%fd215, %fd93;
	mov.u64 	%rd353, %rd190;
	@%p3 bra 	$L__BB3_114;
	setp.lt.f64 	%p4, %fd94, %fd93;
	mov.f64 	%fd215, %fd94;
	mov.u64 	%rd353, %rd194;
	@%p4 bra 	$L__BB3_114;
	setp.lt.s64 	%p5, %rd190, %rd194;
	selp.f64 	%fd215, %fd93, %fd94, %p5;
	min.s64 	%rd353, %rd190, %rd194;
$L__BB3_114:
	setp.lt.f64 	%p6, %fd215, %fd95;
	mov.f64 	%fd216, %fd215;
	mov.u64 	%rd354, %rd353;
	@%p6 bra 	$L__BB3_117;
	setp.gt.f64 	%p7, %fd215, %fd95;
	mov.f64 	%fd216, %fd95;
	mov.u64 	%rd354, %rd198;
	@%p7 bra 	$L__BB3_117;
	setp.lt.s64 	%p8, %rd353, %rd198;
	selp.f64 	%fd216, %fd215, %fd95, %p8;
	min.s64 	%rd354, %rd353, %rd198;
$L__BB3_117:
	setp.lt.f64 	%p9, %fd216, %fd96;
	mov.f64 	%fd217, %fd216;
	mov.u64 	%rd355, %rd354;
	@%p9 bra 	$L__BB3_120;
	setp.gt.f64 	%p10, %fd216, %fd96;
	mov.f64 	%fd217, %fd96;
	mov.u64 	%rd355, %rd202;
	@%p10 bra 	$L__BB3_120;
	setp.lt.s64 	%p11, %rd354, %rd202;
	selp.f64 	%fd217, %fd216, %fd96, %p11;
	min.s64 	%rd355, %rd354, %rd202;
$L__BB3_120:
	setp.lt.f64 	%p12, %fd217, %fd97;
	mov.f64 	%fd234, %fd217;
	mov.u64 	%rd373, %rd355;
	@%p12 bra 	$L__BB3_123;
	setp.gt.f64 	%p13, %fd217, %fd97;
	mov.f64 	%fd234, %fd97;
	mov.u64 	%rd373, %rd206;
	@%p13 bra 	$L__BB3_123;
	setp.lt.s64 	%p14, %rd355, %rd206;
	selp.f64 	%fd234, %fd217, %fd97, %p14;
	min.s64 	%rd373, %rd355, %rd206;
$L__BB3_123:
	setp.lt.u32 	%p15, %r37, 2560;
	mov.b32 	%r383, 1280;
	@%p15 bra 	$L__BB3_141;
	mov.b32 	%r383, 1280;
$L__BB3_125:
	mov.u32 	%r17, %r383;
	add.s32 	%r40, %r17, %r16;
	mul.wide.u32 	%rd229, %r40, 16;
	add.s64 	%rd210, %rd186, %rd229;
	// begin inline asm
	ld.global.nc.u64 %rd209, [%rd210];
	// end inline asm
	add.s64 	%rd212, %rd210, 8;
	// begin inline asm
	ld.global.nc.u64 %rd211, [%rd212];
	// end inline asm
	mov.b64 	%fd107, %rd209;
	add.s64 	%rd214, %rd210, 4096;
	// begin inline asm
	ld.global.nc.u64 %rd213, [%rd214];
	// end inline asm
	add.s64 	%rd216, %rd210, 4104;
	// begin inline asm
	ld.global.nc.u64 %rd215, [%rd216];
	// end inline asm
	mov.b64 	%fd108, %rd213;
	add.s64 	%rd218, %rd210, 8192;
	// begin inline asm
	ld.global.nc.u64 %rd217, [%rd218];
	// end inline asm
	add.s64 	%rd220, %rd210, 8200;
	// begin inline asm
	ld.global.nc.u64 %rd219, [%rd220];
	// end inline asm
	mov.b64 	%fd109, %rd217;
	add.s64 	%rd222, %rd210, 12288;
	// begin inline asm
	ld.global.nc.u64 %rd221, [%rd222];
	// end inline asm
	add.s64 	%rd224, %rd210, 12296;
	// begin inline asm
	ld.global.nc.u64 %rd223, [%rd224];
	// end inline asm
	mov.b64 	%fd110, %rd221;
	add.s64 	%rd226, %rd210, 16384;
	// begin inline asm
	ld.global.nc.u64 %rd225, [%rd226];
	// end inline asm
	add.s64 	%rd228, %rd210, 16392;
	// begin inline asm
	ld.global.nc.u64 %rd227, [%rd228];
	// end inline asm
	mov.b64 	%fd111, %rd225;
	setp.lt.f64 	%p16, %fd234, %fd107;
	mov.f64 	%fd220, %fd234;
	mov.u64 	%rd358, %rd373;
	@%p16 bra 	$L__BB3_128;
	setp.gt.f64 	%p17, %fd234, %fd107;
	mov.f64 	%fd220, %fd107;
	mov.u64 	%rd358, %rd211;
	@%p17 bra 	$L__BB3_128;
	setp.lt.s64 	%p18, %rd373, %rd211;
	selp.f64 	%fd220, %fd234, %fd107, %p18;
	min.s64 	%rd358, %rd373, %rd211;
$L__BB3_128:
	setp.lt.f64 	%p19, %fd220, %fd108;
	mov.f64 	%fd221, %fd220;
	mov.u64 	%rd359, %rd358;
	@%p19 bra 	$L__BB3_131;
	setp.gt.f64 	%p20, %fd220, %fd108;
	mov.f64 	%fd221, %fd108;
	mov.u64 	%rd359, %rd215;
	@%p20 bra 	$L__BB3_131;
	setp.lt.s64 	%p21, %rd358, %rd215;
	selp.f64 	%fd221, %fd220, %fd108, %p21;
	min.s64 	%rd359, %rd358, %rd215;
$L__BB3_131:
	setp.lt.f64 	%p22, %fd221, %fd109;
	mov.f64 	%fd222, %fd221;
	mov.u64 	%rd360, %rd359;
	@%p22 bra 	$L__BB3_134;
	setp.gt.f64 	%p23, %fd221, %fd109;
	mov.f64 	%fd222, %fd109;
	mov.u64 	%rd360, %rd219;
	@%p23 bra 	$L__BB3_134;
	setp.lt.s64 	%p24, %rd359, %rd219;
	selp.f64 	%fd222, %fd221, %fd109, %p24;
	min.s64 	%rd360, %rd359, %rd219;
$L__BB3_134:
	setp.lt.f64 	%p25, %fd222, %fd110;
	mov.f64 	%fd223, %fd222;
	mov.u64 	%rd361, %rd360;
	@%p25 bra 	$L__BB3_137;
	setp.gt.f64 	%p26, %fd222, %fd110;
	mov.f64 	%fd223, %fd110;
	mov.u64 	%rd361, %rd223;
	@%p26 bra 	$L__BB3_137;
	setp.lt.s64 	%p27, %rd360, %rd223;
	selp.f64 	%fd223, %fd222, %fd110, %p27;
	min.s64 	%rd361, %rd360, %rd223;
$L__BB3_137:
	setp.lt.f64 	%p28, %fd223, %fd111;
	mov.f64 	%fd234, %fd223;
	mov.u64 	%rd373, %rd361;
	@%p28 bra 	$L__BB3_140;
	setp.gt.f64 	%p29, %fd223, %fd111;
	mov.f64 	%fd234, %fd111;
	mov.u64 	%rd373, %rd227;
	@%p29 bra 	$L__BB3_140;
	setp.lt.s64 	%p30, %rd361, %rd227;
	selp.f64 	%fd234, %fd223, %fd111, %p30;
	min.s64 	%rd373, %rd361, %rd227;
$L__BB3_140:
	add.s32 	%r383, %r17, 1280;
	add.s32 	%r41, %r17, 2560;
	setp.le.s32 	%p31, %r41, %r37;
	@%p31 bra 	$L__BB3_125;
$L__BB3_141:
	setp.le.s32 	%p32, %r37, %r383;
	@%p32 bra 	$L__BB3_164;
	sub.s32 	%r20, %r37, %r383;
	setp.ge.s32 	%p33, %r16, %r20;
	@%p33 bra 	$L__BB3_164;
	not.b32 	%r42, %r16;
	add.s32 	%r43, %r37, %r42;
	sub.s32 	%r21, %r43, %r383;
	and.b32  	%r44, %r21, 768;
	setp.eq.s32 	%p34, %r44, 768;
	mov.u32 	%r387, %r16;
	@%p34 bra 	$L__BB3_149;
	add.s32 	%r385, %r16, %r383;
	shr.u32 	%r45, %r21, 8;
	add.s32 	%r46, %r45, 1;
	and.b32  	%r47, %r46, 3;
	neg.s32 	%r384, %r47;
	mov.u32 	%r387, %r16;
$L__BB3_145:
	.pragma "nounroll";
	mov.u64 	%rd127, %rd373;
	mov.f64 	%fd123, %fd234;
	mul.wide.u32 	%rd235, %r385, 16;
	add.s64 	%rd232, %rd186, %rd235;
	// begin inline asm
	ld.global.nc.u64 %rd231, [%rd232];
	// end inline asm
	add.s64 	%rd234, %rd232, 8;
	// begin inline asm
	ld.global.nc.u64 %rd233, [%rd234];
	// end inline asm
	mov.b64 	%fd124, %rd231;
	setp.lt.f64 	%p35, %fd123, %fd124;
	@%p35 bra 	$L__BB3_148;
	setp.gt.f64 	%p36, %fd123, %fd124;
	mov.f64 	%fd234, %fd124;
	mov.u64 	%rd373, %rd233;
	@%p36 bra 	$L__BB3_148;
	setp.lt.s64 	%p37, %rd127, %rd233;
	selp.f64 	%fd234, %fd123, %fd124, %p37;
	min.s64 	%rd373, %rd127, %rd233;
$L__BB3_148:
	add.s32 	%r387, %r387, 256;
	add.s32 	%r385, %r385, 256;
	add.s32 	%r384, %r384, 1;
	setp.ne.s32 	%p38, %r384, 0;
	@%p38 bra 	$L__BB3_145;
$L__BB3_149:
	setp.lt.u32 	%p39, %r21, 768;
	@%p39 bra 	$L__BB3_164;
	cvt.u64.u32 	%rd236, %r387;
	cvt.u64.u32 	%rd237, %r383;
	add.s64 	%rd238, %rd236, %rd237;
	shl.b64 	%rd239, %rd238, 4;
	add.s64 	%rd240, %rd239, %rd186;
	add.s64 	%rd368, %rd240, 12296;
	add.s32 	%r388, %r387, %r383;
$L__BB3_151:
	mul.wide.u32 	%rd245, %r388, 16;
	add.s64 	%rd242, %rd186, %rd245;
	// begin inline asm
	ld.global.nc.u64 %rd241, [%rd242];
	// end inline asm
	add.s64 	%rd244, %rd242, 8;
	// begin inline asm
	ld.global.nc.u64 %rd243, [%rd244];
	// end inline asm
	mov.b64 	%fd130, %rd241;
	setp.lt.f64 	%p40, %fd234, %fd130;
	mov.f64 	%fd231, %fd234;
	mov.u64 	%rd370, %rd373;
	@%p40 bra 	$L__BB3_154;
	setp.gt.f64 	%p41, %fd234, %fd130;
	mov.f64 	%fd231, %fd130;
	mov.u64 	%rd370, %rd243;
	@%p41 bra 	$L__BB3_154;
	setp.lt.s64 	%p42, %rd373, %rd243;
	selp.f64 	%fd231, %fd234, %fd130, %p42;
	min.s64 	%rd370, %rd373, %rd243;
$L__BB3_154:
	add.s64 	%rd247, %rd368, -8200;
	// begin inline asm
	ld.global.nc.u64 %rd246, [%rd247];
	// end inline asm
	add.s64 	%rd249, %rd368, -8192;
	// begin inline asm
	ld.global.nc.u64 %rd248, [%rd249];
	// end inline asm
	mov.b64 	%fd133, %rd246;
	setp.lt.f64 	%p43, %fd231, %fd133;
	mov.f64 	%fd232, %fd231;
	mov.u64 	%rd371, %rd370;
	@%p43 bra 	$L__BB3_157;
	setp.gt.f64 	%p44, %fd231, %fd133;
	mov.f64 	%fd232, %fd133;
	mov.u64 	%rd371, %rd248;
	@%p44 bra 	$L__BB3_157;
	setp.lt.s64 	%p45, %rd370, %rd248;
	selp.f64 	%fd232, %fd231, %fd133, %p45;
	min.s64 	%rd371, %rd370, %rd248;
$L__BB3_157:
	add.s64 	%rd251, %rd368, -4104;
	// begin inline asm
	ld.global.nc.u64 %rd250, [%rd251];
	// end inline asm
	add.s64 	%rd253, %rd368, -4096;
	// begin inline asm
	ld.global.nc.u64 %rd252, [%rd253];
	// end inline asm
	mov.b64 	%fd136, %rd250;
	setp.lt.f64 	%p46, %fd232, %fd136;
	mov.f64 	%fd233, %fd232;
	mov.u64 	%rd372, %rd371;
	@%p46 bra 	$L__BB3_160;
	setp.gt.f64 	%p47, %fd232, %fd136;
	mov.f64 	%fd233, %fd136;
	mov.u64 	%rd372, %rd252;
	@%p47 bra 	$L__BB3_160;
	setp.lt.s64 	%p48, %rd371, %rd252;
	selp.f64 	%fd233, %fd232, %fd136, %p48;
	min.s64 	%rd372, %rd371, %rd252;
$L__BB3_160:
	add.s64 	%rd255, %rd368, -8;
	// begin inline asm
	ld.global.nc.u64 %rd254, [%rd255];
	// end inline asm
	// begin inline asm
	ld.global.nc.u64 %rd256, [%rd368];
	// end inline asm
	mov.b64 	%fd139, %rd254;
	setp.lt.f64 	%p49, %fd233, %fd139;
	mov.f64 	%fd234, %fd233;
	mov.u64 	%rd373, %rd372;
	@%p49 bra 	$L__BB3_163;
	setp.gt.f64 	%p50, %fd233, %fd139;
	mov.f64 	%fd234, %fd139;
	mov.u64 	%rd373, %rd256;
	@%p50 bra 	$L__BB3_163;
	setp.lt.s64 	%p51, %rd372, %rd256;
	selp.f64 	%fd234, %fd233, %fd139, %p51;
	min.s64 	%rd373, %rd372, %rd256;
$L__BB3_163:
	add.s32 	%r387, %r387, 1024;
	add.s64 	%rd368, %rd368, 16384;
	add.s32 	%r388, %r388, 1024;
	setp.lt.s32 	%p52, %r387, %r20;
	@%p52 bra 	$L__BB3_151;
$L__BB3_164:
	// begin inline asm
	mov.u32 %r48, %laneid;
	// end inline asm
	mov.b64 	%rd258, %fd234;
	mov.b64 	{%r50, %r55}, %rd258;
	mov.b32 	%r66, 1;
	mov.b32 	%r67, 31;
	mov.b32 	%r68, -1;
	// begin inline asm
	shfl.sync.down.b32 %r49, %r50, %r66, %r67, %r68;
	// end inline asm
	// begin inline asm
	shfl.sync.down.b32 %r54, %r55, %r66, %r67, %r68;
	// end inline asm
	mov.b64 	%rd259, {%r49, %r54};
	mov.b64 	%fd143, %rd259;
	mov.b64 	{%r60, %r65}, %rd373;
	// begin inline asm
	shfl.sync.down.b32 %r59, %r60, %r66, %r67, %r68;
	// end inline asm
	// begin inline asm
	shfl.sync.down.b32 %r64, %r65, %r66, %r67, %r68;
	// end inline asm
	mov.b64 	%rd150, {%r59, %r64};
	setp.gt.s32 	%p53, %r48, 30;
	setp.lt.f64 	%p54, %fd234, %fd143;
	or.pred  	%p55, %p53, %p54;
	mov.f64 	%fd236, %fd234;
	mov.u64 	%rd375, %rd373;
	@%p55 bra 	$L__BB3_167;
	setp.gt.f64 	%p56, %fd234, %fd143;
	mov.f64 	%fd236, %fd143;
	mov.u64 	%rd375, %rd150;
	@%p56 bra 	$L__BB3_167;
	setp.lt.s64 	%p57, %rd373, %rd150;
	selp.f64 	%fd236, %fd234, %fd143, %p57;
	min.s64 	%rd375, %rd373, %rd150;
$L__BB3_167:
	mov.b64 	%rd260, %fd236;
	mov.b64 	{%r70, %r75}, %rd260;
	mov.b32 	%r86, 2;
	mov.b32 	%r87, 31;
	mov.b32 	%r88, -1;
	// begin inline asm
	shfl.sync.down.b32 %r69, %r70, %r86, %r87, %r88;
	// end inline asm
	// begin inline asm
	shfl.sync.down.b32 %r74, %r75, %r86, %r87, %r88;
	// end inline asm
	mov.b64 	%rd261, {%r69, %r74};
	mov.b64 	%fd146, %rd261;
	mov.b64 	{%r80, %r85}, %rd375;
	// begin inline asm
	shfl.sync.down.b32 %r79, %r80, %r86, %r87, %r88;
	// end inline asm
	// begin inline asm
	shfl.sync.down.b32 %r84, %r85, %r86, %r87, %r88;
	// end inline asm
	mov.b64 	%rd153, {%r79, %r84};
	setp.gt.s32 	%p58, %r48, 29;
	setp.lt.f64 	%p59, %fd236, %fd146;
	or.pred  	%p60, %p58, %p59;
	mov.f64 	%fd237, %fd236;
	mov.u64 	%rd376, %rd375;
	@%p60 bra 	$L__BB3_170;
	setp.gt.f64 	%p61, %fd236, %fd146;
	mov.f64 	%fd237, %fd146;
	mov.u64 	%rd376, %rd153;
	@%p61 bra 	$L__BB3_170;
	setp.lt.s64 	%p62, %rd375, %rd153;
	selp.f64 	%fd237, %fd236, %fd146, %p62;
	min.s64 	%rd376, %rd375, %rd153;
$L__BB3_170:
	mov.b64 	%rd262, %fd237;
	mov.b64 	{%r90, %r95}, %rd262;
	mov.b32 	%r106, 4;
	mov.b32 	%r107, 31;
	mov.b32 	%r108, -1;
	// begin inline asm
	shfl.sync.down.b32 %r89, %r90, %r106, %r107, %r108;
	// end inline asm
	// begin inline asm
	shfl.sync.down.b32 %r94, %r95, %r106, %r107, %r108;
	// end inline asm
	mov.b64 	%rd263, {%r89, %r94};
	mov.b64 	%fd149, %rd263;
	mov.b64 	{%r100, %r105}, %rd376;
	// begin inline asm
	shfl.sync.down.b32 %r99, %r100, %r106, %r107, %r108;
	// end inline asm
	// begin inline asm
	shfl.sync.down.b32 %r104, %r105, %r106, %r107, %r108;
	// end inline asm
	mov.b64 	%rd156, {%r99, %r104};
	setp.gt.s32 	%p63, %r48, 27;
	setp.lt.f64 	%p64, %fd237, %fd149;
	or.pred  	%p65, %p63, %p64;
	mov.f64 	%fd238, %fd237;
	mov.u64 	%rd377, %rd376;
	@%p65 bra 	$L__BB3_173;
	setp.gt.f64 	%p66, %fd237, %fd149;
	mov.f64 	%fd238, %fd149;
	mov.u64 	%rd377, %rd156;
	@%p66 bra 	$L__BB3_173;
	setp.lt.s64 	%p67, %rd376, %rd156;
	selp.f64 	%fd238, %fd237, %fd149, %p67;
	min.s64 	%rd377, %rd376, %rd156;
$L__BB3_173:
	mov.b64 	%rd264, %fd238;
	mov.b64 	{%r110, %r115}, %rd264;
	mov.b32 	%r126, 8;
	mov.b32 	%r127, 31;
	mov.b32 	%r128, -1;
	// begin inline asm
	shfl.sync.down.b32 %r109, %r110, %r126, %r127, %r128;
	// end inline asm
	// begin inline asm
	shfl.sync.down.b32 %r114, %r115, %r126, %r127, %r128;
	// end inline asm
	mov.b64 	%rd265, {%r109, %r114};
	mov.b64 	%fd152, %rd265;
	mov.b64 	{%r120, %r125}, %rd377;
	// begin inline asm
	shfl.sync.down.b32 %r119, %r120, %r126, %r127, %r128;
	// end inline asm
	// begin inline asm
	shfl.sync.down.b32 %r124, %r125, %r126, %r127, %r128;
	// end inline asm
	mov.b64 	%rd159, {%r119, %r124};
	setp.gt.s32 	%p68, %r48, 23;
	setp.lt.f64 	%p69, %fd238, %fd152;
	or.pred  	%p70, %p68, %p69;
	mov.f64 	%fd239, %fd238;
	mov.u64 	%rd378, %rd377;
	@%p70 bra 	$L__BB3_176;
	setp.gt.f64 	%p71, %fd238, %fd152;
	mov.f64 	%fd239, %fd152;
	mov.u64 	%rd378, %rd159;
	@%p71 bra 	$L__BB3_176;
	setp.lt.s64 	%p72, %rd377, %rd159;
	selp.f64 	%fd239, %fd238, %fd152, %p72;
	min.s64 	%rd378, %rd377, %rd159;
$L__BB3_176:
	mov.b64 	%rd266, %fd239;
	mov.b64 	{%r130, %r135}, %rd266;
	mov.b32 	%r146, 16;
	mov.b32 	%r147, 31;
	mov.b32 	%r148, -1;
	// begin inline asm
	shfl.sync.down.b32 %r129, %r130, %r146, %r147, %r148;
	// end inline asm
	// begin inline asm
	shfl.sync.down.b32 %r134, %r135, %r146, %r147, %r148;
	// end inline asm
	mov.b64 	%rd267, {%r129, %r134};
	mov.b64 	%fd155, %rd267;
	mov.b64 	{%r140, %r145}, %rd378;
	// begin inline asm
	shfl.sync.down.b32 %r139, %r140, %r146, %r147, %r148;
	// end inline asm
	// begin inline asm
	shfl.sync.down.b32 %r144, %r145, %r146, %r147, %r148;
	// end inline asm
	mov.b64 	%rd162, {%r139, %r144};
	setp.gt.s32 	%p73, %r48, 15;
	setp.lt.f64 	%p74, %fd239, %fd155;
	or.pred  	%p75, %p73, %p74;
	mov.f64 	%fd247, %fd239;
	mov.u64 	%rd386, %rd378;
	@%p75 bra 	$L__BB3_179;
	setp.gt.f64 	%p76, %fd239, %fd155;
	mov.f64 	%fd247, %fd155;
	mov.u64 	%rd386, %rd162;
	@%p76 bra 	$L__BB3_179;
	setp.lt.s64 	%p77, %rd378, %rd162;
	selp.f64 	%fd247, %fd239, %fd155, %p77;
	min.s64 	%rd386, %rd378, %rd162;
$L__BB3_179:
	setp.ne.s32 	%p78, %r48, 0;
	@%p78 bra 	$L__BB3_181;
	shr.u32 	%r149, %r16, 1;
	and.b32  	%r150, %r149, 496;
	mov.u32 	%r151, _ZN6thrust24THRUST_300001_SM_1000_NS8cuda_cub4core6detail5shmemE;
	add.s32 	%r152, %r151, %r150;
	st.shared.f64 	[%r152+8], %fd247;
	st.shared.u64 	[%r152+16], %rd386;
$L__BB3_181:
	bar.sync 	0;
	setp.ne.s32 	%p79, %r16, 0;
	@%p79 bra 	$L__BB3_203;
	ld.shared.f64 	%fd158, [_ZN6thrust24THRUST_300001_SM_1000_NS8cuda_cub4core6detail5shmemE+24];
	ld.shared.u64 	%rd165, [_ZN6thrust24THRUST_300001_SM_1000_NS8cuda_cub4core6detail5shmemE+32];
	setp.lt.f64 	%p80, %fd247, %fd158;
	mov.f64 	%fd241, %fd247;
	mov.u64 	%rd380, %rd386;
	@%p80 bra 	$L__BB3_185;
	setp.lt.f64 	%p81, %fd158, %fd247;
	mov.f64 	%fd241, %fd158;
	mov.u64 	%rd380, %rd165;
	@%p81 bra 	$L__BB3_185;
	setp.lt.s64 	%p82, %rd386, %rd165;
	selp.f64 	%fd241, %fd247, %fd158, %p82;
	min.s64 	%rd380, %rd386, %rd165;
$L__BB3_185:
	ld.shared.f64 	%fd161, [_ZN6thrust24THRUST_300001_SM_1000_NS8cuda_cub4core6detail5shmemE+40];
	ld.shared.u64 	%rd168, [_ZN6thrust24THRUST_300001_SM_1000_NS8cuda_cub4core6detail5shmemE+48];
	setp.lt.f64 	%p83, %fd241, %fd161;
	mov.f64 	%fd242, %fd241;
	mov.u64 	%rd381, %rd380;
	@%p83 bra 	$L__BB3_188;
	setp.lt.f64 	%p84, %fd161, %fd241;
	mov.f64 	%fd242, %fd161;
	mov.u64 	%rd381, %rd168;
	@%p84 bra 	$L__BB3_188;
	setp.lt.s64 	%p85, %rd380, %rd168;
	selp.f64 	%fd242, %fd241, %fd161, %p85;
	min.s64 	%rd381, %rd380, %rd168;
$L__BB3_188:
	ld.shared.f64 	%fd164, [_ZN6thrust24THRUST_300001_SM_1000_NS8cuda_cub4core6detail5shmemE+56];
	ld.shared.u64 	%rd171, [_ZN6thrust24THRUST_300001_SM_1000_NS8cuda_cub4core6detail5shmemE+64];
	setp.lt.f64 	%p86, %fd242, %fd164;
	mov.f64 	%fd243, %fd242;
	mov.u64 	%rd382, %rd381;
	@%p86 bra 	$L__BB3_191;
	setp.lt.f64 	%p87, %fd164, %fd242;
	mov.f64 	%fd243, %fd164;
	mov.u64 	%rd382, %rd171;
	@%p87 bra 	$L__BB3_191;
	setp.lt.s64 	%p88, %rd381, %rd171;
	selp.f64 	%fd243, %fd242, %fd164, %p88;
	min.s64 	%rd382, %rd381, %rd171;
$L__BB3_191:
	ld.shared.f64 	%fd167, [_ZN6thrust24THRUST_300001_SM_1000_NS8cuda_cub4core6detail5shmemE+72];
	ld.shared.u64 	%rd174, [_ZN6thrust24THRUST_300001_SM_1000_NS8cuda_cub4core6detail5shmemE+80];
	setp.lt.f64 	%p89, %fd243, %fd167;
	mov.f64 	%fd244, %fd243;
	mov.u64 	%rd383, %rd382;
	@%p89 bra 	$L__BB3_194;
	setp.lt.f64 	%p90, %fd167, %fd243;
	mov.f64 	%fd244, %fd167;
	mov.u64 	%rd383, %rd174;
	@%p90 bra 	$L__BB3_194;
	setp.lt.s64 	%p91, %rd382, %rd174;
	selp.f64 	%fd244, %fd243, %fd167, %p91;
	min.s64 	%rd383, %rd382, %rd174;
$L__BB3_194:
	ld.shared.f64 	%fd170, [_ZN6thrust24THRUST_300001_SM_1000_NS8cuda_cub4core6detail5shmemE+88];
	ld.shared.u64 	%rd177, [_ZN6thrust24THRUST_300001_SM_1000_NS8cuda_cub4core6detail5shmemE+96];
	setp.lt.f64 	%p92, %fd244, %fd170;
	mov.f64 	%fd245, %fd244;
	mov.u64 	%rd384, %rd383;
	@%p92 bra 	$L__BB3_197;
	setp.lt.f64 	%p93, %fd170, %fd244;
	mov.f64 	%fd245, %fd170;
	mov.u64 	%rd384, %rd177;
	@%p93 bra 	$L__BB3_197;
	setp.lt.s64 	%p94, %rd383, %rd177;
	selp.f64 	%fd245, %fd244, %fd170, %p94;
	min.s64 	%rd384, %rd383, %rd177;
$L__BB3_197:
	ld.shared.f64 	%fd173, [_ZN6thrust24THRUST_300001_SM_1000_NS8cuda_cub4core6detail5shmemE+104];
	ld.shared.u64 	%rd180, [_ZN6thrust24THRUST_300001_SM_1000_NS8cuda_cub4core6detail5shmemE+112];
	setp.lt.f64 	%p95, %fd245, %fd173;
	mov.f64 	%fd246, %fd245;
	mov.u64 	%rd385, %rd384;
	@%p95 bra 	$L__BB3_200;
	setp.lt.f64 	%p96, %fd173, %fd245;
	mov.f64 	%fd246, %fd173;
	mov.u64 	%rd385, %rd180;
	@%p96 bra 	$L__BB3_200;
	setp.lt.s64 	%p97, %rd384, %rd180;
	selp.f64 	%fd246, %fd245, %fd173, %p97;
	min.s64 	%rd385, %rd384, %rd180;
$L__BB3_200:
	ld.shared.f64 	%fd176, [_ZN6thrust24THRUST_300001_SM_1000_NS8cuda_cub4core6detail5shmemE+120];
	ld.shared.u64 	%rd183, [_ZN6thrust24THRUST_300001_SM_1000_NS8cuda_cub4core6detail5shmemE+128];
	setp.lt.f64 	%p98, %fd246, %fd176;
	mov.u64 	%rd386, %rd385;
	mov.f64 	%fd247, %fd246;
	@%p98 bra 	$L__BB3_203;
	setp.lt.f64 	%p99, %fd176, %fd246;
	mov.u64 	%rd386, %rd183;
	mov.f64 	%fd247, %fd176;
	@%p99 bra 	$L__BB3_203;
	setp.lt.s64 	%p100, %rd385, %rd183;
	selp.f64 	%fd247, %fd246, %fd176, %p100;
	min.s64 	%rd386, %rd385, %rd183;
$L__BB3_203:
	mov.u32 	%r376, %tid.x;
	setp.ne.s32 	%p227, %r376, 0;
	@%p227 bra 	$L__BB3_205;
	ld.param.u64 	%rd318, [_ZN6thrust24THRUST_300001_SM_1000_NS8cuda_cub4core6detail13_kernel_agentINS1_8__reduce11ReduceAgentIPN4cuda3std3__45tupleIJdlEEESC_SB_iNS1_9__extrema9arg_min_fIdlNS9_4lessIdEEEEEEJSC_SC_iSH_EEEvDpT0__param_1];
	cvta.to.global.u64 	%rd317, %rd318;
	st.global.f64 	[%rd317], %fd247;
	st.global.u64 	[%rd317+8], %rd386;
$L__BB3_205:
	ret;

}
	// .globl	_ZN6thrust24THRUST_300001_SM_1000_NS8cuda_cub4core6detail13_kernel_agentINS1_8__reduce11ReduceAgentINS0_12zip_iteratorIN4cuda3std3__45tupleIJNS0_6detail15normal_iteratorINS0_10device_ptrIdEEEENS0_17counting_iteratorIlNS0_11use_defaultESI_SI_EEEEEEEPNSB_IJdlEEESM_lNS1_9__extrema9arg_min_fIdlNSA_4lessIdEEEEEEJSL_SN_lSS_EEEvDpT0_
.visible .entry _ZN6thrust24THRUST_300001_SM_1000_NS8cuda_cub4core6detail13_kernel_agentINS1_8__reduce11ReduceAgentINS0_12zip_iteratorIN4cuda3std3__45tupleIJNS0_6detail15normal_iteratorINS0_10device_ptrIdEEEENS0_17counting_iteratorIlNS0_11use_defaultESI_SI_EEEEEEEPNSB_IJdlEEESM_lNS1_9__extrema9arg_min_fIdlNSA_4lessIdEEEEEEJSL_SN_lSS_EEEvDpT0_(
	.param .align 8 .b8 _ZN6thrust24THRUST_300001_SM_1000_NS8cuda_cub4core6detail13_kernel_agentINS1_8__reduce11ReduceAgentINS0_12zip_iteratorIN4cuda3std3__45tupleIJNS0_6detail15normal_iteratorINS0_10device_ptrIdEEEENS0_17counting_iteratorIlNS0_11use_defaultESI_SI_EEEEEEEPNSB_IJdlEEESM_lNS1_9__extrema9arg_min_fIdlNSA_4lessIdEEEEEEJSL_SN_lSS_EEEvDpT0__param_0[16],
	.param .u64 .ptr .align 1 _ZN6thrust24THRUST_300001_SM_1000_NS8cuda_cub4core6detail13_kernel_agentINS1_8__reduce11ReduceAgentINS0_12zip_iteratorIN4cuda3std3__45tupleIJNS0_6detail15normal_iteratorINS0_10device_ptrIdEEEENS0_17counting_iteratorIlNS0_11use_defaultESI_SI_EEEEEEEPNSB_IJdlEEESM_lNS1_9__extrema9arg_min_fIdlNSA_4lessIdEEEEEEJSL_SN_lSS_EEEvDpT0__param_1,
	.param .u64 _ZN6thrust24THRUST_300001_SM_1000_NS8cuda_cub4core6detail13_kernel_agentINS1_8__reduce11ReduceAgentINS0_12zip_iteratorIN4cuda3std3__45tupleIJNS0_6detail15normal_iteratorINS0_10device_ptrIdEEEENS0_17counting_iteratorIlNS0_11use_defaultESI_SI_EEEEEEEPNSB_IJdlEEESM_lNS1_9__extrema9arg_min_fIdlNSA_4lessIdEEEEEEJSL_SN_lSS_EEEvDpT0__param_2,
	.param .align 1 .b8 _ZN6thrust24THRUST_300001_SM_1000_NS8cuda_cub4core6detail13_kernel_agentINS1_8__reduce11ReduceAgentINS0_12zip_iteratorIN4cuda3std3__45tupleIJNS0_6detail15normal_iteratorINS0_10device_ptrIdEEEENS0_17counting_iteratorIlNS0_11use_defaultESI_SI_EEEEEEEPNSB_IJdlEEESM_lNS1_9__extrema9arg_min_fIdlNSA_4lessIdEEEEEEJSL_SN_lSS_EEEvDpT0__param_3[1]
)
.maxntid 256
{
	.reg .pred 	%p<223>;
	.reg .b32 	%r<391>;
	.reg .b64 	%rd<357>;
	.reg .b64 	%fd<243>;

	ld.param.u64 	%rd197, [_ZN6thrust24THRUST_300001_SM_1000_NS8cuda_cub4core6detail13_kernel_agentINS1_8__reduce11ReduceAgentINS0_12zip_iteratorIN4cuda3std3__45tupleIJNS0_6detail15normal_iteratorINS0_10device_ptrIdEEEENS0_17counting_iteratorIlNS0_11use_defaultESI_SI_EEEEEEEPNSB_IJdlEEESM_lNS1_9__extrema9arg_min_fIdlNSA_4lessIdEEEEEEJSL_SN_lSS_EEEvDpT0__param_0+8];
	ld.param.u64 	%rd196, [_ZN6thrust24THRUST_300001_SM_1000_NS8cuda_cub4core6detail13_kernel_agentINS1_8__reduce11ReduceAgentINS0_12zip_iteratorIN4cuda3std3__45tupleIJNS0_6detail15normal_iteratorINS0_10device_ptrIdEEEENS0_17counting_iteratorIlNS0_11use_defaultESI_SI_EEEEEEEPNSB_IJdlEEESM_lNS1_9__extrema9arg_min_fIdlNSA_4lessIdEEEEEEJSL_SN_lSS_EEEvDpT0__param_0];
	ld.param.u64 	%rd199, [_ZN6thrust24THRUST_300001_SM_1000_NS8cuda_cub4core6detail13_kernel_agentINS1_8__reduce11ReduceAgentINS0_12zip_iteratorIN4cuda3std3__45tupleIJNS0_6detail15normal_iteratorINS0_10device_ptrIdEEEENS0_17counting_iteratorIlNS0_11use_defaultESI_SI_EEEEEEEPNSB_IJdlEEESM_lNS1_9__extrema9arg_min_fIdlNSA_4lessIdEEEEEEJSL_SN_lSS_EEEvDpT0__param_2];
	setp.eq.s64 	%p1, %rd199, 0;
	@%p1 bra 	$L__BB4_200;
	cvta.to.global.u64 	%rd1, %rd196;
	setp.gt.s64 	%p2, %rd199, 1279;
	@%p2 bra 	$L__BB4_112;
	cvt.u32.u64 	%r1, %rd199;
	mov.u32 	%r2, %tid.x;
	setp.ge.s32 	%p96, %r2, %r1;
	mov.f64 	%fd188, 0d0000000000000000;
	mov.b64 	%rd298, 0;
	mov.u32 	%r385, %r2;
	@%p96 bra 	$L__BB4_4;
	cvt.u64.u32 	%rd254, %r2;
	mul.wide.u32 	%rd255, %r2, 8;
	add.s64 	%rd256, %rd1, %rd255;
	add.s64 	%rd298, %rd197, %rd254;
	ld.global.f64 	%fd188, [%rd256];
	add.s32 	%r385, %r2, 256;
$L__BB4_4:
	setp.ge.s32 	%p97, %r385, %r1;
	@%p97 bra 	$L__BB4_26;
	not.b32 	%r154, %r385;
	add.s32 	%r5, %r154, %r1;
	and.b32  	%r155, %r5, 768;
	setp.eq.s32 	%p98, %r155, 768;
	@%p98 bra 	$L__BB4_11;
	cvt.u64.u32 	%rd258, %r385;
	add.s64 	%rd289, %rd197, %rd258;
	mul.wide.u32 	%rd259, %r385, 8;
	add.s64 	%rd288, %rd1, %rd259;
	shr.u32 	%r156, %r5, 8;
	add.s32 	%r157, %r156, 1;
	and.b32  	%r158, %r157, 3;
	neg.s32 	%r383, %r158;
$L__BB4_7:
	.pragma "nounroll";
	mov.u64 	%rd9, %rd298;
	mov.f64 	%fd3, %fd188;
	ld.global.f64 	%fd4, [%rd288];
	setp.lt.f64 	%p99, %fd3, %fd4;
	@%p99 bra 	$L__BB4_10;
	setp.lt.f64 	%p100, %fd4, %fd3;
	mov.u64 	%rd298, %rd289;
	mov.f64 	%fd188, %fd4;
	@%p100 bra 	$L__BB4_10;
	setp.lt.s64 	%p101, %rd9, %rd289;
	min.s64 	%rd298, %rd9, %rd289;
	selp.f64 	%fd188, %fd3, %fd4, %p101;
$L__BB4_10:
	add.s32 	%r385, %r385, 256;
	add.s64 	%rd289, %rd289, 256;
	add.s64 	%rd288, %rd288, 2048;
	add.s32 	%r383, %r383, 1;
	setp.ne.s32 	%p102, %r383, 0;
	@%p102 bra 	$L__BB4_7;
$L__BB4_11:
	setp.lt.u32 	%p103, %r5, 768;
	@%p103 bra 	$L__BB4_26;
	add.s32 	%r386, %r385, 512;
$L__BB4_13:
	mov.u32 	%r13, %r386;
	add.s32 	%r159, %r13, -512;
	cvt.s64.s32 	%rd260, %r159;
	mul.wide.s32 	%rd261, %r159, 8;
	add.s64 	%rd17, %rd1, %rd261;
	add.s64 	%rd18, %rd197, %rd260;
	ld.global.f64 	%fd10, [%rd17];
	setp.lt.f64 	%p104, %fd188, %fd10;
	mov.u64 	%rd295, %rd298;
	mov.f64 	%fd185, %fd188;
	@%p104 bra 	$L__BB4_16;
	setp.lt.f64 	%p105, %fd10, %fd188;
	mov.u64 	%rd295, %rd18;
	mov.f64 	%fd185, %fd10;
	@%p105 bra 	$L__BB4_16;
	setp.lt.s64 	%p106, %rd298, %rd18;
	min.s64 	%rd295, %rd298, %rd18;
	selp.f64 	%fd185, %fd188, %fd10, %p106;
$L__BB4_16:
	add.s32 	%r160, %r13, -256;
	cvt.s64.s32 	%rd262, %r160;
	add.s64 	%rd21, %rd197, %rd262;
	ld.global.f64 	%fd13, [%rd17+2048];
	setp.lt.f64 	%p107, %fd185, %fd13;
	mov.u64 	%rd296, %rd295;
	mov.f64 	%fd186, %fd185;
	@%p107 bra 	$L__BB4_19;
	setp.lt.f64 	%p108, %fd13, %fd185;
	mov.u64 	%rd296, %rd21;
	mov.f64 	%fd186, %fd13;
	@%p108 bra 	$L__BB4_19;
	setp.lt.s64 	%p109, %rd295, %rd21;
	min.s64 	%rd296, %rd295, %rd21;
	selp.f64 	%fd186, %fd185, %fd13, %p109;
$L__BB4_19:
	cvt.s64.s32 	%rd263, %r13;
	add.s64 	%rd24, %rd197, %rd263;
	ld.global.f64 	%fd16, [%rd17+4096];
	setp.lt.f64 	%p110, %fd186, %fd16;
	mov.u64 	%rd297, %rd296;
	mov.f64 	%fd187, %fd186;
	@%p110 bra 	$L__BB4_22;
	setp.lt.f64 	%p111, %fd16, %fd186;
	mov.u64 	%rd297, %rd24;
	mov.f64 	%fd187, %fd16;
	@%p111 bra 	$L__BB4_22;
	setp.lt.s64 	%p112, %rd296, %rd24;
	min.s64 	%rd297, %rd296, %rd24;
	selp.f64 	%fd187, %fd186, %fd16, %p112;
$L__BB4_22:
	add.s32 	%r161, %r13, 256;
	cvt.s64.s32 	%rd264, %r161;
	add.s64 	%rd27, %rd197, %rd264;
	ld.global.f64 	%fd19, [%rd17+6144];
	setp.lt.f64 	%p113, %fd187, %fd19;
	mov.u64 	%rd298, %rd297;
	mov.f64 	%fd188, %fd187;
	@%p113 bra 	$L__BB4_25;
	setp.lt.f64 	%p114, %fd19, %fd187;
	mov.u64 	%rd298, %rd27;
	mov.f64 	%fd188, %fd19;
	@%p114 bra 	$L__BB4_25;
	setp.lt.s64 	%p115, %rd297, %rd27;
	min.s64 	%rd298, %rd297, %rd27;
	selp.f64 	%fd188, %fd187, %fd19, %p115;
$L__BB4_25:
	add.s32 	%r386, %r13, 1024;
	add.s32 	%r162, %r13, 512;
	setp.lt.s32 	%p116, %r162, %r1;
	@%p116 bra 	$L__BB4_13;
$L__BB4_26:
	setp.lt.s32 	%p117, %r1, 256;
	@%p117 bra 	$L__BB4_66;
	// begin inline asm
	mov.u32 %r276, %laneid;
	// end inline asm
	mov.b64 	%rd275, %fd188;
	mov.b64 	{%r278, %r283}, %rd275;
	mov.b32 	%r294, 1;
	mov.b32 	%r295, 31;
	mov.b32 	%r296, -1;
	// begin inline asm
	shfl.sync.down.b32 %r277, %r278, %r294, %r295, %r296;
	// end inline asm
	// begin inline asm
	shfl.sync.down.b32 %r282, %r283, %r294, %r295, %r296;
	// end inline asm
	mov.b64 	%rd276, {%r277, %r282};
	mov.b64 	%fd23, %rd276;
	mov.b64 	{%r288, %r293}, %rd298;
	// begin inline asm
	shfl.sync.down.b32 %r287, %r288, %r294, %r295, %r296;
	// end inline asm
	// begin inline asm
	shfl.sync.down.b32 %r292, %r293, %r294, %r295, %r296;
	// end inline asm
	mov.b64 	%rd31, {%r287, %r292};
	setp.gt.s32 	%p174, %r276, 30;
	setp.lt.f64 	%p175, %fd188, %fd23;
	or.pred  	%p176, %p174, %p175;
	mov.u64 	%rd300, %rd298;
	mov.f64 	%fd190, %fd188;
	@%p176 bra 	$L__BB4_30;
	setp.gt.f64 	%p177, %fd188, %fd23;
	mov.u64 	%rd300, %rd31;
	mov.f64 	%fd190, %fd23;
	@%p177 bra 	$L__BB4_30;
	setp.lt.s64 	%p178, %rd298, %rd31;
	min.s64 	%rd300, %rd298, %rd31;
	selp.f64 	%fd190, %fd188, %fd23, %p178;
$L__BB4_30:
	mov.b64 	%rd277, %fd190;
	mov.b64 	{%r298, %r303}, %rd277;
	mov.b32 	%r314, 2;
	mov.b32 	%r315, 31;
	mov.b32 	%r316, -1;
	// begin inline asm
	shfl.sync.down.b32 %r297, %r298, %r314, %r315, %r316;
	// end inline asm
	// begin inline asm
	shfl.sync.down.b32 %r302, %r303, %r314, %r315, %r316;
	// end inline asm
	mov.b64 	%rd278, {%r297, %r302};
	mov.b64 	%fd26, %rd278;
	mov.b64 	{%r308, %r313}, %rd300;
	// begin inline asm
	shfl.sync.down.b32 %r307, %r308, %r314, %r315, %r316;
	// end inline asm
	// begin inline asm
	shfl.sync.down.b32 %r312, %r313, %r314, %r315, %r316;
	// end inline asm
	mov.b64 	%rd34, {%r307, %r312};
	setp.gt.s32 	%p179, %r276, 29;
	setp.lt.f64 	%p180, %fd190, %fd26;
	or.pred  	%p181, %p179, %p180;
	mov.u64 	%rd301, %rd300;
	mov.f64 	%fd191, %fd190;
	@%p181 bra 	$L__BB4_33;
	setp.gt.f64 	%p182, %fd190, %fd26;
	mov.u64 	%rd301, %rd34;
	mov.f64 	%fd191, %fd26;
	@%p182 bra 	$L__BB4_33;
	setp.lt.s64 	%p183, %rd300, %rd34;
	min.s64 	%rd301, %rd300, %rd34;
	selp.f64 	%fd191, %fd190, %fd26, %p183;
$L__BB4_33:
	mov.b64 	%rd279, %fd191;
	mov.b64 	{%r318, %r323}, %rd279;
	mov.b32 	%r334, 4;
	mov.b32 	%r335, 31;
	mov.b32 	%r336, -1;
	// begin inline asm
	shfl.sync.down.b32 %r317, %r318, %r334, %r335, %r336;
	// end inline asm
	// begin inline asm
	shfl.sync.down.b32 %r322, %r323, %r334, %r335, %r336;
	// end inline asm
	mov.b64 	%rd280, {%r317, %r322};
	mov.b64 	%fd29, %rd280;
	mov.b64 	{%r328, %r333}, %rd301;
	// begin inline asm
	shfl.sync.down.b32 %r327, %r328, %r334, %r335, %r336;
	// end inline asm
	// begin inline asm
	shfl.sync.down.b32 %r332, %r333, %r334, %r335, %r336;
	// end inline asm
	mov.b64 	%rd37, {%r327, %r332};
	setp.gt.s32 	%p184, %r276, 27;
	setp.lt.f64 	%p185, %fd191, %fd29;
	or.pred  	%p186, %p184, %p185;
	mov.u64 	%rd302, %rd301;
	mov.f64 	%fd192, %fd191;
	@%p186 bra 	$L__BB4_36;
	setp.gt.f64 	%p187, %fd191, %fd29;
	mov.u64 	%rd302, %rd37;
	mov.f64 	%fd192, %fd29;
	@%p187 bra 	$L__BB4_36;
	setp.lt.s64 	%p188, %rd301, %rd37;
	min.s64 	%rd302, %rd301, %rd37;
	selp.f64 	%fd192, %fd191, %fd29, %p188;
$L__BB4_36:
	mov.b64 	%rd281, %fd192;
	mov.b64 	{%r338, %r343}, %rd281;
	mov.b32 	%r354, 8;
	mov.b32 	%r355, 31;
	mov.b32 	%r356, -1;
	// begin inline asm
	shfl.sync.down.b32 %r337, %r338, %r354, %r355, %r356;
	// end inline asm
	// begin inline asm
	shfl.sync.down.b32 %r342, %r343, %r354, %r355, %r356;
	// end inline asm
	mov.b64 	%rd282, {%r337, %r342};
	mov.b64 	%fd32, %rd282;
	mov.b64 	{%r348, %r353}, %rd302;
	// begin inline asm
	shfl.sync.down.b32 %r347, %r348, %r354, %r355, %r356;
	// end inline asm
	// begin inline asm
	shfl.sync.down.b32 %r352, %r353, %r354, %r355, %r356;
	// end inline asm
	mov.b64 	%rd40, {%r347, %r352};
	setp.gt.s32 	%p189, %r276, 23;
	setp.lt.f64 	%p190, %fd192, %fd32;
	or.pred  	%p191, %p189, %p190;
	mov.u64 	%rd303, %rd302;
	mov.f64 	%fd193, %fd192;
	@%p191 bra 	$L__BB4_39;
	setp.gt.f64 	%p192, %fd192, %fd32;
	mov.u64 	%rd303, %rd40;
	mov.f64 	%fd193, %fd32;
	@%p192 bra 	$L__BB4_39;
	setp.lt.s64 	%p193, %rd302, %rd40;
	min.s64 	%rd303, %rd302, %rd40;
	selp.f64 	%fd193, %fd192, %fd32, %p193;
$L__BB4_39:
	mov.b64 	%rd283, %fd193;
	mov.b64 	{%r358, %r363}, %rd283;
	mov.b32 	%r374, 16;
	mov.b32 	%r375, 31;
	mov.b32 	%r376, -1;
	// begin inline asm
	shfl.sync.down.b32 %r357, %r358, %r374, %r375, %r376;
	// end inline asm
	// begin inline asm
	shfl.sync.down.b32 %r362, %r363, %r374, %r375, %r376;
	// end inline asm
	mov.b64 	%rd284, {%r357, %r362};
	mov.b64 	%fd35, %rd284;
	mov.b64 	{%r368, %r373}, %rd303;
	// begin inline asm
	shfl.sync.down.b32 %r367, %r368, %r374, %r375, %r376;
	// end inline asm
	// begin inline asm
	shfl.sync.down.b32 %r372, %r373, %r374, %r375, %r376;
	// end inline asm
	mov.b64 	%rd43, {%r367, %r372};
	setp.gt.s32 	%p194, %r276, 15;
	setp.lt.f64 	%p195, %fd193, %fd35;
	or.pred  	%p196, %p194, %p195;
	mov.u64 	%rd356, %rd303;
	mov.f64 	%fd242, %fd193;
	@%p196 bra 	$L__BB4_42;
	setp.gt.f64 	%p197, %fd193, %fd35;
	mov.u64 	%rd356, %rd43;
	mov.f64 	%fd242, %fd35;
	@%p197 bra 	$L__BB4_42;
	setp.lt.s64 	%p198, %rd303, %rd43;
	min.s64 	%rd356, %rd303, %rd43;
	selp.f64 	%fd242, %fd193, %fd35, %p198;
$L__BB4_42:
	setp.ne.s32 	%p199, %r276, 0;
	@%p199 bra 	$L__BB4_44;
	shr.u32 	%r377, %r2, 1;
	and.b32  	%r378, %r377, 496;
	mov.u32 	%r379, _ZN6thrust24THRUST_300001_SM_1000_NS8cuda_cub4core6detail5shmemE;
	add.s32 	%r380, %r379, %r378;
	st.shared.f64 	[%r380+8], %fd242;
	st.shared.u64 	[%r380+16], %rd356;
$L__BB4_44:
	bar.sync 	0;
	setp.ne.s32 	%p200, %r2, 0;
	@%p200 bra 	$L__BB4_198;
	ld.shared.f64 	%fd38, [_ZN6thrust24THRUST_300001_SM_1000_NS8cuda_cub4core6detail5shmemE+24];
	ld.shared.u64 	%rd46, [_ZN6thrust24THRUST_300001_SM_1000_NS8cuda_cub4core6detail5shmemE+32];
	setp.lt.f64 	%p201, %fd242, %fd38;
	mov.u64 	%rd305, %rd356;
	mov.f64 	%fd195, %fd242;
	@%p201 bra 	$L__BB4_48;
	setp.lt.f64 	%p202, %fd38, %fd242;
	mov.u64 	%rd305, %rd46;
	mov.f64 	%fd195, %fd38;
	@%p202 bra 	$L__BB4_48;
	setp.lt.s64 	%p203, %rd356, %rd46;
	min.s64 	%rd305, %rd356, %rd46;
	selp.f64 	%fd195, %fd242, %fd38, %p203;
$L__BB4_48:
	ld.shared.f64 	%fd41, [_ZN6thrust24THRUST_300001_SM_1000_NS8cuda_cub4core6detail5shmemE+40];
	ld.shared.u64 	%rd49, [_ZN6thrust24THRUST_300001_SM_1000_NS8cuda_cub4core6detail5shmemE+48];
	setp.lt.f64 	%p204, %fd195, %fd41;
	mov.u64 	%rd306, %rd305;
	mov.f64 	%fd196, %fd195;
	@%p204 bra 	$L__BB4_51;
	setp.lt.f64 	%p205, %fd41, %fd195;
	mov.u64 	%rd306, %rd49;
	mov.f64 	%fd196, %fd41;
	@%p205 bra 	$L__BB4_51;
	setp.lt.s64 	%p206, %rd305, %rd49;
	min.s64 	%rd306, %rd305, %rd49;
	selp.f64 	%fd196, %fd195, %fd41, %p206;
$L__BB4_51:
	ld.shared.f64 	%fd44, [_ZN6thrust24THRUST_300001_SM_1000_NS8cuda_cub4core6detail5shmemE+56];
	ld.shared.u64 	%rd52, [_ZN6thrust24THRUST_300001_SM_1000_NS8cuda_cub4core6detail5shmemE+64];
	setp.lt.f64 	%p207, %fd196, %fd44;
	mov.u64 	%rd307, %rd306;
	mov.f64 	%fd197, %fd196;
	@%p207 bra 	$L__BB4_54;
	setp.lt.f64 	%p208, %fd44, %fd196;
	mov.u64 	%rd307, %rd52;
	mov.f64 	%fd197, %fd44;
	@%p208 bra 	$L__BB4_54;
	setp.lt.s64 	%p209, %rd306, %rd52;
	min.s64 	%rd307, %rd306, %rd52;
	selp.f64 	%fd197, %fd196, %fd44, %p209;
$L__BB4_54:
	ld.shared.f64 	%fd47, [_ZN6thrust24THRUST_300001_SM_1000_NS8cuda_cub4core6detail5shmemE+72];
	ld.shared.u64 	%rd55, [_ZN6thrust24THRUST_300001_SM_1000_NS8cuda_cub4core6detail5shmemE+80];
	setp.lt.f64 	%p210, %fd197, %fd47;
	mov.u64 	%rd308, %rd307;
	mov.f64 	%fd198, %fd197;
	@%p210 bra 	$L__BB4_57;
	setp.lt.f64 	%p211, %fd47, %fd197;
	mov.u64 	%rd308, %rd55;
	mov.f64 	%fd198, %fd47;
	@%p211 bra 	$L__BB4_57;
	setp.lt.s64 	%p212, %rd307, %rd55;
	min.s64 	%rd308, %rd307, %rd55;
	selp.f64 	%fd198, %fd197, %fd47, %p212;
$L__BB4_57:
	ld.shared.f64 	%fd50, [_ZN6thrust24THRUST_300001_SM_1000_NS8cuda_cub4core6detail5shmemE+88];
	ld.shared.u64 	%rd58, [_ZN6thrust24THRUST_300001_SM_1000_NS8cuda_cub4core6detail5shmemE+96];
	setp.lt.f64 	%p213, %fd198, %fd50;
	mov.u64 	%rd309, %rd308;
	mov.f64 	%fd199, %fd198;
	@%p213 bra 	$L__BB4_60;
	setp.lt.f64 	%p214, %fd50, %fd198;
	mov.u64 	%rd309, %rd58;
	mov.f64 	%fd199, %fd50;
	@%p214 bra 	$L__BB4_60;
	setp.lt.s64 	%p215, %rd308, %rd58;
	min.s64 	%rd309, %rd308, %rd58;
	selp.f64 	%fd199, %fd198, %fd50, %p215;
$L__BB4_60:
	ld.shared.f64 	%fd53, [_ZN6thrust24THRUST_300001_SM_1000_NS8cuda_cub4core6detail5shmemE+104];
	ld.shared.u64 	%rd61, [_ZN6thrust24THRUST_300001_SM_1000_NS8cuda_cub4core6detail5shmemE+112];
	setp.lt.f64 	%p216, %fd199, %fd53;
	mov.u64 	%rd310, %rd309;
	mov.f64 	%fd200, %fd199;
	@%p216 bra 	$L__BB4_63;
	setp.lt.f64 	%p217, %fd53, %fd199;
	mov.u64 	%rd310, %rd61;
	mov.f64 	%fd200, %fd53;
	@%p217 bra 	$L__BB4_63;
	setp.lt.s64 	%p218, %rd309, %rd61;
	min.s64 	%rd310, %rd309, %rd61;
	selp.f64 	%fd200, %fd199, %fd53, %p218;
$L__BB4_63:
	ld.shared.f64 	%fd56, [_ZN6thrust24THRUST_300001_SM_1000_NS8cuda_cub4core6detail5shmemE+120];
	ld.shared.u64 	%rd64, [_ZN6thrust24THRUST_300001_SM_1000_NS8cuda_cub4core6detail5shmemE+128];
	setp.lt.f64 	%p219, %fd200, %fd56;
	mov.u64 	%rd356, %rd310;
	mov.f64 	%fd242, %fd200;
	@%p219 bra 	$L__BB4_198;
	setp.lt.f64 	%p220, %fd56, %fd200;
	mov.u64 	%rd356, %rd64;
	mov.f64 	%fd242, %fd56;
	@%p220 bra 	$L__BB4_198;
	setp.lt.s64 	%p221, %rd310, %rd64;
	min.s64 	%rd356, %rd310, %rd64;
	selp.f64 	%fd242, %fd200, %fd56, %p221;
	bra.uni 	$L__BB4_198;
$L__BB4_66:
	// begin inline asm
	mov.u32 %r163, %laneid;
	// end inline asm
	and.b32  	%r184, %r2, 992;
	add.s32 	%r185, %r184, 32;
	setp.gt.s32 	%p118, %r185, %r1;
	not.b32 	%r186, %r184;
	add.s32 	%r187, %r1, %r186;
	selp.b32 	%r182, %r187, 31, %p118;
	mov.b64 	%rd265, %fd188;
	mov.b64 	{%r165, %r170}, %rd265;
	mov.b32 	%r181, 1;
	mov.b32 	%r183, -1;
	// begin inline asm
	shfl.sync.down.b32 %r164, %r165, %r181, %r182, %r183;
	// end inline asm
	// begin inline asm
	shfl.sync.down.b32 %r169, %r170, %r181, %r182, %r183;
	// end inline asm
	mov.b64 	%rd266, {%r164, %r169};
	mov.b64 	%fd58, %rd266;
	mov.b64 	{%r175, %r180}, %rd298;
	// begin inline asm
	shfl.sync.down.b32 %r174, %r175, %r181, %r182, %r183;
	// end inline asm
	// begin inline asm
	shfl.sync.down.b32 %r179, %r180, %r181, %r182, %r183;
	// end inline asm
	mov.b64 	%rd66, {%r174, %r179};
	setp.ge.s32 	%p119, %r163, %r182;
	setp.lt.f64 	%p120, %fd188, %fd58;
	or.pred  	%p121, %p119, %p120;
	mov.u64 	%rd311, %rd298;
	mov.f64 	%fd201, %fd188;
	@%p121 bra 	$L__BB4_69;
	setp.gt.f64 	%p122, %fd188, %fd58;
	mov.u64 	%rd311, %rd66;
	mov.f64 	%fd201, %fd58;
	@%p122 bra 	$L__BB4_69;
	setp.lt.s64 	%p123, %rd298, %rd66;
	min.s64 	%rd311, %rd298, %rd66;
	selp.f64 	%fd201, %fd188, %fd58, %p123;
$L__BB4_69:
	mov.b64 	%rd267, %fd201;
	mov.b64 	{%r189, %r194}, %rd267;
	mov.b32 	%r205, 2;
	mov.b32 	%r207, -1;
	// begin inline asm
	shfl.sync.down.b32 %r188, %r189, %r205, %r182, %r207;
	// end inline asm
	// begin inline asm
	shfl.sync.down.b32 %r193, %r194, %r205, %r182, %r207;
	// end inline asm
	mov.b64 	%rd268, {%r188, %r193};
	mov.b64 	%fd61, %rd268;
	mov.b64 	{%r199, %r204}, %rd311;
	// begin inline asm
	shfl.sync.down.b32 %r198, %r199, %r205, %r182, %r207;
	// end inline asm
	// begin inline asm
	shfl.sync.down.b32 %r203, %r204, %r205, %r182, %r207;
	// end inline asm
	mov.b64 	%rd69, {%r198, %r203};
	add.s32 	%r208, %r163, 2;
	setp.gt.s32 	%p124, %r208, %r182;
	setp.lt.f64 	%p125, %fd201, %fd61;
	or.pred  	%p126, %p124, %p125;
	mov.u64 	%rd312, %rd311;
	mov.f64 	%fd202, %fd201;
	@%p126 bra 	$L__BB4_72;
	setp.gt.f64 	%p127, %fd201, %fd61;
	mov.u64 	%rd312, %rd69;
	mov.f64 	%fd202, %fd61;
	@%p127 bra 	$L__BB4_72;
	setp.lt.s64 	%p128, %rd311, %rd69;
	min.s64 	%rd312, %rd311, %rd69;
	selp.f64 	%fd202, %fd201, %fd61, %p128;
$L__BB4_72:
	mov.b64 	%rd269, %fd202;
	mov.b64 	{%r210, %r215}, %rd269;
	mov.b32 	%r226, 4;
	mov.b32 	%r228, -1;
	// begin inline asm
	shfl.sync.down.b32 %r209, %r210, %r226, %r182, %r228;
	// end inline asm
	// begin inline asm
	shfl.sync.down.b32 %r214, %r215, %r226, %r182, %r228;
	// end inline asm
	mov.b64 	%rd270, {%r209, %r214};
	mov.b64 	%fd64, %rd270;
	mov.b64 	{%r220, %r225}, %rd312;
	// begin inline asm
	shfl.sync.down.b32 %r219, %r220, %r226, %r182, %r228;
	// end inline asm
	// begin inline asm
	shfl.sync.down.b32 %r224, %r225, %r226, %r182, %r228;
	// end inline asm
	mov.b64 	%rd72, {%r219, %r224};
	add.s32 	%r229, %r163, 4;
	setp.gt.s32 	%p129, %r229, %r182;
	setp.lt.f64 	%p130, %fd202, %fd64;
	or.pred  	%p131, %p129, %p130;
	mov.u64 	%rd313, %rd312;
	mov.f64 	%fd203, %fd202;
	@%p131 bra 	$L__BB4_75;
	setp.gt.f64 	%p132, %fd202, %fd64;
	mov.u64 	%rd313, %rd72;
	mov.f64 	%fd203, %fd64;
	@%p132 bra 	$L__BB4_75;
	setp.lt.s64 	%p133, %rd312, %rd72;
	min.s64 	%rd313, %rd312, %rd72;
	selp.f64 	%fd203, %fd202, %fd64, %p133;
$L__BB4_75:
	mov.b64 	%rd271, %fd203;
	mov.b64 	{%r231, %r236}, %rd271;
	mov.b32 	%r247, 8;
	mov.b32 	%r249, -1;
	// begin inline asm
	shfl.sync.down.b32 %r230, %r231, %r247, %r182, %r249;
	// end inline asm
	// begin inline asm
	shfl.sync.down.b32 %r235, %r236, %r247, %r182, %r249;
	// end inline asm
	mov.b64 	%rd272, {%r230, %r235};
	mov.b64 	%fd67, %rd272;
	mov.b64 	{%r241, %r246}, %rd313;
	// begin inline asm
	shfl.sync.down.b32 %r240, %r241, %r247, %r182, %r249;
	// end inline asm
	// begin inline asm
	shfl.sync.down.b32 %r245, %r246, %r247, %r182, %r249;
	// end inline asm
	mov.b64 	%rd75, {%r240, %r245};
	add.s32 	%r250, %r163, 8;
	setp.gt.s32 	%p134, %r250, %r182;
	setp.lt.f64 	%p135, %fd203, %fd67;
	or.pred  	%p136, %p134, %p135;
	mov.f64 	%fd204, %fd203;
	mov.u64 	%rd314, %rd313;
	@%p136 bra 	$L__BB4_78;
	setp.gt.f64 	%p137, %fd203, %fd67;
	mov.f64 	%fd204, %fd67;
	mov.u64 	%rd314, %rd75;
	@%p137 bra 	$L__BB4_78;
	setp.lt.s64 	%p138, %rd313, %rd75;
	selp.f64 	%fd204, %fd203, %fd67, %p138;
	min.s64 	%rd314, %rd313, %rd75;
$L__BB4_78:
	mov.b64 	%rd273, %fd204;
	mov.b64 	{%r252, %r257}, %rd273;
	mov.b32 	%r268, 16;
	mov.b32 	%r270, -1;
	// begin inline asm
	shfl.sync.down.b32 %r251, %r252, %r268, %r182, %r270;
	// end inline asm
	// begin inline asm
	shfl.sync.down.b32 %r256, %r257, %r268, %r182, %r270;
	// end inline asm
	mov.b64 	%rd274, {%r251, %r256};
	mov.b64 	%fd70, %rd274;
	mov.b64 	{%r262, %r267}, %rd314;
	// begin inline asm
	shfl.sync.down.b32 %r261, %r262, %r268, %r182, %r270;
	// end inline asm
	// begin inline asm
	shfl.sync.down.b32 %r266, %r267, %r268, %r182, %r270;
	// end inline asm
	mov.b64 	%rd78, {%r261, %r266};
	add.s32 	%r271, %r163, 16;
	setp.gt.s32 	%p139, %r271, %r182;
	setp.lt.f64 	%p140, %fd204, %fd70;
	or.pred  	%p141, %p139, %p140;
	mov.f64 	%fd242, %fd204;
	mov.u64 	%rd356, %rd314;
	@%p141 bra 	$L__BB4_81;
	setp.gt.f64 	%p142, %fd204, %fd70;
	mov.f64 	%fd242, %fd70;
	mov.u64 	%rd356, %rd78;
	@%p142 bra 	$L__BB4_81;
	setp.lt.s64 	%p143, %rd314, %rd78;
	selp.f64 	%fd242, %fd204, %fd70, %p143;
	min.s64 	%rd356, %rd314, %rd78;
$L__BB4_81:
	setp.ne.s32 	%p144, %r163, 0;
	@%p144 bra 	$L__BB4_83;
	shr.u32 	%r272, %r2, 1;
	and.b32  	%r273, %r272, 496;
	mov.u32 	%r274, _ZN6thrust24THRUST_300001_SM_1000_NS8cuda_cub4core6detail5shmemE;
	add.s32 	%r275, %r274, %r273;
	st.shared.f64 	[%r275+8], %fd242;
	st.shared.u64 	[%r275+16], %rd356;
$L__BB4_83:
	bar.sync 	0;
	setp.ne.s32 	%p145, %r2, 0;
	@%p145 bra 	$L__BB4_198;
	setp.lt.s32 	%p146, %r1, 33;
	mov.f64 	%fd206, %fd242;
	mov.u64 	%rd316, %rd356;
	@%p146 bra 	$L__BB4_88;
	ld.shared.f64 	%fd73, [_ZN6thrust24THRUST_300001_SM_1000_NS8cuda_cub4core6detail5shmemE+24];
	ld.shared.u64 	%rd81, [_ZN6thrust24THRUST_300001_SM_1000_NS8cuda_cub4core6detail5shmemE+32];
	setp.lt.f64 	%p147, %fd242, %fd73;
	mov.f64 	%fd206, %fd242;
	mov.u64 	%rd316, %rd356;
	@%p147 bra 	$L__BB4_88;
	setp.lt.f64 	%p148, %fd73, %fd242;
	mov.f64 	%fd206, %fd73;
	mov.u64 	%rd316, %rd81;
	@%p148 bra 	$L__BB4_88;
	setp.lt.s64 	%p149, %rd356, %rd81;
	selp.f64 	%fd206, %fd242, %fd73, %p149;
	min.s64 	%rd316, %rd356, %rd81;
$L__BB4_88:
	setp.lt.s32 	%p150, %r1, 65;
	mov.f64 	%fd207, %fd206;
	mov.u64 	%rd317, %rd316;
	@%p150 bra 	$L__BB4_92;
	ld.shared.f64 	%fd76, [_ZN6thrust24THRUST_300001_SM_1000_NS8cuda_cub4core6detail5shmemE+40];
	ld.shared.u64 	%rd84, [_ZN6thrust24THRUST_300001_SM_1000_NS8cuda_cub4core6detail5shmemE+48];
	setp.lt.f64 	%p151, %fd206, %fd76;
	mov.f64 	%fd207, %fd206;
	mov.u64 	%rd317, %rd316;
	@%p151 bra 	$L__BB4_92;
	setp.lt.f64 	%p152, %fd76, %fd206;
	mov.f64 	%fd207, %fd76;
	mov.u64 	%rd317, %rd84;
	@%p152 bra 	$L__BB4_92;
	setp.lt.s64 	%p153, %rd316, %rd84;
	selp.f64 	%fd207, %fd206, %fd76, %p153;
	min.s64 	%rd317, %rd316, %rd84;
$L__BB4_92:
	setp.lt.s32 	%p154, %r1, 97;
	mov.f64 	%fd208, %fd207;
	mov.u64 	%rd318, %rd317;
	@%p154 bra 	$L__BB4_96;
	ld.shared.f64 	%fd79, [_ZN6thrust24THRUST_300001_SM_1000_NS8cuda_cub4core6detail5shmemE+56];
	ld.shared.u64 	%rd87, [_ZN6thrust24THRUST_300001_SM_1000_NS8cuda_cub4core6detail5shmemE+64];
	setp.lt.f64 	%p155, %fd207, %fd79;
	mov.f64 	%fd208, %fd207;
	mov.u64 	%rd318, %rd317;
	@%p155 bra 	$L__BB4_96;
	setp.lt.f64 	%p156, %fd79, %fd207;
	mov.f64 	%fd208, %fd79;
	mov.u64 	%rd318, %rd87;
	@%p156 bra 	$L__BB4_96;
	setp.lt.s64 	%p157, %rd317, %rd87;
	selp.f64 	%fd208, %fd207, %fd79, %p157;
	min.s64 	%rd318, %rd317, %rd87;
$L__BB4_96:
	setp.lt.s32 	%p158, %r1, 129;
	mov.f64 	%fd209, %fd208;
	mov.u64 	%rd319, %rd318;
	@%p158 bra 	$L__BB4_100;
	ld.shared.f64 	%fd82, [_ZN6thrust24THRUST_300001_SM_1000_NS8cuda_cub4core6detail5shmemE+72];
	ld.shared.u64 	%rd90, [_ZN6thrust24THRUST_300001_SM_1000_NS8cuda_cub4core6detail5shmemE+80];
	setp.lt.f64 	%p159, %fd208, %fd82;
	mov.f64 	%fd209, %fd208;
	mov.u64 	%rd319, %rd318;
	@%p159 bra 	$L__BB4_100;
	setp.lt.f64 	%p160, %fd82, %fd208;
	mov.f64 	%fd209, %fd82;
	mov.u64 	%rd319, %rd90;
	@%p160 bra 	$L__BB4_100;
	setp.lt.s64 	%p161, %rd318, %rd90;
	selp.f64 	%fd209, %fd208, %fd82, %p161;
	min.s64 	%rd319, %rd318, %rd90;
$L__BB4_100:
	setp.lt.s32 	%p162, %r1, 161;
	mov.f64 	%fd210, %fd209;
	mov.u64 	%rd320, %rd319;
	@%p162 bra 	$L__BB4_104;
	ld.shared.f64 	%fd85, [_ZN6thrust24THRUST_300001_SM_1000_NS8cuda_cub4core6detail5shmemE+88];
	ld.shared.u64 	%rd93, [_ZN6thrust24THRUST_300001_SM_1000_NS8cuda_cub4core6detail5shmemE+96];
	setp.lt.f64 	%p163, %fd209, %fd85;
	mov.f64 	%fd210, %fd209;
	mov.u64 	%rd320, %rd319;
	@%p163 bra 	$L__BB4_104;
	setp.lt.f64 	%p164, %fd85, %fd209;
	mov.f64 	%fd210, %fd85;
	mov.u64 	%rd320, %rd93;
	@%p164 bra 	$L__BB4_104;
	setp.lt.s64 	%p165, %rd319, %rd93;
	selp.f64 	%fd210, %fd209, %fd85, %p165;
	min.s64 	%rd320, %rd319, %rd93;
$L__BB4_104:
	setp.lt.s32 	%p166, %r1, 193;
	mov.f64 	%fd211, %fd210;
	mov.u64 	%rd321, %rd320;
	@%p166 bra 	$L__BB4_108;
	ld.shared.f64 	%fd88, [_ZN6thrust24THRUST_300001_SM_1000_NS8cuda_cub4core6detail5shmemE+104];
	ld.shared.u64 	%rd96, [_ZN6thrust24THRUST_300001_SM_1000_NS8cuda_cub4core6detail5shmemE+112];
	setp.lt.f64 	%p167, %fd210, %fd88;
	mov.f64 	%fd211, %fd210;
	mov.u64 	%rd321, %rd320;
	@%p167 bra 	$L__BB4_108;
	setp.lt.f64 	%p168, %fd88, %fd210;
	mov.f64 	%fd211, %fd88;
	mov.u64 	%rd321, %rd96;
	@%p168 bra 	$L__BB4_108;
	setp.lt.s64 	%p169, %rd320, %rd96;
	selp.f64 	%fd211, %fd210, %fd88, %p169;
	min.s64 	%rd321, %rd320, %rd96;
$L__BB4_108:
	setp.lt.s32 	%p170, %r1, 225;
	mov.u64 	%rd356, %rd321;
	mov.f64 	%fd242, %fd211;
	@%p170 bra 	$L__BB4_198;
	ld.shared.f64 	%fd91, [_ZN6thrust24THRUST_300001_SM_1000_NS8cuda_cub4core6detail5shmemE+120];
	ld.shared.u64 	%rd99, [_ZN6thrust24THRUST_300001_SM_1000_NS8cuda_cub4core6detail5shmemE+128];
	setp.lt.f64 	%p171, %fd211, %fd91;
	mov.u64 	%rd356, %rd321;
	mov.f64 	%fd242, %fd211;
	@%p171 bra 	$L__BB4_198;
	setp.lt.f64 	%p172, %fd91, %fd211;
	mov.u64 	%rd356, %rd99;
	mov.f64 	%fd242, %fd91;
	@%p172 bra 	$L__BB4_198;
	setp.lt.s64 	%p173, %rd321, %rd99;
	selp.f64 	%fd242, %fd211, %fd91, %p173;
	min.s64 	%rd356, %rd321, %rd99;
	bra.uni 	$L__BB4_198;
$L__BB4_112:
	mov.u32 	%r18, %tid.x;
	cvt.u64.u32 	%rd200, %r18;
	cvta.to.global.u64 	%rd201, %rd196;
	mul.wide.u32 	%rd202, %r18, 8;
	add.s64 	%rd203, %rd201, %rd202;
	ld.global.f64 	%fd172, [%rd203];
	add.s32 	%r31, %r18, 256;
	cvt.u64.u32 	%rd204, %r31;
	ld.global.f64 	%fd173, [%rd203+2048];
	add.s32 	%r32, %r18, 512;
	cvt.u64.u32 	%rd205, %r32;
	ld.global.f64 	%fd174, [%rd203+4096];
	ld.global.f64 	%fd93, [%rd203+6144];
	or.b32  	%r33, %r18, 1024;
	cvt.u64.u32 	%rd101, %r33;
	add.s64 	%rd103, %rd197, %rd101;
	ld.global.f64 	%fd94, [%rd203+8192];
	setp.lt.f64 	%p3, %fd173, %fd172;
	selp.f64 	%fd175, %fd173, %fd172, %p3;
	selp.b64 	%rd206, %rd204, %rd200, %p3;
	setp.lt.f64 	%p4, %fd174, %fd175;
	selp.f64 	%fd95, %fd174, %fd175, %p4;
	selp.b64 	%rd104, %rd205, %rd206, %p4;
	setp.lt.f64 	%p5, %fd95, %fd93;
	mov.f64 	%fd212, %fd95;
	mov.u64 	%rd322, %rd104;
	@%p5 bra 	$L__BB4_115;
	add.s32 	%r34, %r18, 768;
	cvt.u64.u32 	%rd322, %r34;
	setp.lt.f64 	%p6, %fd93, %fd95;
	mov.f64 	%fd212, %fd93;
	@%p6 bra 	$L__BB4_115;
	mov.f64 	%fd212, %fd95;
	mov.u64 	%rd322, %rd104;
$L__BB4_115:
	add.s64 	%rd107, %rd197, %rd322;
	setp.lt.f64 	%p7, %fd212, %fd94;
	mov.f64 	%fd229, %fd212;
	mov.u64 	%rd343, %rd107;
	@%p7 bra 	$L__BB4_118;
	setp.lt.f64 	%p8, %fd94, %fd212;
	mov.f64 	%fd229, %fd94;
	mov.u64 	%rd343, %rd103;
	@%p8 bra 	$L__BB4_118;
	setp.lt.s64 	%p9, %rd322, %rd101;
	selp.f64 	%fd229, %fd212, %fd94, %p9;
	selp.b64 	%rd343, %rd107, %rd103, %p9;
$L__BB4_118:
	setp.lt.u64 	%p10, %rd199, 2560;
	mov.b64 	%rd332, 1280;
	@%p10 bra 	$L__BB4_136;
	mov.b64 	%rd332, 1280;
$L__BB4_120:
	mov.u64 	%rd110, %rd332;
	add.s64 	%rd209, %rd110, %rd200;
	shl.b64 	%rd210, %rd110, 3;
	cvta.to.global.u64 	%rd211, %rd196;
	add.s64 	%rd213, %rd211, %rd202;
	add.s64 	%rd214, %rd213, %rd210;
	add.s64 	%rd113, %rd209, %rd197;
	ld.global.f64 	%fd100, [%rd214];
	ld.global.f64 	%fd101, [%rd214+2048];
	ld.global.f64 	%fd102, [%rd214+4096];
	ld.global.f64 	%fd103, [%rd214+6144];
	ld.global.f64 	%fd104, [%rd214+8192];
	setp.lt.f64 	%p11, %fd229, %fd100;
	mov.f64 	%fd215, %fd229;
	mov.u64 	%rd326, %rd343;
	@%p11 bra 	$L__BB4_123;
	setp.lt.f64 	%p12, %fd100, %fd229;
	mov.f64 	%fd215, %fd100;
	mov.u64 	%rd326, %rd113;
	@%p12 bra 	$L__BB4_123;
	setp.lt.s64 	%p13, %rd343, %rd113;
	selp.f64 	%fd215, %fd229, %fd100, %p13;
	min.s64 	%rd326, %rd343, %rd113;
$L__BB4_123:
	setp.lt.f64 	%p14, %fd215, %fd101;
	mov.f64 	%fd216, %fd215;
	mov.u64 	%rd327, %rd326;
	@%p14 bra 	$L__BB4_126;
	add.s64 	%rd215, %rd110, %rd200;
	add.s64 	%rd216, %rd215, %rd197;
	add.s64 	%rd327, %rd216, 256;
	setp.lt.f64 	%p15, %fd101, %fd215;
	mov.f64 	%fd216, %fd101;
	@%p15 bra 	$L__BB4_126;
	add.s64 	%rd219, %rd216, 256;
	setp.lt.s64 	%p16, %rd326, %rd219;
	selp.f64 	%fd216, %fd215, %fd101, %p16;
	min.s64 	%rd327, %rd326, %rd219;
$L__BB4_126:
	setp.lt.f64 	%p17, %fd216, %fd102;
	mov.f64 	%fd217, %fd216;
	mov.u64 	%rd328, %rd327;
	@%p17 bra 	$L__BB4_129;
	add.s64 	%rd220, %rd110, %rd200;
	add.s64 	%rd221, %rd220, %rd197;
	add.s64 	%rd328, %rd221, 512;
	setp.lt.f64 	%p18, %fd102, %fd216;
	mov.f64 	%fd217, %fd102;
	@%p18 bra 	$L__BB4_129;
	add.s64 	%rd224, %rd221, 512;
	setp.lt.s64 	%p19, %rd327, %rd224;
	selp.f64 	%fd217, %fd216, %fd102, %p19;
	min.s64 	%rd328, %rd327, %rd224;
$L__BB4_129:
	setp.lt.f64 	%p20, %fd217, %fd103;
	mov.f64 	%fd218, %fd217;
	mov.u64 	%rd329, %rd328;
	@%p20 bra 	$L__BB4_132;
	add.s64 	%rd225, %rd110, %rd200;
	add.s64 	%rd226, %rd225, %rd197;
	add.s64 	%rd329, %rd226, 768;
	setp.lt.f64 	%p21, %fd103, %fd217;
	mov.f64 	%fd218, %fd103;
	@%p21 bra 	$L__BB4_132;
	setp.lt.s64 	%p22, %rd328, %rd329;
	selp.f64 	%fd218, %fd217, %fd103, %p22;
	min.s64 	%rd329, %rd328, %rd329;
$L__BB4_132:
	setp.lt.f64 	%p23, %fd218, %fd104;
	mov.f64 	%fd229, %fd218;
	mov.u64 	%rd343, %rd329;
	@%p23 bra 	$L__BB4_135;
	add.s64 	%rd227, %rd110, %rd200;
	add.s64 	%rd228, %rd227, %rd197;
	add.s64 	%rd343, %rd228, 1024;
	setp.lt.f64 	%p24, %fd104, %fd218;
	mov.f64 	%fd229, %fd104;
	@%p24 bra 	$L__BB4_135;
	setp.lt.s64 	%p25, %rd329, %rd343;
	selp.f64 	%fd229, %fd218, %fd104, %p25;
	min.s64 	%rd343, %rd329, %rd343;
$L__BB4_135:
	add.s64 	%rd332, %rd110, 1280;
	add.s64 	%rd229, %rd110, 2560;
	setp.le.s64 	%p26, %rd229, %rd199;
	@%p26 bra 	$L__BB4_120;
$L__BB4_136:
	setp.le.s64 	%p27, %rd199, %rd332;
	@%p27 bra 	$L__BB4_159;
	cvt.u32.u64 	%r35, %rd332;
	cvt.u32.u64 	%r36, %rd199;
	sub.s32 	%r19, %r36, %r35;
	setp.ge.s32 	%p28, %r18, %r19;
	@%p28 bra 	$L__BB4_159;
	cvta.to.global.u64 	%rd133, %rd196;
	not.b32 	%r38, %r18;
	add.s32 	%r39, %r38, %r36;
	sub.s32 	%r20, %r39, %r35;
	and.b32  	%r41, %r20, 768;
	setp.eq.s32 	%p29, %r41, 768;
	mov.u32 	%r389, %r18;
	@%p29 bra 	$L__BB4_144;
	add.s64 	%rd232, %rd332, %rd200;
	add.s64 	%rd334, %rd232, %rd197;
	shl.b64 	%rd233, %rd232, 3;
	add.s64 	%rd333, %rd133, %rd233;
	shr.u32 	%r42, %r20, 8;
	add.s32 	%r43, %r42, 1;
	and.b32  	%r44, %r43, 3;
	neg.s32 	%r387, %r44;
	mov.u32 	%r389, %r18;
$L__BB4_140:
	.pragma "nounroll";
	mov.u64 	%rd138, %rd343;
	mov.f64 	%fd116, %fd229;
	ld.global.f64 	%fd117, [%rd333];
	setp.lt.f64 	%p30, %fd116, %fd117;
	@%p30 bra 	$L__BB4_143;
	setp.lt.f64 	%p31, %fd117, %fd116;
	mov.f64 	%fd229, %fd117;
	mov.u64 	%rd343, %rd334;
	@%p31 bra 	$L__BB4_143;
	setp.lt.s64 	%p32, %rd138, %rd334;
	selp.f64 	%fd229, %fd116, %fd117, %p32;
	min.s64 	%rd343, %rd138, %rd334;
$L__BB4_143:
	add.s32 	%r389, %r389, 256;
	add.s64 	%rd334, %rd334, 256;
	add.s64 	%rd333, %rd333, 2048;
	add.s32 	%r387, %r387, 1;
	setp.ne.s32 	%p33, %r387, 0;
	@%p33 bra 	$L__BB4_140;
$L__BB4_144:
	setp.lt.u32 	%p34, %r20, 768;
	@%p34 bra 	$L__BB4_159;
	add.s32 	%r390, %r389, 512;
$L__BB4_146:
	mov.u32 	%r28, %r390;
	add.s32 	%r45, %r28, -512;
	cvt.u64.u32 	%rd234, %r45;
	add.s64 	%rd235, %rd332, %rd234;
	shl.b64 	%rd236, %rd235, 3;
	add.s64 	%rd146, %rd133, %rd236;
	add.s64 	%rd147, %rd235, %rd197;
	ld.global.f64 	%fd123, [%rd146];
	setp.lt.f64 	%p35, %fd229, %fd123;
	mov.f64 	%fd226, %fd229;
	mov.u64 	%rd340, %rd343;
	@%p35 bra 	$L__BB4_149;
	setp.lt.f64 	%p36, %fd123, %fd229;
	mov.f64 	%fd226, %fd123;
	mov.u64 	%rd340, %rd147;
	@%p36 bra 	$L__BB4_149;
	setp.lt.s64 	%p37, %rd343, %rd147;
	selp.f64 	%fd226, %fd229, %fd123, %p37;
	min.s64 	%rd340, %rd343, %rd147;
$L__BB4_149:
	add.s32 	%r46, %r28, -256;
	cvt.u64.u32 	%rd237, %r46;
	add.s64 	%rd238, %rd332, %rd237;
	add.s64 	%rd150, %rd238, %rd197;
	ld.global.f64 	%fd126, [%rd146+2048];
	setp.lt.f64 	%p38, %fd226, %fd126;
	mov.f64 	%fd227, %fd226;
	mov.u64 	%rd341, %rd340;
	@%p38 bra 	$L__BB4_152;
	setp.lt.f64 	%p39, %fd126, %fd226;
	mov.f64 	%fd227, %fd126;
	mov.u64 	%rd341, %rd150;
	@%p39 bra 	$L__BB4_152;
	setp.lt.s64 	%p40, %rd340, %rd150;
	selp.f64 	%fd227, %fd226, %fd126, %p40;
	min.s64 	%rd341, %rd340, %rd150;
$L__BB4_152:
	cvt.u64.u32 	%rd239, %r28;
	add.s64 	%rd240, %rd332, %rd239;
	add.s64 	%rd153, %rd240, %rd197;
	ld.global.f64 	%fd129, [%rd146+4096];
	setp.lt.f64 	%p41, %fd227, %fd129;
	mov.f64 	%fd228, %fd227;
	mov.u64 	%rd342, %rd341;
	@%p41 bra 	$L__BB4_155;
	setp.lt.f64 	%p42, %fd129, %fd227;
	mov.f64 	%fd228, %fd129;
	mov.u64 	%rd342, %rd153;
	@%p42 bra 	$L__BB4_155;
	setp.lt.s64 	%p43, %rd341, %rd153;
	selp.f64 	%fd228, %fd227, %fd129, %p43;
	min.s64 	%rd342, %rd341, %rd153;
$L__BB4_155:
	add.s32 	%r47, %r28, 256;
	cvt.u64.u32 	%rd241, %r47;
	add.s64 	%rd242, %rd332, %rd241;
	add.s64 	%rd156, %rd242, %rd197;
	ld.global.f64 	%fd132, [%rd146+6144];
	setp.lt.f64 	%p44, %fd228, %fd132;
	mov.f64 	%fd229, %fd228;
	mov.u64 	%rd343, %rd342;
	@%p44 bra 	$L__BB4_158;
	setp.lt.f64 	%p45, %fd132, %fd228;
	mov.f64 	%fd229, %fd132;
	mov.u64 	%rd343, %rd156;
	@%p45 bra 	$L__BB4_158;
	setp.lt.s64 	%p46, %rd342, %rd156;
	selp.f64 	%fd229, %fd228, %fd132, %p46;
	min.s64 	%rd343, %rd342, %rd156;
$L__BB4_158:
	add.s32 	%r390, %r28, 1024;
	add.s32 	%r48, %r28, 512;
	setp.lt.s32 	%p47, %r48, %r19;
	@%p47 bra 	$L__BB4_146;
$L__BB4_159:
	// begin inline asm
	mov.u32 %r49, %laneid;
	// end inline asm
	mov.b64 	%rd243, %fd229;
	mov.b64 	{%r51, %r56}, %rd243;
	mov.b32 	%r67, 1;
	mov.b32 	%r68, 31;
	mov.b32 	%r69, -1;
	// begin inline asm
	shfl.sync.down.b32 %r50, %r51, %r67, %r68, %r69;
	// end inline asm
	// begin inline asm
	shfl.sync.down.b32 %r55, %r56, %r67, %r68, %r69;
	// end inline asm
	mov.b64 	%rd244, {%r50, %r55};
	mov.b64 	%fd136, %rd244;
	mov.b64 	{%r61, %r66}, %rd343;
	// begin inline asm
	shfl.sync.down.b32 %r60, %r61, %r67, %r68, %r69;
	// end inline asm
	// begin inline asm
	shfl.sync.down.b32 %r65, %r66, %r67, %r68, %r69;
	// end inline asm
	mov.b64 	%rd160, {%r60, %r65};
	setp.gt.s32 	%p48, %r49, 30;
	setp.lt.f64 	%p49, %fd229, %fd136;
	or.pred  	%p50, %p48, %p49;
	mov.f64 	%fd231, %fd229;
	mov.u64 	%rd345, %rd343;
	@%p50 bra 	$L__BB4_162;
	setp.gt.f64 	%p51, %fd229, %fd136;
	mov.f64 	%fd231, %fd136;
	mov.u64 	%rd345, %rd160;
	@%p51 bra 	$L__BB4_162;
	setp.lt.s64 	%p52, %rd343, %rd160;
	selp.f64 	%fd231, %fd229, %fd136, %p52;
	min.s64 	%rd345, %rd343, %rd160;
$L__BB4_162:
	mov.b64 	%rd245, %fd231;
	mov.b64 	{%r71, %r76}, %rd245;
	mov.b32 	%r87, 2;
	mov.b32 	%r88, 31;
	mov.b32 	%r89, -1;
	// begin inline asm
	shfl.sync.down.b32 %r70, %r71, %r87, %r88, %r89;
	// end inline asm
	// begin inline asm
	shfl.sync.down.b32 %r75, %r76, %r87, %r88, %r89;
	// end inline asm
	mov.b64 	%rd246, {%r70, %r75};
	mov.b64 	%fd139, %rd246;
	mov.b64 	{%r81, %r86}, %rd345;
	// begin inline asm
	shfl.sync.down.b32 %r80, %r81, %r87, %r88, %r89;
	// end inline asm
	// begin inline asm
	shfl.sync.down.b32 %r85, %r86, %r87, %r88, %r89;
	// end inline asm
	mov.b64 	%rd163, {%r80, %r85};
	setp.gt.s32 	%p53, %r49, 29;
	setp.lt.f64 	%p54, %fd231, %fd139;
	or.pred  	%p55, %p53, %p54;
	mov.f64 	%fd232, %fd231;
	mov.u64 	%rd346, %rd345;
	@%p55 bra 	$L__BB4_165;
	setp.gt.f64 	%p56, %fd231, %fd139;
	mov.f64 	%fd232, %fd139;
	mov.u64 	%rd346, %rd163;
	@%p56 bra 	$L__BB4_165;
	setp.lt.s64 	%p57, %rd345, %rd163;
	selp.f64 	%fd232, %fd231, %fd139, %p57;
	min.s64 	%rd346, %rd345, %rd163;
$L__BB4_165:
	mov.b64 	%rd247, %fd232;
	mov.b64 	{%r91, %r96}, %rd247;
	mov.b32 	%r107, 4;
	mov.b32 	%r108, 31;
	mov.b32 	%r109, -1;
	// begin inline asm
	shfl.sync.down.b32 %r90, %r91, %r107, %r108, %r109;
	// end inline asm
	// begin inline asm
	shfl.sync.down.b32 %r95, %r96, %r107, %r108, %r109;
	// end inline asm
	mov.b64 	%rd248, {%r90, %r95};
	mov.b64 	%fd142, %rd248;
	mov.b64 	{%r101, %r106}, %rd346;
	// begin inline asm
	shfl.sync.down.b32 %r100, %r101, %r107, %r108, %r109;
	// end inline asm
	// begin inline asm
	shfl.sync.down.b32 %r105, %r106, %r107, %r108, %r109;
	// end inline asm
	mov.b64 	%rd166, {%r100, %r105};
	setp.gt.s32 	%p58, %r49, 27;
	setp.lt.f64 	%p59, %fd232, %fd142;
	or.pred  	%p60, %p58, %p59;
	mov.f64 	%fd233, %fd232;
	mov.u64 	%rd347, %rd346;
	@%p60 bra 	$L__BB4_168;
	setp.gt.f64 	%p61, %fd232, %fd142;
	mov.f64 	%fd233, %fd142;
	mov.u64 	%rd347, %rd166;
	@%p61 bra 	$L__BB4_168;
	setp.lt.s64 	%p62, %rd346, %rd166;
	selp.f64 	%fd233, %fd232, %fd142, %p62;
	min.s64 	%rd347, %rd346, %rd166;
$L__BB4_168:
	mov.b64 	%rd249, %fd233;
	mov.b64 	{%r111, %r116}, %rd249;
	mov.b32 	%r127, 8;
	mov.b32 	%r128, 31;
	mov.b32 	%r129, -1;
	// begin inline asm
	shfl.sync.down.b32 %r110, %r111, %r127, %r128, %r129;
	// end inline asm
	// begin inline asm
	shfl.sync.down.b32 %r115, %r116, %r127, %r128, %r129;
	// end inline asm
	mov.b64 	%rd250, {%r110, %r115};
	mov.b64 	%fd145, %rd250;
	mov.b64 	{%r121, %r126}, %rd347;
	// begin inline asm
	shfl.sync.down.b32 %r120, %r121, %r127, %r128, %r129;
	// end inline asm
	// begin inline asm
	shfl.sync.down.b32 %r125, %r126, %r127, %r128, %r129;
	// end inline asm
	mov.b64 	%rd169, {%r120, %r125};
	setp.gt.s32 	%p63, %r49, 23;
	setp.lt.f64 	%p64, %fd233, %fd145;
	or.pred  	%p65, %p63, %p64;
	mov.f64 	%fd234, %fd233;
	mov.u64 	%rd348, %rd347;
	@%p65 bra 	$L__BB4_171;
	setp.gt.f64 	%p66, %fd233, %fd145;
	mov.f64 	%fd234, %fd145;
	mov.u64 	%rd348, %rd169;
	@%p66 bra 	$L__BB4_171;
	setp.lt.s64 	%p67, %rd347, %rd169;
	selp.f64 	%fd234, %fd233, %fd145, %p67;
	min.s64 	%rd348, %rd347, %rd169;
$L__BB4_171:
	mov.b64 	%rd251, %fd234;
	mov.b64 	{%r131, %r136}, %rd251;
	mov.b32 	%r147, 16;
	mov.b32 	%r148, 31;
	mov.b32 	%r149, -1;
	// begin inline asm
	shfl.sync.down.b32 %r130, %r131, %r147, %r148, %r149;
	// end inline asm
	// begin inline asm
	shfl.sync.down.b32 %r135, %r136, %r147, %r148, %r149;
	// end inline asm
	mov.b64 	%rd252, {%r130, %r135};
	mov.b64 	%fd148, %rd252;
	mov.b64 	{%r141, %r146}, %rd348;
	// begin inline asm
	shfl.sync.down.b32 %r140, %r141, %r147, %r148, %r149;
	// end inline asm
	// begin inline asm
	shfl.sync.down.b32 %r145, %r146, %r147, %r148, %r149;
	// end inline asm
	mov.b64 	%rd172, {%r140, %r145};
	setp.gt.s32 	%p68, %r49, 15;
	setp.lt.f64 	%p69, %fd234, %fd148;
	or.pred  	%p70, %p68, %p69;
	mov.f64 	%fd242, %fd234;
	mov.u64 	%rd356, %rd348;
	@%p70 bra 	$L__BB4_174;
	setp.gt.f64 	%p71, %fd234, %fd148;
	mov.f64 	%fd242, %fd148;
	mov.u64 	%rd356, %rd172;
	@%p71 bra 	$L__BB4_174;
	setp.lt.s64 	%p72, %rd348, %rd172;
	selp.f64 	%fd242, %fd234, %fd148, %p72;
	min.s64 	%rd356, %rd348, %rd172;
$L__BB4_174:
	setp.ne.s32 	%p73, %r49, 0;
	@%p73 bra 	$L__BB4_176;
	shr.u32 	%r150, %r18, 1;
	and.b32  	%r151, %r150, 496;
	mov.u32 	%r152, _ZN6thrust24THRUST_300001_SM_1000_NS8cuda_cub4core6detail5shmemE;
	add.s32 	%r153, %r152, %r151;
	st.shared.f64 	[%r153+8], %fd242;
	st.shared.u64 	[%r153+16], %rd356;
$L__BB4_176:
	bar.sync 	0;
	setp.ne.s32 	%p74, %r18, 0;
	@%p74 bra 	$L__BB4_198;
	ld.shared.f64 	%fd151, [_ZN6thrust24THRUST_300001_SM_1000_NS8cuda_cub4core6detail5shmemE+24];
	ld.shared.u64 	%rd175, [_ZN6thrust24THRUST_300001_SM_1000_NS8cuda_cub4core6detail5shmemE+32];
	setp.lt.f64 	%p75, %fd242, %fd151;
	mov.f64 	%fd236, %fd242;
	mov.u64 	%rd350, %rd356;
	@%p75 bra 	$L__BB4_180;
	setp.lt.f64 	%p76, %fd151, %fd242;
	mov.f64 	%fd236, %fd151;
	mov.u64 	%rd350, %rd175;
	@%p76 bra 	$L__BB4_180;
	setp.lt.s64 	%p77, %rd356, %rd175;
	selp.f64 	%fd236, %fd242, %fd151, %p77;
	min.s64 	%rd350, %rd356, %rd175;
$L__BB4_180:
	ld.shared.f64 	%fd154, [_ZN6thrust24THRUST_300001_SM_1000_NS8cuda_cub4core6detail5shmemE+40];
	ld.shared.u64 	%rd178, [_ZN6thrust24THRUST_300001_SM_1000_NS8cuda_cub4core6detail5shmemE+48];
	setp.lt.f64 	%p78, %fd236, %fd154;
	mov.f64 	%fd237, %fd236;
	mov.u64 	%rd351, %rd350;
	@%p78 bra 	$L__BB4_183;
	setp.lt.f64 	%p79, %fd154, %fd236;
	mov.f64 	%fd237, %fd154;
	mov.u64 	%rd351, %rd178;
	@%p79 bra 	$L__BB4_183;
	setp.lt.s64 	%p80, %rd350, %rd178;
	selp.f64 	%fd237, %fd236, %fd154, %p80;
	min.s64 	%rd351, %rd350, %rd178;
$L__BB4_183:
	ld.shared.f64 	%fd157, [_ZN6thrust24THRUST_300001_SM_1000_NS8cuda_cub4core6detail5shmemE+56];
	ld.shared.u64 	%rd181, [_ZN6thrust24THRUST_300001_SM_1000_NS8cuda_cub4core6detail5shmemE+64];
	setp.lt.f64 	%p81, %fd237, %fd157;
	mov.f64 	%fd238, %fd237;
	mov.u64 	%rd352, %rd351;
	@%p81 bra 	$L__BB4_186;
	setp.lt.f64 	%p82, %fd157, %fd237;
	mov.f64 	%fd238, %fd157;
	mov.u64 	%rd352, %rd181;
	@%p82 bra 	$L__BB4_186;
	setp.lt.s64 	%p83, %rd351, %rd181;
	selp.f64 	%fd238, %fd237, %fd157, %p83;
	min.s64 	%rd352, %rd351, %rd181;
$L__BB4_186:
	ld.shared.f64 	%fd160, [_ZN6thrust24THRUST_300001_SM_1000_NS8cuda_cub4core6detail5shmemE+72];
	ld.shared.u64 	%rd184, [_ZN6thrust24THRUST_300001_SM_1000_NS8cuda_cub4core6detail5shmemE+80];
	setp.lt.f64 	%p84, %fd238, %fd160;
	mov.f64 	%fd239, %fd238;
	mov.u64 	%rd353, %rd352;
	@%p84 bra 	$L__BB4_189;
	setp.lt.f64 	%p85, %fd160, %fd238;
	mov.f64 	%fd239, %fd160;
	mov.u64 	%rd353, %rd184;
	@%p85 bra 	$L__BB4_189;
	setp.lt.s64 	%p86, %rd352, %rd184;
	selp.f64 	%fd239, %fd238, %fd160, %p86;
	min.s64 	%rd353, %rd352, %rd184;
$L__BB4_189:
	ld.shared.f64 	%fd163, [_ZN6thrust24THRUST_300001_SM_1000_NS8cuda_cub4core6detail5shmemE+88];
	ld.shared.u64 	%rd187, [_ZN6thrust24THRUST_300001_SM_1000_NS8cuda_cub4core6detail5shmemE+96];
	setp.lt.f64 	%p87, %fd239, %fd163;
	mov.f64 	%fd240, %fd239;
	mov.u64 	%rd354, %rd353;
	@%p87 bra 	$L__BB4_192;
	setp.lt.f64 	%p88, %fd163, %fd239;
	mov.f64 	%fd240, %fd163;
	mov.u64 	%rd354, %rd187;
	@%p88 bra 	$L__BB4_192;
	setp.lt.s64 	%p89, %rd353, %rd187;
	selp.f64 	%fd240, %fd239, %fd163, %p89;
	min.s64 	%rd354, %rd353, %rd187;
$L__BB4_192:
	ld.shared.f64 	%fd166, [_ZN6thrust24THRUST_300001_SM_1000_NS8cuda_cub4core6detail5shmemE+104];
	ld.shared.u64 	%rd190, [_ZN6thrust24THRUST_300001_SM_1000_NS8cuda_cub4core6detail5shmemE+112];
	setp.lt.f64 	%p90, %fd240, %fd166;
	mov.f64 	%fd241, %fd240;
	mov.u64 	%rd355, %rd354;
	@%p90 bra 	$L__BB4_195;
	setp.lt.f64 	%p91, %fd166, %fd240;
	mov.f64 	%fd241, %fd166;
	mov.u64 	%rd355, %rd190;
	@%p91 bra 	$L__BB4_195;
	setp.lt.s64 	%p92, %rd354, %rd190;
	selp.f64 	%fd241, %fd240, %fd166, %p92;
	min.s64 	%rd355, %rd354, %rd190;
$L__BB4_195:
	ld.shared.f64 	%fd169, [_ZN6thrust24THRUST_300001_SM_1000_NS8cuda_cub4core6detail5shmemE+120];
	ld.shared.u64 	%rd193, [_ZN6thrust24THRUST_300001_SM_1000_NS8cuda_cub4core6detail5shmemE+128];
	setp.lt.f64 	%p93, %fd241, %fd169;
	mov.u64 	%rd356, %rd355;
	mov.f64 	%fd242, %fd241;
	@%p93 bra 	$L__BB4_198;
	setp.lt.f64 	%p94, %fd169, %fd241;
	mov.u64 	%rd356, %rd193;
	mov.f64 	%fd242, %fd169;
	@%p94 bra 	$L__BB4_198;
	setp.lt.s64 	%p95, %rd355, %rd193;
	selp.f64 	%fd242, %fd241, %fd169, %p95;
	min.s64 	%rd356, %rd355, %rd193;
$L__BB4_198:
	mov.u32 	%r381, %tid.x;
	setp.ne.s32 	%p222, %r381, 0;
	@%p222 bra 	$L__BB4_200;
	ld.param.u64 	%rd286, [_ZN6thrust24THRUST_300001_SM_1000_NS8cuda_cub4core6detail13_kernel_agentINS1_8__reduce11ReduceAgentINS0_12zip_iteratorIN4cuda3std3__45tupleIJNS0_6detail15normal_iteratorINS0_10device_ptrIdEEEENS0_17counting_iteratorIlNS0_11use_defaultESI_SI_EEEEEEEPNSB_IJdlEEESM_lNS1_9__extrema9arg_min_fIdlNSA_4lessIdEEEEEEJSL_SN_lSS_EEEvDpT0__param_1];
	cvta.to.global.u64 	%rd285, %rd286;
	st.global.f64 	[%rd285], %fd242;
	st.global.u64 	[%rd285+8], %rd356;
$L__BB4_200:
	ret;

}
	// .globl	_ZN6thrust24THRUST_300001_SM_1000_NS8cuda_cub4core6detail13_kernel_agentINS1_8__reduce11ReduceAgentINS0_12zip_iteratorIN4cuda3std3__45tupleIJNS0_6detail15normal_iteratorINS0_10device_ptrIdEEEENS0_17counting_iteratorIlNS0_11use_defaultESI_SI_EEEEEEEPNSB_IJdlEEESM_lNS1_9__extrema9arg_min_fIdlNSA_4lessIdEEEEEEJSL_SN_lN3cub18CUB_300001_SM_100013GridEvenShareIlEENSV_9GridQueueIyEESS_EEEvDpT0_
.visible .entry _ZN6thrust24THRUST_300001_SM_1000_NS8cuda_cub4core6detail13_kernel_agentINS1_8__reduce11ReduceAgentINS0_12zip_iteratorIN4cuda3std3__45tupleIJNS0_6detail15normal_iteratorINS0_10device_ptrIdEEEENS0_17counting_iteratorIlNS0_11use_defaultESI_SI_EEEEEEEPNSB_IJdlEEESM_lNS1_9__extrema9arg_min_fIdlNSA_4lessIdEEEEEEJSL_SN_lN3cub18CUB_300001_SM_100013GridEvenShareIlEENSV_9GridQueueIyEESS_EEEvDpT0_(
	.param .align 8 .b8 _ZN6thrust24THRUST_300001_SM_1000_NS8cuda_cub4core6detail13_kernel_agentINS1_8__reduce11ReduceAgentINS0_12zip_iteratorIN4cuda3std3__45tupleIJNS0_6detail15normal_iteratorINS0_10device_ptrIdEEEENS0_17counting_iteratorIlNS0_11use_defaultESI_SI_EEEEEEEPNSB_IJdlEEESM_lNS1_9__extrema9arg_min_fIdlNSA_4lessIdEEEEEEJSL_SN_lN3cub18CUB_300001_SM_100013GridEvenShareIlEENSV_9GridQueueIyEESS_EEEvDpT0__param_0[16],
	.param .u64 .ptr .align 1 _ZN6thrust24THRUST_300001_SM_1000_NS8cuda_cub4core6detail13_kernel_agentINS1_8__reduce11ReduceAgentINS0_12zip_iteratorIN4cuda3std3__45tupleIJNS0_6detail15normal_iteratorINS0_10device_ptrIdEEEENS0_17counting_iteratorIlNS0_11use_defaultESI_SI_EEEEEEEPNSB_IJdlEEESM_lNS1_9__extrema9arg_min_fIdlNSA_4lessIdEEEEEEJSL_SN_lN3cub18CUB_300001_SM_100013GridEvenShareIlEENSV_9GridQueueIyEESS_EEEvDpT0__param_1,
	.param .u64 _ZN6thrust24THRUST_300001_SM_1000_NS8cuda_cub4core6detail13_kernel_agentINS1_8__reduce11ReduceAgentINS0_12zip_iteratorIN4cuda3std3__45tupleIJNS0_6detail15normal_iteratorINS0_10device_ptrIdEEEENS0_17counting_iteratorIlNS0_11use_defaultESI_SI_EEEEEEEPNSB_IJdlEEESM_lNS1_9__extrema9arg_min_fIdlNSA_4lessIdEEEEEEJSL_SN_lN3cub18CUB_300001_SM_100013GridEvenShareIlEENSV_9GridQueueIyEESS_EEEvDpT0__param_2,
	.param .align 8 .b8 _ZN6thrust24THRUST_300001_SM_1000_NS8cuda_cub4core6detail13_kernel_agentINS1_8__reduce11ReduceAgentINS0_12zip_iteratorIN4cuda3std3__45tupleIJNS0_6detail15normal_iteratorINS0_10device_ptrIdEEEENS0_17counting_iteratorIlNS0_11use_defaultESI_SI_EEEEEEEPNSB_IJdlEEESM_lNS1_9__extrema9arg_min_fIdlNSA_4lessIdEEEEEEJSL_SN_lN3cub18CUB_300001_SM_100013GridEvenShareIlEENSV_9GridQueueIyEESS_EEEvDpT0__param_3[72],
	.param .align 8 .b8 _ZN6thrust24THRUST_300001_SM_1000_NS8cuda_cub4core6detail13_kernel_agentINS1_8__reduce11ReduceAgentINS0_12zip_iteratorIN4cuda3std3__45tupleIJNS0_6detail15normal_iteratorINS0_10device_ptrIdEEEENS0_17counting_iteratorIlNS0_11use_defaultESI_SI_EEEEEEEPNSB_IJdlEEESM_lNS1_9__extrema9arg_min_fIdlNSA_4lessIdEEEEEEJSL_SN_lN3cub18CUB_300001_SM_100013GridEvenShareIlEENSV_9GridQueueIyEESS_EEEvDpT0__param_4[8],
	.param .align 1 .b8 _ZN6thrust24THRUST_300001_SM_1000_NS8cuda_cub4core6detail13_kernel_agentINS1_8__reduce11ReduceAgentINS0_12zip_iteratorIN4cuda3std3__45tupleIJNS0_6detail15normal_iteratorINS0_10device_ptrIdEEEENS0_17counting_iteratorIlNS0_11use_defaultESI_SI_EEEEEEEPNSB_IJdlEEESM_lNS1_9__extrema9arg_min_fIdlNSA_4lessIdEEEEEEJSL_SN_lN3cub18CUB_300001_SM_100013GridEvenShareIlEENSV_9GridQueueIyEESS_EEEvDpT0__param_5[1]
)
.maxntid 256
{
	.reg .pred 	%p<225>;
	.reg .b32 	%r<399>;
	.reg .b64 	%rd<351>;
	.reg .b64 	%fd<243>;

	ld.param.u64 	%rd3, [_ZN6thrust24THRUST_300001_SM_1000_NS8cuda_cub4core6detail13_kernel_agentINS1_8__reduce11ReduceAgentINS0_12zip_iteratorIN4cuda3std3__45tupleIJNS0_6detail15normal_iteratorINS0_10device_ptrIdEEEENS0_17counting_iteratorIlNS0_11use_defaultESI_SI_EEEEEEEPNSB_IJdlEEESM_lNS1_9__extrema9arg_min_fIdlNSA_4lessIdEEEEEEJSL_SN_lN3cub18CUB_300001_SM_100013GridEvenShareIlEENSV_9GridQueueIyEESS_EEEvDpT0__param_0+8];
	ld.param.u64 	%rd199, [_ZN6thrust24THRUST_300001_SM_1000_NS8cuda_cub4core6detail13_kernel_agentINS1_8__reduce11ReduceAgentINS0_12zip_iteratorIN4cuda3std3__45tupleIJNS0_6detail15normal_iteratorINS0_10device_ptrIdEEEENS0_17counting_iteratorIlNS0_11use_defaultESI_SI_EEEEEEEPNSB_IJdlEEESM_lNS1_9__extrema9arg_min_fIdlNSA_4lessIdEEEEEEJSL_SN_lN3cub18CUB_300001_SM_100013GridEvenShareIlEENSV_9GridQueueIyEESS_EEEvDpT0__param_0];
	ld.param.u64 	%rd200, [_ZN6thrust24THRUST_300001_SM_1000_NS8cuda_cub4core6detail13_kernel_agentINS1_8__reduce11ReduceAgentINS0_12zip_iteratorIN4cuda3std3__45tupleIJNS0_6detail15normal_iteratorINS0_10device_ptrIdEEEENS0_17counting_iteratorIlNS0_11use_defaultESI_SI_EEEEEEEPNSB_IJdlEEESM_lNS1_9__extrema9arg_min_fIdlNSA_4lessIdEEEEEEJSL_SN_lN3cub18CUB_300001_SM_100013GridEvenShareIlEENSV_9GridQueueIyEESS_EEEvDpT0__param_4];
	ld.param.u64 	%rd198, [_ZN6thrust24THRUST_300001_SM_1000_NS8cuda_cub4core6detail13_kernel_agentINS1_8__reduce11ReduceAgentINS0_12zip_iteratorIN4cuda3std3__45tupleIJNS0_6detail15normal_iteratorINS0_10device_ptrIdEEEENS0_17counting_iteratorIlNS0_11use_defaultESI_SI_EEEEEEEPNSB_IJdlEEESM_lNS1_9__extrema9arg_min_fIdlNSA_4lessIdEEEEEEJSL_SN_lN3cub18CUB_300001_SM_100013GridEvenShareIlEENSV_9GridQueueIyEESS_EEEvDpT0__param_2];
	cvta.to.global.u64 	%rd1, %rd200;
	cvta.to.global.u64 	%rd2, %rd199;
	mov.u32 	%r1, %ctaid.x;
	mul.lo.s32 	%r33, %r1, 1280;
	cvt.u64.u32 	%rd4, %r33;
	mov.u32 	%r34, %nctaid.x;
	mul.lo.s32 	%r35, %r34, 1280;
	cvt.u64.u32 	%rd5, %r35;
	add.s64 	%rd201, %rd4, 1280;
	setp.le.s64 	%p1, %rd201, %rd198;
	@%p1 bra 	$L__BB5_111;
	cvt.u32.u64 	%r159, %rd4;
	cvt.u32.u64 	%r2, %rd198;
	sub.s32 	%r3, %r2, %r159;
	mov.u32 	%r4, %tid.x;
	setp.ge.s32 	%p98, %r4, %r3;
	mov.f64 	%fd188, 0d0000000000000000;
	mov.b64 	%rd292, 0;
	mov.u32 	%r393, %r4;
	@%p98 bra 	$L__BB5_3;
	cvt.u64.u32 	%rd240, %r4;
	add.s64 	%rd241, %rd4, %rd240;
	shl.b64 	%rd242, %rd241, 3;
	add.s64 	%rd243, %rd2, %rd242;
	add.s64 	%rd292, %rd3, %rd241;
	ld.global.f64 	%fd188, [%rd243];
	add.s32 	%r393, %r4, 256;
$L__BB5_3:
	setp.ge.s32 	%p99, %r393, %r3;
	@%p99 bra 	$L__BB5_25;
	not.b32 	%r161, %r393;
	add.s32 	%r162, %r161, %r2;
	sub.s32 	%r7, %r162, %r159;
	and.b32  	%r163, %r7, 768;
	setp.eq.s32 	%p100, %r163, 768;
	@%p100 bra 	$L__BB5_10;
	cvt.u64.u32 	%rd245, %r393;
	add.s64 	%rd246, %rd245, %rd4;
	add.s64 	%rd283, %rd246, %rd3;
	shl.b64 	%rd247, %rd246, 3;
	add.s64 	%rd282, %rd2, %rd247;
	shr.u32 	%r164, %r7, 8;
	add.s32 	%r165, %r164, 1;
	and.b32  	%r166, %r165, 3;
	neg.s32 	%r391, %r166;
$L__BB5_6:
	.pragma "nounroll";
	mov.u64 	%rd12, %rd292;
	mov.f64 	%fd3, %fd188;
	ld.global.f64 	%fd4, [%rd282];
	setp.lt.f64 	%p101, %fd3, %fd4;
	@%p101 bra 	$L__BB5_9;
	setp.lt.f64 	%p102, %fd4, %fd3;
	mov.u64 	%rd292, %rd283;
	mov.f64 	%fd188, %fd4;
	@%p102 bra 	$L__BB5_9;
	setp.lt.s64 	%p103, %rd12, %rd283;
	min.s64 	%rd292, %rd12, %rd283;
	selp.f64 	%fd188, %fd3, %fd4, %p103;
$L__BB5_9:
	add.s32 	%r393, %r393, 256;
	add.s64 	%rd283, %rd283, 256;
	add.s64 	%rd282, %rd282, 2048;
	add.s32 	%r391, %r391, 1;
	setp.ne.s32 	%p104, %r391, 0;
	@%p104 bra 	$L__BB5_6;
$L__BB5_10:
	setp.lt.u32 	%p105, %r7, 768;
	@%p105 bra 	$L__BB5_25;
	add.s32 	%r394, %r393, 512;
$L__BB5_12:
	mov.u32 	%r15, %r394;
	add.s32 	%r167, %r15, -512;
	cvt.s64.s32 	%rd248, %r167;
	add.s64 	%rd249, %rd248, %rd4;
	shl.b64 	%rd250, %rd249, 3;
	add.s64 	%rd20, %rd2, %rd250;
	add.s64 	%rd21, %rd249, %rd3;
	ld.global.f64 	%fd10, [%rd20];
	setp.lt.f64 	%p106, %fd188, %fd10;
	mov.u64 	%rd289, %rd292;
	mov.f64 	%fd185, %fd188;
	@%p106 bra 	$L__BB5_15;
	setp.lt.f64 	%p107, %fd10, %fd188;
	mov.u64 	%rd289, %rd21;
	mov.f64 	%fd185, %fd10;
	@%p107 bra 	$L__BB5_15;
	setp.lt.s64 	%p108, %rd292, %rd21;
	min.s64 	%rd289, %rd292, %rd21;
	selp.f64 	%fd185, %fd188, %fd10, %p108;
$L__BB5_15:
	add.s32 	%r168, %r15, -256;
	cvt.s64.s32 	%rd251, %r168;
	add.s64 	%rd252, %rd251, %rd4;
	add.s64 	%rd24, %rd252, %rd3;
	ld.global.f64 	%fd13, [%rd20+2048];
	setp.lt.f64 	%p109, %fd185, %fd13;
	mov.u64 	%rd290, %rd289;
	mov.f64 	%fd186, %fd185;
	@%p109 bra 	$L__BB5_18;
	setp.lt.f64 	%p110, %fd13, %fd185;
	mov.u64 	%rd290, %rd24;
	mov.f64 	%fd186, %fd13;
	@%p110 bra 	$L__BB5_18;
	setp.lt.s64 	%p111, %rd289, %rd24;
	min.s64 	%rd290, %rd289, %rd24;
	selp.f64 	%fd186, %fd185, %fd13, %p111;
$L__BB5_18:
	cvt.s64.s32 	%rd253, %r15;
	add.s64 	%rd254, %rd253, %rd4;
	add.s64 	%rd27, %rd254, %rd3;
	ld.global.f64 	%fd16, [%rd20+4096];
	setp.lt.f64 	%p112, %fd186, %fd16;
	mov.u64 	%rd291, %rd290;
	mov.f64 	%fd187, %fd186;
	@%p112 bra 	$L__BB5_21;
	setp.lt.f64 	%p113, %fd16, %fd186;
	mov.u64 	%rd291, %rd27;
	mov.f64 	%fd187, %fd16;
	@%p113 bra 	$L__BB5_21;
	setp.lt.s64 	%p114, %rd290, %rd27;
	min.s64 	%rd291, %rd290, %rd27;
	selp.f64 	%fd187, %fd186, %fd16, %p114;
$L__BB5_21:
	add.s32 	%r169, %r15, 256;
	cvt.s64.s32 	%rd255, %r169;
	add.s64 	%rd256, %rd255, %rd4;
	add.s64 	%rd30, %rd256, %rd3;
	ld.global.f64 	%fd19, [%rd20+6144];
	setp.lt.f64 	%p115, %fd187, %fd19;
	mov.u64 	%rd292, %rd291;
	mov.f64 	%fd188, %fd187;
	@%p115 bra 	$L__BB5_24;
	setp.lt.f64 	%p116, %fd19, %fd187;
	mov.u64 	%rd292, %rd30;
	mov.f64 	%fd188, %fd19;
	@%p116 bra 	$L__BB5_24;
	setp.lt.s64 	%p117, %rd291, %rd30;
	min.s64 	%rd292, %rd291, %rd30;
	selp.f64 	%fd188, %fd187, %fd19, %p117;
$L__BB5_24:
	add.s32 	%r394, %r15, 1024;
	add.s32 	%r170, %r15, 512;
	setp.lt.s32 	%p118, %r170, %r3;
	@%p118 bra 	$L__BB5_12;
$L__BB5_25:
	setp.lt.s32 	%p119, %r3, 256;
	@%p119 bra 	$L__BB5_65;
	// begin inline asm
	mov.u32 %r284, %laneid;
	// end inline asm
	mov.b64 	%rd267, %fd188;
	mov.b64 	{%r286, %r291}, %rd267;
	mov.b32 	%r302, 1;
	mov.b32 	%r303, 31;
	mov.b32 	%r304, -1;
	// begin inline asm
	shfl.sync.down.b32 %r285, %r286, %r302, %r303, %r304;
	// end inline asm
	// begin inline asm
	shfl.sync.down.b32 %r290, %r291, %r302, %r303, %r304;
	// end inline asm
	mov.b64 	%rd268, {%r285, %r290};
	mov.b64 	%fd23, %rd268;
	mov.b64 	{%r296, %r301}, %rd292;
	// begin inline asm
	shfl.sync.down.b32 %r295, %r296, %r302, %r303, %r304;
	// end inline asm
	// begin inline asm
	shfl.sync.down.b32 %r300, %r301, %r302, %r303, %r304;
	// end inline asm
	mov.b64 	%rd34, {%r295, %r300};
	setp.gt.s32 	%p176, %r284, 30;
	setp.lt.f64 	%p177, %fd188, %fd23;
	or.pred  	%p178, %p176, %p177;
	mov.u64 	%rd294, %rd292;
	mov.f64 	%fd190, %fd188;
	@%p178 bra 	$L__BB5_29;
	setp.gt.f64 	%p179, %fd188, %fd23;
	mov.u64 	%rd294, %rd34;
	mov.f64 	%fd190, %fd23;
	@%p179 bra 	$L__BB5_29;
	setp.lt.s64 	%p180, %rd292, %rd34;
	min.s64 	%rd294, %rd292, %rd34;
	selp.f64 	%fd190, %fd188, %fd23, %p180;
$L__BB5_29:
	mov.b64 	%rd269, %fd190;
	mov.b64 	{%r306, %r311}, %rd269;
	mov.b32 	%r322, 2;
	mov.b32 	%r323, 31;
	mov.b32 	%r324, -1;
	// begin inline asm
	shfl.sync.down.b32 %r305, %r306, %r322, %r323, %r324;
	// end inline asm
	// begin inline asm
	shfl.sync.down.b32 %r310, %r311, %r322, %r323, %r324;
	// end inline asm
	mov.b64 	%rd270, {%r305, %r310};
	mov.b64 	%fd26, %rd270;
	mov.b64 	{%r316, %r321}, %rd294;
	// begin inline asm
	shfl.sync.down.b32 %r315, %r316, %r322, %r323, %r324;
	// end inline asm
	// begin inline asm
	shfl.sync.down.b32 %r320, %r321, %r322, %r323, %r324;
	// end inline asm
	mov.b64 	%rd37, {%r315, %r320};
	setp.gt.s32 	%p181, %r284, 29;
	setp.lt.f64 	%p182, %fd190, %fd26;
	or.pred  	%p183, %p181, %p182;
	mov.u64 	%rd295, %rd294;
	mov.f64 	%fd191, %fd190;
	@%p183 bra 	$L__BB5_32;
	setp.gt.f64 	%p184, %fd190, %fd26;
	mov.u64 	%rd295, %rd37;
	mov.f64 	%fd191, %fd26;
	@%p184 bra 	$L__BB5_32;
	setp.lt.s64 	%p185, %rd294, %rd37;
	min.s64 	%rd295, %rd294, %rd37;
	selp.f64 	%fd191, %fd190, %fd26, %p185;
$L__BB5_32:
	mov.b64 	%rd271, %fd191;
	mov.b64 	{%r326, %r331}, %rd271;
	mov.b32 	%r342, 4;
	mov.b32 	%r343, 31;
	mov.b32 	%r344, -1;
	// begin inline asm
	shfl.sync.down.b32 %r325, %r326, %r342, %r343, %r344;
	// end inline asm
	// begin inline asm
	shfl.sync.down.b32 %r330, %r331, %r342, %r343, %r344;
	// end inline asm
	mov.b64 	%rd272, {%r325, %r330};
	mov.b64 	%fd29, %rd272;
	mov.b64 	{%r336, %r341}, %rd295;
	// begin inline asm
	shfl.sync.down.b32 %r335, %r336, %r342, %r343, %r344;
	// end inline asm
	// begin inline asm
	shfl.sync.down.b32 %r340, %r341, %r342, %r343, %r344;
	// end inline asm
	mov.b64 	%rd40, {%r335, %r340};
	setp.gt.s32 	%p186, %r284, 27;
	setp.lt.f64 	%p187, %fd191, %fd29;
	or.pred  	%p188, %p186, %p187;
	mov.u64 	%rd296, %rd295;
	mov.f64 	%fd192, %fd191;
	@%p188 bra 	$L__BB5_35;
	setp.gt.f64 	%p189, %fd191, %fd29;
	mov.u64 	%rd296, %rd40;
	mov.f64 	%fd192, %fd29;
	@%p189 bra 	$L__BB5_35;
	setp.lt.s64 	%p190, %rd295, %rd40;
	min.s64 	%rd296, %rd295, %rd40;
	selp.f64 	%fd192, %fd191, %fd29, %p190;
$L__BB5_35:
	mov.b64 	%rd273, %fd192;
	mov.b64 	{%r346, %r351}, %rd273;
	mov.b32 	%r362, 8;
	mov.b32 	%r363, 31;
	mov.b32 	%r364, -1;
	// begin inline asm
	shfl.sync.down.b32 %r345, %r346, %r362, %r363, %r364;
	// end inline asm
	// begin inline asm
	shfl.sync.down.b32 %r350, %r351, %r362, %r363, %r364;
	// end inline asm
	mov.b64 	%rd274, {%r345, %r350};
	mov.b64 	%fd32, %rd274;
	mov.b64 	{%r356, %r361}, %rd296;
	// begin inline asm
	shfl.sync.down.b32 %r355, %r356, %r362, %r363, %r364;
	// end inline asm
	// begin inline asm
	shfl.sync.down.b32 %r360, %r361, %r362, %r363, %r364;
	// end inline asm
	mov.b64 	%rd43, {%r355, %r360};
	setp.gt.s32 	%p191, %r284, 23;
	setp.lt.f64 	%p192, %fd192, %fd32;
	or.pred  	%p193, %p191, %p192;
	mov.u64 	%rd297, %rd296;
	mov.f64 	%fd193, %fd192;
	@%p193 bra 	$L__BB5_38;
	setp.gt.f64 	%p194, %fd192, %fd32;
	mov.u64 	%rd297, %rd43;
	mov.f64 	%fd193, %fd32;
	@%p194 bra 	$L__BB5_38;
	setp.lt.s64 	%p195, %rd296, %rd43;
	min.s64 	%rd297, %rd296, %rd43;
	selp.f64 	%fd193, %fd192, %fd32, %p195;
$L__BB5_38:
	mov.b64 	%rd275, %fd193;
	mov.b64 	{%r366, %r371}, %rd275;
	mov.b32 	%r382, 16;
	mov.b32 	%r383, 31;
	mov.b32 	%r384, -1;
	// begin inline asm
	shfl.sync.down.b32 %r365, %r366, %r382, %r383, %r384;
	// end inline asm
	// begin inline asm
	shfl.sync.down.b32 %r370, %r371, %r382, %r383, %r384;
	// end inline asm
	mov.b64 	%rd276, {%r365, %r370};
	mov.b64 	%fd35, %rd276;
	mov.b64 	{%r376, %r381}, %rd297;
	// begin inline asm
	shfl.sync.down.b32 %r375, %r376, %r382, %r383, %r384;
	// end inline asm
	// begin inline asm
	shfl.sync.down.b32 %r380, %r381, %r382, %r383, %r384;
	// end inline asm
	mov.b64 	%rd46, {%r375, %r380};
	setp.gt.s32 	%p196, %r284, 15;
	setp.lt.f64 	%p197, %fd193, %fd35;
	or.pred  	%p198, %p196, %p197;
	mov.u64 	%rd350, %rd297;
	mov.f64 	%fd242, %fd193;
	@%p198 bra 	$L__BB5_41;
	setp.gt.f64 	%p199, %fd193, %fd35;
	mov.u64 	%rd350, %rd46;
	mov.f64 	%fd242, %fd35;
	@%p199 bra 	$L__BB5_41;
	setp.lt.s64 	%p200, %rd297, %rd46;
	min.s64 	%rd350, %rd297, %rd46;
	selp.f64 	%fd242, %fd193, %fd35, %p200;
$L__BB5_41:
	setp.ne.s32 	%p201, %r284, 0;
	@%p201 bra 	$L__BB5_43;
	shr.u32 	%r385, %r4, 1;
	and.b32  	%r386, %r385, 496;
	mov.u32 	%r387, _ZN6thrust24THRUST_300001_SM_1000_NS8cuda_cub4core6detail5shmemE;
	add.s32 	%r388, %r387, %r386;
	st.shared.f64 	[%r388+8], %fd242;
	st.shared.u64 	[%r388+16], %rd350;
$L__BB5_43:
	bar.sync 	0;
	setp.ne.s32 	%p202, %r4, 0;
	@%p202 bra 	$L__BB5_201;
	ld.shared.f64 	%fd38, [_ZN6thrust24THRUST_300001_SM_1000_NS8cuda_cub4core6detail5shmemE+24];
	ld.shared.u64 	%rd49, [_ZN6thrust24THRUST_300001_SM_1000_NS8cuda_cub4core6detail5shmemE+32];
	setp.lt.f64 	%p203, %fd242, %fd38;
	mov.u64 	%rd299, %rd350;
	mov.f64 	%fd195, %fd242;
	@%p203 bra 	$L__BB5_47;
	setp.lt.f64 	%p204, %fd38, %fd242;
	mov.u64 	%rd299, %rd49;
	mov.f64 	%fd195, %fd38;
	@%p204 bra 	$L__BB5_47;
	setp.lt.s64 	%p205, %rd350, %rd49;
	min.s64 	%rd299, %rd350, %rd49;
	selp.f64 	%fd195, %fd242, %fd38, %p205;
$L__BB5_47:
	ld.shared.f64 	%fd41, [_ZN6thrust24THRUST_300001_SM_1000_NS8cuda_cub4core6detail5shmemE+40];
	ld.shared.u64 	%rd52, [_ZN6thrust24THRUST_300001_SM_1000_NS8cuda_cub4core6detail5shmemE+48];
	setp.lt.f64 	%p206, %fd195, %fd41;
	mov.u64 	%rd300, %rd299;
	mov.f64 	%fd196, %fd195;
	@%p206 bra 	$L__BB5_50;
	setp.lt.f64 	%p207, %fd41, %fd195;
	mov.u64 	%rd300, %rd52;
	mov.f64 	%fd196, %fd41;
	@%p207 bra 	$L__BB5_50;
	setp.lt.s64 	%p208, %rd299, %rd52;
	min.s64 	%rd300, %rd299, %rd52;
	selp.f64 	%fd196, %fd195, %fd41, %p208;
$L__BB5_50:
	ld.shared.f64 	%fd44, [_ZN6thrust24THRUST_300001_SM_1000_NS8cuda_cub4core6detail5shmemE+56];
	ld.shared.u64 	%rd55, [_ZN6thrust24THRUST_300001_SM_1000_NS8cuda_cub4core6detail5shmemE+64];
	setp.lt.f64 	%p209, %fd196, %fd44;
	mov.u64 	%rd301, %rd300;
	mov.f64 	%fd197, %fd196;
	@%p209 bra 	$L__BB5_53;
	setp.lt.f64 	%p210, %fd44, %fd196;
	mov.u64 	%rd301, %rd55;
	mov.f64 	%fd197, %fd44;
	@%p210 bra 	$L__BB5_53;
	setp.lt.s64 	%p211, %rd300, %rd55;
	min.s64 	%rd301, %rd300, %rd55;
	selp.f64 	%fd197, %fd196, %fd44, %p211;
$L__BB5_53:
	ld.shared.f64 	%fd47, [_ZN6thrust24THRUST_300001_SM_1000_NS8cuda_cub4core6detail5shmemE+72];
	ld.shared.u64 	%rd58, [_ZN6thrust24THRUST_300001_SM_1000_NS8cuda_cub4core6detail5shmemE+80];
	setp.lt.f64 	%p212, %fd197, %fd47;
	mov.u64 	%rd302, %rd301;
	mov.f64 	%fd198, %fd197;
	@%p212 bra 	$L__BB5_56;
	setp.lt.f64 	%p213, %fd47, %fd197;
	mov.u64 	%rd302, %rd58;
	mov.f64 	%fd198, %fd47;
	@%p213 bra 	$L__BB5_56;
	setp.lt.s64 	%p214, %rd301, %rd58;
	min.s64 	%rd302, %rd301, %rd58;
	selp.f64 	%fd198, %fd197, %fd47, %p214;
$L__BB5_56:
	ld.shared.f64 	%fd50, [_ZN6thrust24THRUST_300001_SM_1000_NS8cuda_cub4core6detail5shmemE+88];
	ld.shared.u64 	%rd61, [_ZN6thrust24THRUST_300001_SM_1000_NS8cuda_cub4core6detail5shmemE+96];
	setp.lt.f64 	%p215, %fd198, %fd50;
	mov.u64 	%rd303, %rd302;
	mov.f64 	%fd199, %fd198;
	@%p215 bra 	$L__BB5_59;
	setp.lt.f64 	%p216, %fd50, %fd198;
	mov.u64 	%rd303, %rd61;
	mov.f64 	%fd199, %fd50;
	@%p216 bra 	$L__BB5_59;
	setp.lt.s64 	%p217, %rd302, %rd61;
	min.s64 	%rd303, %rd302, %rd61;
	selp.f64 	%fd199, %fd198, %fd50, %p217;
$L__BB5_59:
	ld.shared.f64 	%fd53, [_ZN6thrust24THRUST_300001_SM_1000_NS8cuda_cub4core6detail5shmemE+104];
	ld.shared.u64 	%rd64, [_ZN6thrust24THRUST_300001_SM_1000_NS8cuda_cub4core6detail5shmemE+112];
	setp.lt.f64 	%p218, %fd199, %fd53;
	mov.u64 	%rd304, %rd303;
	mov.f64 	%fd200, %fd199;
	@%p218 bra 	$L__BB5_62;
	setp.lt.f64 	%p219, %fd53, %fd199;
	mov.u64 	%rd304, %rd64;
	mov.f64 	%fd200, %fd53;
	@%p219 bra 	$L__BB5_62;
	setp.lt.s64 	%p220, %rd303, %rd64;
	min.s64 	%rd304, %rd303, %rd64;
	selp.f64 	%fd200, %fd199, %fd53, %p220;
$L__BB5_62:
	ld.shared.f64 	%fd56, [_ZN6thrust24THRUST_300001_SM_1000_NS8cuda_cub4core6detail5shmemE+120];
	ld.shared.u64 	%rd67, [_ZN6thrust24THRUST_300001_SM_1000_NS8cuda_cub4core6detail5shmemE+128];
	setp.lt.f64 	%p221, %fd200, %fd56;
	mov.u64 	%rd350, %rd304;
	mov.f64 	%fd242, %fd200;
	@%p221 bra 	$L__BB5_201;
	setp.lt.f64 	%p222, %fd56, %fd200;
	mov.u64 	%rd350, %rd67;
	mov.f64 	%fd242, %fd56;
	@%p222 bra 	$L__BB5_201;
	setp.lt.s64 	%p223, %rd304, %rd67;
	min.s64 	%rd350, %rd304, %rd67;
	selp.f64 	%fd242, %fd200, %fd56, %p223;
	bra.uni 	$L__BB5_201;
$L__BB5_65:
	// begin inline asm
	mov.u32 %r171, %laneid;
	// end inline asm
	and.b32  	%r192, %r4, 992;
	add.s32 	%r193, %r192, 32;
	setp.gt.s32 	%p120, %r193, %r3;
	not.b32 	%r194, %r192;
	add.s32 	%r195, %r3, %r194;
	selp.b32 	%r190, %r195, 31, %p120;
	mov.b64 	%rd257, %fd188;
	mov.b64 	{%r173, %r178}, %rd257;
	mov.b32 	%r189, 1;
	mov.b32 	%r191, -1;
	// begin inline asm
	shfl.sync.down.b32 %r172, %r173, %r189, %r190, %r191;
	// end inline asm
	// begin inline asm
	shfl.sync.down.b32 %r177, %r178, %r189, %r190, %r191;
	// end inline asm
	mov.b64 	%rd258, {%r172, %r177};
	mov.b64 	%fd58, %rd258;
	mov.b64 	{%r183, %r188}, %rd292;
	// begin inline asm
	shfl.sync.down.b32 %r182, %r183, %r189, %r190, %r191;
	// end inline asm
	// begin inline asm
	shfl.sync.down.b32 %r187, %r188, %r189, %r190, %r191;
	// end inline asm
	mov.b64 	%rd69, {%r182, %r187};
	setp.ge.s32 	%p121, %r171, %r190;
	setp.lt.f64 	%p122, %fd188, %fd58;
	or.pred  	%p123, %p121, %p122;
	mov.f64 	%fd201, %fd188;
	mov.u64 	%rd305, %rd292;
	@%p123 bra 	$L__BB5_68;
	setp.gt.f64 	%p124, %fd188, %fd58;
	mov.f64 	%fd201, %fd58;
	mov.u64 	%rd305, %rd69;
	@%p124 bra 	$L__BB5_68;
	setp.lt.s64 	%p125, %rd292, %rd69;
	selp.f64 	%fd201, %fd188, %fd58, %p125;
	min.s64 	%rd305, %rd292, %rd69;
$L__BB5_68:
	mov.b64 	%rd259, %fd201;
	mov.b64 	{%r197, %r202}, %rd259;
	mov.b32 	%r213, 2;
	mov.b32 	%r215, -1;
	// begin inline asm
	shfl.sync.down.b32 %r196, %r197, %r213, %r190, %r215;
	// end inline asm
	// begin inline asm
	shfl.sync.down.b32 %r201, %r202, %r213, %r190, %r215;
	// end inline asm
	mov.b64 	%rd260, {%r196, %r201};
	mov.b64 	%fd61, %rd260;
	mov.b64 	{%r207, %r212}, %rd305;
	// begin inline asm
	shfl.sync.down.b32 %r206, %r207, %r213, %r190, %r215;
	// end inline asm
	// begin inline asm
	shfl.sync.down.b32 %r211, %r212, %r213, %r190, %r215;
	// end inline asm
	mov.b64 	%rd72, {%r206, %r211};
	add.s32 	%r216, %r171, 2;
	setp.gt.s32 	%p126, %r216, %r190;
	setp.lt.f64 	%p127, %fd201, %fd61;
	or.pred  	%p128, %p126, %p127;
	mov.f64 	%fd202, %fd201;
	mov.u64 	%rd306, %rd305;
	@%p128 bra 	$L__BB5_71;
	setp.gt.f64 	%p129, %fd201, %fd61;
	mov.f64 	%fd202, %fd61;
	mov.u64 	%rd306, %rd72;
	@%p129 bra 	$L__BB5_71;
	setp.lt.s64 	%p130, %rd305, %rd72;
	selp.f64 	%fd202, %fd201, %fd61, %p130;
	min.s64 	%rd306, %rd305, %rd72;
$L__BB5_71:
	mov.b64 	%rd261, %fd202;
	mov.b64 	{%r218, %r223}, %rd261;
	mov.b32 	%r234, 4;
	mov.b32 	%r236, -1;
	// begin inline asm
	shfl.sync.down.b32 %r217, %r218, %r234, %r190, %r236;
	// end inline asm
	// begin inline asm
	shfl.sync.down.b32 %r222, %r223, %r234, %r190, %r236;
	// end inline asm
	mov.b64 	%rd262, {%r217, %r222};
	mov.b64 	%fd64, %rd262;
	mov.b64 	{%r228, %r233}, %rd306;
	// begin inline asm
	shfl.sync.down.b32 %r227, %r228, %r234, %r190, %r236;
	// end inline asm
	// begin inline asm
	shfl.sync.down.b32 %r232, %r233, %r234, %r190, %r236;
	// end inline asm
	mov.b64 	%rd75, {%r227, %r232};
	add.s32 	%r237, %r171, 4;
	setp.gt.s32 	%p131, %r237, %r190;
	setp.lt.f64 	%p132, %fd202, %fd64;
	or.pred  	%p133, %p131, %p132;
	mov.f64 	%fd203, %fd202;
	mov.u64 	%rd307, %rd306;
	@%p133 bra 	$L__BB5_74;
	setp.gt.f64 	%p134, %fd202, %fd64;
	mov.f64 	%fd203, %fd64;
	mov.u64 	%rd307, %rd75;
	@%p134 bra 	$L__BB5_74;
	setp.lt.s64 	%p135, %rd306, %rd75;
	selp.f64 	%fd203, %fd202, %fd64, %p135;
	min.s64 	%rd307, %rd306, %rd75;
$L__BB5_74:
	mov.b64 	%rd263, %fd203;
	mov.b64 	{%r239, %r244}, %rd263;
	mov.b32 	%r255, 8;
	mov.b32 	%r257, -1;
	// begin inline asm
	shfl.sync.down.b32 %r238, %r239, %r255, %r190, %r257;
	// end inline asm
	// begin inline asm
	shfl.sync.down.b32 %r243, %r244, %r255, %r190, %r257;
	// end inline asm
	mov.b64 	%rd264, {%r238, %r243};
	mov.b64 	%fd67, %rd264;
	mov.b64 	{%r249, %r254}, %rd307;
	// begin inline asm
	shfl.sync.down.b32 %r248, %r249, %r255, %r190, %r257;
	// end inline asm
	// begin inline asm
	shfl.sync.down.b32 %r253, %r254, %r255, %r190, %r257;
	// end inline asm
	mov.b64 	%rd78, {%r248, %r253};
	add.s32 	%r258, %r171, 8;
	setp.gt.s32 	%p136, %r258, %r190;
	setp.lt.f64 	%p137, %fd203, %fd67;
	or.pred  	%p138, %p136, %p137;
	mov.f64 	%fd204, %fd203;
	mov.u64 	%rd308, %rd307;
	@%p138 bra 	$L__BB5_77;
	setp.gt.f64 	%p139, %fd203, %fd67;
	mov.f64 	%fd204, %fd67;
	mov.u64 	%rd308, %rd78;
	@%p139 bra 	$L__BB5_77;
	setp.lt.s64 	%p140, %rd307, %rd78;
	selp.f64 	%fd204, %fd203, %fd67, %p140;
	min.s64 	%rd308, %rd307, %rd78;
$L__BB5_77:
	mov.b64 	%rd265, %fd204;
	mov.b64 	{%r260, %r265}, %rd265;
	mov.b32 	%r276, 16;
	mov.b32 	%r278, -1;
	// begin inline asm
	shfl.sync.down.b32 %r259, %r260, %r276, %r190, %r278;
	// end inline asm
	// begin inline asm
	shfl.sync.down.b32 %r264, %r265, %r276, %r190, %r278;
	// end inline asm
	mov.b64 	%rd266, {%r259, %r264};
	mov.b64 	%fd70, %rd266;
	mov.b64 	{%r270, %r275}, %rd308;
	// begin inline asm
	shfl.sync.down.b32 %r269, %r270, %r276, %r190, %r278;
	// end inline asm
	// begin inline asm
	shfl.sync.down.b32 %r274, %r275, %r276, %r190, %r278;
	// end inline asm
	mov.b64 	%rd81, {%r269, %r274};
	add.s32 	%r279, %r171, 16;
	setp.gt.s32 	%p141, %r279, %r190;
	setp.lt.f64 	%p142, %fd204, %fd70;
	or.pred  	%p143, %p141, %p142;
	mov.f64 	%fd242, %fd204;
	mov.u64 	%rd350, %rd308;
	@%p143 bra 	$L__BB5_80;
	setp.gt.f64 	%p144, %fd204, %fd70;
	mov.f64 	%fd242, %fd70;
	mov.u64 	%rd350, %rd81;
	@%p144 bra 	$L__BB5_80;
	setp.lt.s64 	%p145, %rd308, %rd81;
	selp.f64 	%fd242, %fd204, %fd70, %p145;
	min.s64 	%rd350, %rd308, %rd81;
$L__BB5_80:
	setp.ne.s32 	%p146, %r171, 0;
	@%p146 bra 	$L__BB5_82;
	shr.u32 	%r280, %r4, 1;
	and.b32  	%r281, %r280, 496;
	mov.u32 	%r282, _ZN6thrust24THRUST_300001_SM_1000_NS8cuda_cub4core6detail5shmemE;
	add.s32 	%r283, %r282, %r281;
	st.shared.f64 	[%r283+8], %fd242;
	st.shared.u64 	[%r283+16], %rd350;
$L__BB5_82:
	bar.sync 	0;
	setp.ne.s32 	%p147, %r4, 0;
	@%p147 bra 	$L__BB5_201;
	setp.lt.s32 	%p148, %r3, 33;
	mov.f64 	%fd206, %fd242;
	mov.u64 	%rd310, %rd350;
	@%p148 bra 	$L__BB5_87;
	ld.shared.f64 	%fd73, [_ZN6thrust24THRUST_300001_SM_1000_NS8cuda_cub4core6detail5shmemE+24];
	ld.shared.u64 	%rd84, [_ZN6thrust24THRUST_300001_SM_1000_NS8cuda_cub4core6detail5shmemE+32];
	setp.lt.f64 	%p149, %fd242, %fd73;
	mov.f64 	%fd206, %fd242;
	mov.u64 	%rd310, %rd350;
	@%p149 bra 	$L__BB5_87;
	setp.lt.f64 	%p150, %fd73, %fd242;
	mov.f64 	%fd206, %fd73;
	mov.u64 	%rd310, %rd84;
	@%p150 bra 	$L__BB5_87;
	setp.lt.s64 	%p151, %rd350, %rd84;
	selp.f64 	%fd206, %fd242, %fd73, %p151;
	min.s64 	%rd310, %rd350, %rd84;
$L__BB5_87:
	setp.lt.s32 	%p152, %r3, 65;
	mov.f64 	%fd207, %fd206;
	mov.u64 	%rd311, %rd310;
	@%p152 bra 	$L__BB5_91;
	ld.shared.f64 	%fd76, [_ZN6thrust24THRUST_300001_SM_1000_NS8cuda_cub4core6detail5shmemE+40];
	ld.shared.u64 	%rd87, [_ZN6thrust24THRUST_300001_SM_1000_NS8cuda_cub4core6detail5shmemE+48];
	setp.lt.f64 	%p153, %fd206, %fd76;
	mov.f64 	%fd207, %fd206;
	mov.u64 	%rd311, %rd310;
	@%p153 bra 	$L__BB5_91;
	setp.lt.f64 	%p154, %fd76, %fd206;
	mov.f64 	%fd207, %fd76;
	mov.u64 	%rd311, %rd87;
	@%p154 bra 	$L__BB5_91;
	setp.lt.s64 	%p155, %rd310, %rd87;
	selp.f64 	%fd207, %fd206, %fd76, %p155;
	min.s64 	%rd311, %rd310, %rd87;
$L__BB5_91:
	setp.lt.s32 	%p156, %r3, 97;
	mov.f64 	%fd208, %fd207;
	mov.u64 	%rd312, %rd311;
	@%p156 bra 	$L__BB5_95;
	ld.shared.f64 	%fd79, [_ZN6thrust24THRUST_300001_SM_1000_NS8cuda_cub4core6detail5shmemE+56];
	ld.shared.u64 	%rd90, [_ZN6thrust24THRUST_300001_SM_1000_NS8cuda_cub4core6detail5shmemE+64];
	setp.lt.f64 	%p157, %fd207, %fd79;
	mov.f64 	%fd208, %fd207;
	mov.u64 	%rd312, %rd311;
	@%p157 bra 	$L__BB5_95;
	setp.lt.f64 	%p158, %fd79, %fd207;
	mov.f64 	%fd208, %fd79;
	mov.u64 	%rd312, %rd90;
	@%p158 bra 	$L__BB5_95;
	setp.lt.s64 	%p159, %rd311, %rd90;
	selp.f64 	%fd208, %fd207, %fd79, %p159;
	min.s64 	%rd312, %rd311, %rd90;
$L__BB5_95:
	setp.lt.s32 	%p160, %r3, 129;
	mov.f64 	%fd209, %fd208;
	mov.u64 	%rd313, %rd312;
	@%p160 bra 	$L__BB5_99;
	ld.shared.f64 	%fd82, [_ZN6thrust24THRUST_300001_SM_1000_NS8cuda_cub4core6detail5shmemE+72];
	ld.shared.u64 	%rd93, [_ZN6thrust24THRUST_300001_SM_1000_NS8cuda_cub4core6detail5shmemE+80];
	setp.lt.f64 	%p161, %fd208, %fd82;
	mov.f64 	%fd209, %fd208;
	mov.u64 	%rd313, %rd312;
	@%p161 bra 	$L__BB5_99;
	setp.lt.f64 	%p162, %fd82, %fd208;
	mov.f64 	%fd209, %fd82;
	mov.u64 	%rd313, %rd93;
	@%p162 bra 	$L__BB5_99;
	setp.lt.s64 	%p163, %rd312, %rd93;
	selp.f64 	%fd209, %fd208, %fd82, %p163;
	min.s64 	%rd313, %rd312, %rd93;
$L__BB5_99:
	setp.lt.s32 	%p164, %r3, 161;
	mov.f64 	%fd210, %fd209;
	mov.u64 	%rd314, %rd313;
	@%p164 bra 	$L__BB5_103;
	ld.shared.f64 	%fd85, [_ZN6thrust24THRUST_300001_SM_1000_NS8cuda_cub4core6detail5shmemE+88];
	ld.shared.u64 	%rd96, [_ZN6thrust24THRUST_300001_SM_1000_NS8cuda_cub4core6detail5shmemE+96];
	setp.lt.f64 	%p165, %fd209, %fd85;
	mov.f64 	%fd210, %fd209;
	mov.u64 	%rd314, %rd313;
	@%p165 bra 	$L__BB5_103;
	setp.lt.f64 	%p166, %fd85, %fd209;
	mov.f64 	%fd210, %fd85;
	mov.u64 	%rd314, %rd96;
	@%p166 bra 	$L__BB5_103;
	setp.lt.s64 	%p167, %rd313, %rd96;
	selp.f64 	%fd210, %fd209, %fd85, %p167;
	min.s64 	%rd314, %rd313, %rd96;
$L__BB5_103:
	setp.lt.s32 	%p168, %r3, 193;
	mov.f64 	%fd211, %fd210;
	mov.u64 	%rd315, %rd314;
	@%p168 bra 	$L__BB5_107;
	ld.shared.f64 	%fd88, [_ZN6thrust24THRUST_300001_SM_1000_NS8cuda_cub4core6detail5shmemE+104];
	ld.shared.u64 	%rd99, [_ZN6thrust24THRUST_300001_SM_1000_NS8cuda_cub4core6detail5shmemE+112];
	setp.lt.f64 	%p169, %fd210, %fd88;
	mov.f64 	%fd211, %fd210;
	mov.u64 	%rd315, %rd314;
	@%p169 bra 	$L__BB5_107;
	setp.lt.f64 	%p170, %fd88, %fd210;
	mov.f64 	%fd211, %fd88;
	mov.u64 	%rd315, %rd99;
	@%p170 bra 	$L__BB5_107;
	setp.lt.s64 	%p171, %rd314, %rd99;
	selp.f64 	%fd211, %fd210, %fd88, %p171;
	min.s64 	%rd315, %rd314, %rd99;
$L__BB5_107:
	setp.lt.s32 	%p172, %r3, 225;
	mov.u64 	%rd350, %rd315;
	mov.f64 	%fd242, %fd211;
	@%p172 bra 	$L__BB5_201;
	ld.shared.f64 	%fd91, [_ZN6thrust24THRUST_300001_SM_1000_NS8cuda_cub4core6detail5shmemE+120];
	ld.shared.u64 	%rd102, [_ZN6thrust24THRUST_300001_SM_1000_NS8cuda_cub4core6detail5shmemE+128];
	setp.lt.f64 	%p173, %fd211, %fd91;
	mov.u64 	%rd350, %rd315;
	mov.f64 	%fd242, %fd211;
	@%p173 bra 	$L__BB5_201;
	setp.lt.f64 	%p174, %fd91, %fd211;
	mov.u64 	%rd350, %rd102;
	mov.f64 	%fd242, %fd91;
	@%p174 bra 	$L__BB5_201;
	setp.lt.s64 	%p175, %rd315, %rd102;
	selp.f64 	%fd242, %fd211, %fd91, %p175;
	min.s64 	%rd350, %rd315, %rd102;
	bra.uni 	$L__BB5_201;
$L__BB5_111:
	mov.u32 	%r20, %tid.x;
	add.s64 	%rd104, %rd3, %rd4;
	cvt.u64.u32 	%rd105, %r20;
	add.s64 	%rd202, %rd105, %rd4;
	shl.b64 	%rd203, %rd202, 3;
	add.s64 	%rd204, %rd2, %rd203;
	ld.global.f64 	%fd172, [%rd204];
	add.s32 	%r36, %r20, 256;
	cvt.u64.u32 	%rd205, %r36;
	ld.global.f64 	%fd173, [%rd204+2048];
	add.s32 	%r37, %r20, 512;
	cvt.u64.u32 	%rd206, %r37;
	ld.global.f64 	%fd174, [%rd204+4096];
	ld.global.f64 	%fd93, [%rd204+6144];
	or.b32  	%r38, %r20, 1024;
	cvt.u64.u32 	%rd106, %r38;
	add.s64 	%rd107, %rd104, %rd106;
	ld.global.f64 	%fd94, [%rd204+8192];
	setp.lt.f64 	%p2, %fd173, %fd172;
	selp.f64 	%fd175, %fd173, %fd172, %p2;
	selp.b64 	%rd207, %rd205, %rd105, %p2;
	setp.lt.f64 	%p3, %fd174, %fd175;
	selp.f64 	%fd95, %fd174, %fd175, %p3;
	selp.b64 	%rd108, %rd206, %rd207, %p3;
	setp.lt.f64 	%p4, %fd95, %fd93;
	mov.f64 	%fd212, %fd95;
	mov.u64 	%rd316, %rd108;
	@%p4 bra 	$L__BB5_114;
	add.s32 	%r39, %r20, 768;
	cvt.u64.u32 	%rd316, %r39;
	setp.lt.f64 	%p5, %fd93, %fd95;
	mov.f64 	%fd212, %fd93;
	@%p5 bra 	$L__BB5_114;
	mov.f64 	%fd212, %fd95;
	mov.u64 	%rd316, %rd108;
$L__BB5_114:
	add.s64 	%rd111, %rd104, %rd316;
	setp.lt.f64 	%p6, %fd212, %fd94;
	mov.f64 	%fd230, %fd212;
	mov.u64 	%rd338, %rd111;
	@%p6 bra 	$L__BB5_117;
	setp.lt.f64 	%p7, %fd94, %fd212;
	mov.f64 	%fd230, %fd94;
	mov.u64 	%rd338, %rd107;
	@%p7 bra 	$L__BB5_117;
	setp.lt.s64 	%p8, %rd316, %rd106;
	selp.f64 	%fd230, %fd212, %fd94, %p8;
	selp.b64 	%rd338, %rd111, %rd107, %p8;
$L__BB5_117:
	setp.le.u64 	%p9, %rd198, %rd5;
	@%p9 bra 	$L__BB5_162;
	setp.ne.s32 	%p10, %r20, 0;
	@%p10 bra 	$L__BB5_120;
	atom.global.add.u64 	%rd208, [%rd1+8], 1280;
	add.s64 	%rd209, %rd208, %rd5;
	st.shared.u64 	[_ZN6thrust24THRUST_300001_SM_1000_NS8cuda_cub4core6detail5shmemE+152], %rd209;
$L__BB5_120:
	bar.sync 	0;
	ld.shared.u64 	%rd326, [_ZN6thrust24THRUST_300001_SM_1000_NS8cuda_cub4core6detail5shmemE+152];
	add.s64 	%rd210, %rd326, 1280;
	setp.gt.s64 	%p11, %rd210, %rd198;
	@%p11 bra 	$L__BB5_139;
$L__BB5_121:
	add.s64 	%rd211, %rd326, %rd105;
	shl.b64 	%rd212, %rd211, 3;
	add.s64 	%rd213, %rd2, %rd212;
	add.s64 	%rd117, %rd211, %rd3;
	ld.global.f64 	%fd100, [%rd213];
	add.s64 	%rd118, %rd117, 256;
	ld.global.f64 	%fd101, [%rd213+2048];
	add.s64 	%rd119, %rd117, 512;
	ld.global.f64 	%fd102, [%rd213+4096];
	add.s64 	%rd120, %rd117, 768;
	ld.global.f64 	%fd103, [%rd213+6144];
	add.s64 	%rd121, %rd117, 1024;
	ld.global.f64 	%fd104, [%rd213+8192];
	setp.lt.f64 	%p12, %fd230, %fd100;
	mov.f64 	%fd215, %fd230;
	mov.u64 	%rd320, %rd338;
	@%p12 bra 	$L__BB5_124;
	setp.lt.f64 	%p13, %fd100, %fd230;
	mov.f64 	%fd215, %fd100;
	mov.u64 	%rd320, %rd117;
	@%p13 bra 	$L__BB5_124;
	setp.lt.s64 	%p14, %rd338, %rd117;
	selp.f64 	%fd215, %fd230, %fd100, %p14;
	min.s64 	%rd320, %rd338, %rd117;
$L__BB5_124:
	setp.lt.f64 	%p15, %fd215, %fd101;
	mov.f64 	%fd216, %fd215;
	mov.u64 	%rd321, %rd320;
	@%p15 bra 	$L__BB5_127;
	setp.lt.f64 	%p16, %fd101, %fd215;
	mov.f64 	%fd216, %fd101;
	mov.u64 	%rd321, %rd118;
	@%p16 bra 	$L__BB5_127;
	setp.lt.s64 	%p17, %rd320, %rd118;
	selp.f64 	%fd216, %fd215, %fd101, %p17;
	min.s64 	%rd321, %rd320, %rd118;
$L__BB5_127:
	setp.lt.f64 	%p18, %fd216, %fd102;
	mov.f64 	%fd217, %fd216;
	mov.u64 	%rd322, %rd321;
	@%p18 bra 	$L__BB5_130;
	setp.lt.f64 	%p19, %fd102, %fd216;
	mov.f64 	%fd217, %fd102;
	mov.u64 	%rd322, %rd119;
	@%p19 bra 	$L__BB5_130;
	setp.lt.s64 	%p20, %rd321, %rd119;
	selp.f64 	%fd217, %fd216, %fd102, %p20;
	min.s64 	%rd322, %rd321, %rd119;
$L__BB5_130:
	setp.lt.f64 	%p21, %fd217, %fd103;
	mov.f64 	%fd218, %fd217;
	mov.u64 	%rd323, %rd322;
	@%p21 bra 	$L__BB5_133;
	setp.lt.f64 	%p22, %fd103, %fd217;
	mov.f64 	%fd218, %fd103;
	mov.u64 	%rd323, %rd120;
	@%p22 bra 	$L__BB5_133;
	setp.lt.s64 	%p23, %rd322, %rd120;
	selp.f64 	%fd218, %fd217, %fd103, %p23;
	min.s64 	%rd323, %rd322, %rd120;
$L__BB5_133:
	setp.lt.f64 	%p24, %fd218, %fd104;
	mov.f64 	%fd230, %fd218;
	mov.u64 	%rd338, %rd323;
	@%p24 bra 	$L__BB5_136;
	setp.lt.f64 	%p25, %fd104, %fd218;
	mov.f64 	%fd230, %fd104;
	mov.u64 	%rd338, %rd121;
	@%p25 bra 	$L__BB5_136;
	setp.lt.s64 	%p26, %rd323, %rd121;
	selp.f64 	%fd230, %fd218, %fd104, %p26;
	min.s64 	%rd338, %rd323, %rd121;
$L__BB5_136:
	setp.ne.s32 	%p27, %r20, 0;
	bar.sync 	0;
	@%p27 bra 	$L__BB5_138;
	atom.global.add.u64 	%rd214, [%rd1+8], 1280;
	add.s64 	%rd215, %rd214, %rd5;
	st.shared.u64 	[_ZN6thrust24THRUST_300001_SM_1000_NS8cuda_cub4core6detail5shmemE+152], %rd215;
$L__BB5_138:
	bar.sync 	0;
	ld.shared.u64 	%rd326, [_ZN6thrust24THRUST_300001_SM_1000_NS8cuda_cub4core6detail5shmemE+152];
	add.s64 	%rd216, %rd326, 1280;
	setp.le.s64 	%p28, %rd216, %rd198;
	@%p28 bra 	$L__BB5_121;
$L__BB5_139:
	setp.le.s64 	%p29, %rd198, %rd326;
	@%p29 bra 	$L__BB5_162;
	cvt.u32.u64 	%r40, %rd326;
	cvt.u32.u64 	%r41, %rd198;
	sub.s32 	%r21, %r41, %r40;
	setp.ge.s32 	%p30, %r20, %r21;
	@%p30 bra 	$L__BB5_162;
	not.b32 	%r43, %r20;
	add.s32 	%r44, %r43, %r41;
	sub.s32 	%r22, %r44, %r40;
	and.b32  	%r46, %r22, 768;
	setp.eq.s32 	%p31, %r46, 768;
	mov.u32 	%r397, %r20;
	@%p31 bra 	$L__BB5_147;
	add.s64 	%rd218, %rd326, %rd105;
	add.s64 	%rd328, %rd218, %rd3;
	shl.b64 	%rd219, %rd218, 3;
	add.s64 	%rd327, %rd2, %rd219;
	shr.u32 	%r47, %r22, 8;
	add.s32 	%r48, %r47, 1;
	and.b32  	%r49, %r48, 3;
	neg.s32 	%r395, %r49;
	mov.u32 	%r397, %r20;
$L__BB5_143:
	.pragma "nounroll";
	mov.u64 	%rd139, %rd338;
	mov.f64 	%fd116, %fd230;
	ld.global.f64 	%fd117, [%rd327];
	setp.lt.f64 	%p32, %fd116, %fd117;
	@%p32 bra 	$L__BB5_146;
	setp.lt.f64 	%p33, %fd117, %fd116;
	mov.f64 	%fd230, %fd117;
	mov.u64 	%rd338, %rd328;
	@%p33 bra 	$L__BB5_146;
	setp.lt.s64 	%p34, %rd139, %rd328;
	selp.f64 	%fd230, %fd116, %fd117, %p34;
	min.s64 	%rd338, %rd139, %rd328;
$L__BB5_146:
	add.s32 	%r397, %r397, 256;
	add.s64 	%rd328, %rd328, 256;
	add.s64 	%rd327, %rd327, 2048;
	add.s32 	%r395, %r395, 1;
	setp.ne.s32 	%p35, %r395, 0;
	@%p35 bra 	$L__BB5_143;
$L__BB5_147:
	setp.lt.u32 	%p36, %r22, 768;
	@%p36 bra 	$L__BB5_162;
	add.s32 	%r398, %r397, 512;
$L__BB5_149:
	mov.u32 	%r30, %r398;
	add.s32 	%r50, %r30, -512;
	cvt.u64.u32 	%rd220, %r50;
	add.s64 	%rd221, %rd326, %rd220;
	shl.b64 	%rd222, %rd221, 3;
	add.s64 	%rd147, %rd2, %rd222;
	add.s64 	%rd148, %rd221, %rd3;
	ld.global.f64 	%fd123, [%rd147];
	setp.lt.f64 	%p37, %fd230, %fd123;
	mov.f64 	%fd226, %fd230;
	mov.u64 	%rd334, %rd338;
	@%p37 bra 	$L__BB5_152;
	setp.lt.f64 	%p38, %fd123, %fd230;
	mov.f64 	%fd226, %fd123;
	mov.u64 	%rd334, %rd148;
	@%p38 bra 	$L__BB5_152;
	setp.lt.s64 	%p39, %rd338, %rd148;
	selp.f64 	%fd226, %fd230, %fd123, %p39;
	min.s64 	%rd334, %rd338, %rd148;
$L__BB5_152:
	add.s32 	%r51, %r30, -256;
	cvt.u64.u32 	%rd223, %r51;
	add.s64 	%rd224, %rd326, %rd223;
	add.s64 	%rd151, %rd224, %rd3;
	ld.global.f64 	%fd126, [%rd147+2048];
	setp.lt.f64 	%p40, %fd226, %fd126;
	mov.f64 	%fd227, %fd226;
	mov.u64 	%rd335, %rd334;
	@%p40 bra 	$L__BB5_155;
	setp.lt.f64 	%p41, %fd126, %fd226;
	mov.f64 	%fd227, %fd126;
	mov.u64 	%rd335, %rd151;
	@%p41 bra 	$L__BB5_155;
	setp.lt.s64 	%p42, %rd334, %rd151;
	selp.f64 	%fd227, %fd226, %fd126, %p42;
	min.s64 	%rd335, %rd334, %rd151;
$L__BB5_155:
	cvt.u64.u32 	%rd225, %r30;
	add.s64 	%rd226, %rd326, %rd225;
	add.s64 	%rd154, %rd226, %rd3;
	ld.global.f64 	%fd129, [%rd147+4096];
	setp.lt.f64 	%p43, %fd227, %fd129;
	mov.f64 	%fd228, %fd227;
	mov.u64 	%rd336, %rd335;
	@%p43 bra 	$L__BB5_158;
	setp.lt.f64 	%p44, %fd129, %fd227;
	mov.f64 	%fd228, %fd129;
	mov.u64 	%rd336, %rd154;
	@%p44 bra 	$L__BB5_158;
	setp.lt.s64 	%p45, %rd335, %rd154;
	selp.f64 	%fd228, %fd227, %fd129, %p45;
	min.s64 	%rd336, %rd335, %rd154;
$L__BB5_158:
	add.s32 	%r52, %r30, 256;
	cvt.u64.u32 	%rd227, %r52;
	add.s64 	%rd228, %rd326, %rd227;
	add.s64 	%rd157, %rd228, %rd3;
	ld.global.f64 	%fd132, [%rd147+6144];
	setp.lt.f64 	%p46, %fd228, %fd132;
	mov.f64 	%fd230, %fd228;
	mov.u64 	%rd338, %rd336;
	@%p46 bra 	$L__BB5_161;
	setp.lt.f64 	%p47, %fd132, %fd228;
	mov.f64 	%fd230, %fd132;
	mov.u64 	%rd338, %rd157;
	@%p47 bra 	$L__BB5_161;
	setp.lt.s64 	%p48, %rd336, %rd157;
	selp.f64 	%fd230, %fd228, %fd132, %p48;
	min.s64 	%rd338, %rd336, %rd157;
$L__BB5_161:
	add.s32 	%r398, %r30, 1024;
	add.s32 	%r53, %r30, 512;
	setp.lt.s32 	%p49, %r53, %r21;
	@%p49 bra 	$L__BB5_149;
$L__BB5_162:
	// begin inline asm
	mov.u32 %r54, %laneid;
	// end inline asm
	mov.b64 	%rd229, %fd230;
	mov.b64 	{%r56, %r61}, %rd229;
	mov.b32 	%r72, 1;
	mov.b32 	%r73, 31;
	mov.b32 	%r74, -1;
	// begin inline asm
	shfl.sync.down.b32 %r55, %r56, %r72, %r73, %r74;
	// end inline asm
	// begin inline asm
	shfl.sync.down.b32 %r60, %r61, %r72, %r73, %r74;
	// end inline asm
	mov.b64 	%rd230, {%r55, %r60};
	mov.b64 	%fd136, %rd230;
	mov.b64 	{%r66, %r71}, %rd338;
	// begin inline asm
	shfl.sync.down.b32 %r65, %r66, %r72, %r73, %r74;
	// end inline asm
	// begin inline asm
	shfl.sync.down.b32 %r70, %r71, %r72, %r73, %r74;
	// end inline asm
	mov.b64 	%rd161, {%r65, %r70};
	setp.gt.s32 	%p50, %r54, 30;
	setp.lt.f64 	%p51, %fd230, %fd136;
	or.pred  	%p52, %p50, %p51;
	mov.f64 	%fd231, %fd230;
	mov.u64 	%rd339, %rd338;
	@%p52 bra 	$L__BB5_165;
	setp.gt.f64 	%p53, %fd230, %fd136;
	mov.f64 	%fd231, %fd136;
	mov.u64 	%rd339, %rd161;
	@%p53 bra 	$L__BB5_165;
	setp.lt.s64 	%p54, %rd338, %rd161;
	selp.f64 	%fd231, %fd230, %fd136, %p54;
	min.s64 	%rd339, %rd338, %rd161;
$L__BB5_165:
	mov.b64 	%rd231, %fd231;
	mov.b64 	{%r76, %r81}, %rd231;
	mov.b32 	%r92, 2;
	mov.b32 	%r93, 31;
	mov.b32 	%r94, -1;
	// begin inline asm
	shfl.sync.down.b32 %r75, %r76, %r92, %r93, %r94;
	// end inline asm
	// begin inline asm
	shfl.sync.down.b32 %r80, %r81, %r92, %r93, %r94;
	// end inline asm
	mov.b64 	%rd232, {%r75, %r80};
	mov.b64 	%fd139, %rd232;
	mov.b64 	{%r86, %r91}, %rd339;
	// begin inline asm
	shfl.sync.down.b32 %r85, %r86, %r92, %r93, %r94;
	// end inline asm
	// begin inline asm
	shfl.sync.down.b32 %r90, %r91, %r92, %r93, %r94;
	// end inline asm
	mov.b64 	%rd164, {%r85, %r90};
	setp.gt.s32 	%p55, %r54, 29;
	setp.lt.f64 	%p56, %fd231, %fd139;
	or.pred  	%p57, %p55, %p56;
	mov.f64 	%fd232, %fd231;
	mov.u64 	%rd340, %rd339;
	@%p57 bra 	$L__BB5_168;
	setp.gt.f64 	%p58, %fd231, %fd139;
	mov.f64 	%fd232, %fd139;
	mov.u64 	%rd340, %rd164;
	@%p58 bra 	$L__BB5_168;
	setp.lt.s64 	%p59, %rd339, %rd164;
	selp.f64 	%fd232, %fd231, %fd139, %p59;
	min.s64 	%rd340, %rd339, %rd164;
$L__BB5_168:
	mov.b64 	%rd233, %fd232;
	mov.b64 	{%r96, %r101}, %rd233;
	mov.b32 	%r112, 4;
	mov.b32 	%r113, 31;
	mov.b32 	%r114, -1;
	// begin inline asm
	shfl.sync.down.b32 %r95, %r96, %r112, %r113, %r114;
	// end inline asm
	// begin inline asm
	shfl.sync.down.b32 %r100, %r101, %r112, %r113, %r114;
	// end inline asm
	mov.b64 	%rd234, {%r95, %r100};
	mov.b64 	%fd142, %rd234;
	mov.b64 	{%r106, %r111}, %rd340;
	// begin inline asm
	shfl.sync.down.b32 %r105, %r106, %r112, %r113, %r114;
	// end inline asm
	// begin inline asm
	shfl.sync.down.b32 %r110, %r111, %r112, %r113, %r114;
	// end inline asm
	mov.b64 	%rd167, {%r105, %r110};
	setp.gt.s32 	%p60, %r54, 27;
	setp.lt.f64 	%p61, %fd232, %fd142;
	or.pred  	%p62, %p60, %p61;
	mov.f64 	%fd233, %fd232;
	mov.u64 	%rd341, %rd340;
	@%p62 bra 	$L__BB5_171;
	setp.gt.f64 	%p63, %fd232, %fd142;
	mov.f64 	%fd233, %fd142;
	mov.u64 	%rd341, %rd167;
	@%p63 bra 	$L__BB5_171;
	setp.lt.s64 	%p64, %rd340, %rd167;
	selp.f64 	%fd233, %fd232, %fd142, %p64;
	min.s64 	%rd341, %rd340, %rd167;
$L__BB5_171:
	mov.b64 	%rd235, %fd233;
	mov.b64 	{%r116, %r121}, %rd235;
	mov.b32 	%r132, 8;
	mov.b32 	%r133, 31;
	mov.b32 	%r134, -1;
	// begin inline asm
	shfl.sync.down.b32 %r115, %r116, %r132, %r133, %r134;
	// end inline asm
	// begin inline asm
	shfl.sync.down.b32 %r120, %r121, %r132, %r133, %r134;
	// end inline asm
	mov.b64 	%rd236, {%r115, %r120};
	mov.b64 	%fd145, %rd236;
	mov.b64 	{%r126, %r131}, %rd341;
	// begin inline asm
	shfl.sync.down.b32 %r125, %r126, %r132, %r133, %r134;
	// end inline asm
	// begin inline asm
	shfl.sync.down.b32 %r130, %r131, %r132, %r133, %r134;
	// end inline asm
	mov.b64 	%rd170, {%r125, %r130};
	setp.gt.s32 	%p65, %r54, 23;
	setp.lt.f64 	%p66, %fd233, %fd145;
	or.pred  	%p67, %p65, %p66;
	mov.f64 	%fd234, %fd233;
	mov.u64 	%rd342, %rd341;
	@%p67 bra 	$L__BB5_174;
	setp.gt.f64 	%p68, %fd233, %fd145;
	mov.f64 	%fd234, %fd145;
	mov.u64 	%rd342, %rd170;
	@%p68 bra 	$L__BB5_174;
	setp.lt.s64 	%p69, %rd341, %rd170;
	selp.f64 	%fd234, %fd233, %fd145, %p69;
	min.s64 	%rd342, %rd341, %rd170;
$L__BB5_174:
	mov.b64 	%rd237, %fd234;
	mov.b64 	{%r136, %r141}, %rd237;
	mov.b32 	%r152, 16;
	mov.b32 	%r153, 31;
	mov.b32 	%r154, -1;
	// begin inline asm
	shfl.sync.down.b32 %r135, %r136, %r152, %r153, %r154;
	// end inline asm
	// begin inline asm
	shfl.sync.down.b32 %r140, %r141, %r152, %r153, %r154;
	// end inline asm
	mov.b64 	%rd238, {%r135, %r140};
	mov.b64 	%fd148, %rd238;
	mov.b64 	{%r146, %r151}, %rd342;
	// begin inline asm
	shfl.sync.down.b32 %r145, %r146, %r152, %r153, %r154;
	// end inline asm
	// begin inline asm
	shfl.sync.down.b32 %r150, %r151, %r152, %r153, %r154;
	// end inline asm
	mov.b64 	%rd173, {%r145, %r150};
	setp.gt.s32 	%p70, %r54, 15;
	setp.lt.f64 	%p71, %fd234, %fd148;
	or.pred  	%p72, %p70, %p71;
	mov.f64 	%fd242, %fd234;
	mov.u64 	%rd350, %rd342;
	@%p72 bra 	$L__BB5_177;
	setp.gt.f64 	%p73, %fd234, %fd148;
	mov.f64 	%fd242, %fd148;
	mov.u64 	%rd350, %rd173;
	@%p73 bra 	$L__BB5_177;
	setp.lt.s64 	%p74, %rd342, %rd173;
	selp.f64 	%fd242, %fd234, %fd148, %p74;
	min.s64 	%rd350, %rd342, %rd173;
$L__BB5_177:
	setp.ne.s32 	%p75, %r54, 0;
	@%p75 bra 	$L__BB5_179;
	shr.u32 	%r155, %r20, 1;
	and.b32  	%r156, %r155, 496;
	mov.u32 	%r157, _ZN6thrust24THRUST_300001_SM_1000_NS8cuda_cub4core6detail5shmemE;
	add.s32 	%r158, %r157, %r156;
	st.shared.f64 	[%r158+8], %fd242;
	st.shared.u64 	[%r158+16], %rd350;
$L__BB5_179:
	bar.sync 	0;
	setp.ne.s32 	%p76, %r20, 0;
	@%p76 bra 	$L__BB5_201;
	ld.shared.f64 	%fd151, [_ZN6thrust24THRUST_300001_SM_1000_NS8cuda_cub4core6detail5shmemE+24];
	ld.shared.u64 	%rd176, [_ZN6thrust24THRUST_300001_SM_1000_NS8cuda_cub4core6detail5shmemE+32];
	setp.lt.f64 	%p77, %fd242, %fd151;
	mov.f64 	%fd236, %fd242;
	mov.u64 	%rd344, %rd350;
	@%p77 bra 	$L__BB5_183;
	setp.lt.f64 	%p78, %fd151, %fd242;
	mov.f64 	%fd236, %fd151;
	mov.u64 	%rd344, %rd176;
	@%p78 bra 	$L__BB5_183;
	setp.lt.s64 	%p79, %rd350, %rd176;
	selp.f64 	%fd236, %fd242, %fd151, %p79;
	min.s64 	%rd344, %rd350, %rd176;
$L__BB5_183:
	ld.shared.f64 	%fd154, [_ZN6thrust24THRUST_300001_SM_1000_NS8cuda_cub4core6detail5shmemE+40];
	ld.shared.u64 	%rd179, [_ZN6thrust24THRUST_300001_SM_1000_NS8cuda_cub4core6detail5shmemE+48];
	setp.lt.f64 	%p80, %fd236, %fd154;
	mov.f64 	%fd237, %fd236;
	mov.u64 	%rd345, %rd344;
	@%p80 bra 	$L__BB5_186;
	setp.lt.f64 	%p81, %fd154, %fd236;
	mov.f64 	%fd237, %fd154;
	mov.u64 	%rd345, %rd179;
	@%p81 bra 	$L__BB5_186;
	setp.lt.s64 	%p82, %rd344, %rd179;
	selp.f64 	%fd237, %fd236, %fd154, %p82;
	min.s64 	%rd345, %rd344, %rd179;
$L__BB5_186:
	ld.shared.f64 	%fd157, [_ZN6thrust24THRUST_300001_SM_1000_NS8cuda_cub4core6detail5shmemE+56];
	ld.shared.u64 	%rd182, [_ZN6thrust24THRUST_300001_SM_1000_NS8cuda_cub4core6detail5shmemE+64];
	setp.lt.f64 	%p83, %fd237, %fd157;
	mov.f64 	%fd238, %fd237;
	mov.u64 	%rd346, %rd345;
	@%p83 bra 	$L__BB5_189;
	setp.lt.f64 	%p84, %fd157, %fd237;
	mov.f64 	%fd238, %fd157;
	mov.u64 	%rd346, %rd182;
	@%p84 bra 	$L__BB5_189;
	setp.lt.s64 	%p85, %rd345, %rd182;
	selp.f64 	%fd238, %fd237, %fd157, %p85;
	min.s64 	%rd346, %rd345, %rd182;
$L__BB5_189:
	ld.shared.f64 	%fd160, [_ZN6thrust24THRUST_300001_SM_1000_NS8cuda_cub4core6detail5shmemE+72];
	ld.shared.u64 	%rd185, [_ZN6thrust24THRUST_300001_SM_1000_NS8cuda_cub4core6detail5shmemE+80];
	setp.lt.f64 	%p86, %fd238, %fd160;
	mov.f64 	%fd239, %fd238;
	mov.u64 	%rd347, %rd346;
	@%p86 bra 	$L__BB5_192;
	setp.lt.f64 	%p87, %fd160, %fd238;
	mov.f64 	%fd239, %fd160;
	mov.u64 	%rd347, %rd185;
	@%p87 bra 	$L__BB5_192;
	setp.lt.s64 	%p88, %rd346, %rd185;
	selp.f64 	%fd239, %fd238, %fd160, %p88;
	min.s64 	%rd347, %rd346, %rd185;
$L__BB5_192:
	ld.shared.f64 	%fd163, [_ZN6thrust24THRUST_300001_SM_1000_NS8cuda_cub4core6detail5shmemE+88];
	ld.shared.u64 	%rd188, [_ZN6thrust24THRUST_300001_SM_1000_NS8cuda_cub4core6detail5shmemE+96];
	setp.lt.f64 	%p89, %fd239, %fd163;
	mov.f64 	%fd240, %fd239;
	mov.u64 	%rd348, %rd347;
	@%p89 bra 	$L__BB5_195;
	setp.lt.f64 	%p90, %fd163, %fd239;
	mov.f64 	%fd240, %fd163;
	mov.u64 	%rd348, %rd188;
	@%p90 bra 	$L__BB5_195;
	setp.lt.s64 	%p91, %rd347, %rd188;
	selp.f64 	%fd240, %fd239, %fd163, %p91;
	min.s64 	%rd348, %rd347, %rd188;
$L__BB5_195:
	ld.shared.f64 	%fd166, [_ZN6thrust24THRUST_300001_SM_1000_NS8cuda_cub4core6detail5shmemE+104];
	ld.shared.u64 	%rd191, [_ZN6thrust24THRUST_300001_SM_1000_NS8cuda_cub4core6detail5shmemE+112];
	setp.lt.f64 	%p92, %fd240, %fd166;
	mov.f64 	%fd241, %fd240;
	mov.u64 	%rd349, %rd348;
	@%p92 bra 	$L__BB5_198;
	setp.lt.f64 	%p93, %fd166, %fd240;
	mov.f64 	%fd241, %fd166;
	mov.u64 	%rd349, %rd191;
	@%p93 bra 	$L__BB5_198;
	setp.lt.s64 	%p94, %rd348, %rd191;
	selp.f64 	%fd241, %fd240, %fd166, %p94;
	min.s64 	%rd349, %rd348, %rd191;
$L__BB5_198:
	ld.shared.f64 	%fd169, [_ZN6thrust24THRUST_300001_SM_1000_NS8cuda_cub4core6detail5shmemE+120];
	ld.shared.u64 	%rd194, [_ZN6thrust24THRUST_300001_SM_1000_NS8cuda_cub4core6detail5shmemE+128];
	setp.lt.f64 	%p95, %fd241, %fd169;
	mov.u64 	%rd350, %rd349;
	mov.f64 	%fd242, %fd241;
	@%p95 bra 	$L__BB5_201;
	setp.lt.f64 	%p96, %fd169, %fd241;
	mov.u64 	%rd350, %rd194;
	mov.f64 	%fd242, %fd169;
	@%p96 bra 	$L__BB5_201;
	setp.lt.s64 	%p97, %rd349, %rd194;
	selp.f64 	%fd242, %fd241, %fd169, %p97;
	min.s64 	%rd350, %rd349, %rd194;
$L__BB5_201:
	mov.u32 	%r389, %tid.x;
	setp.ne.s32 	%p224, %r389, 0;
	@%p224 bra 	$L__BB5_203;
	ld.param.u64 	%rd280, [_ZN6thrust24THRUST_300001_SM_1000_NS8cuda_cub4core6detail13_kernel_agentINS1_8__reduce11ReduceAgentINS0_12zip_iteratorIN4cuda3std3__45tupleIJNS0_6detail15normal_iteratorINS0_10device_ptrIdEEEENS0_17counting_iteratorIlNS0_11use_defaultESI_SI_EEEEEEEPNSB_IJdlEEESM_lNS1_9__extrema9arg_min_fIdlNSA_4lessIdEEEEEEJSL_SN_lN3cub18CUB_300001_SM_100013GridEvenShareIlEENSV_9GridQueueIyEESS_EEEvDpT0__param_1];
	cvta.to.global.u64 	%rd277, %rd280;
	mul.wide.u32 	%rd278, %r1, 16;
	add.s64 	%rd279, %rd277, %rd278;
	st.global.f64 	[%rd279], %fd242;
	st.global.u64 	[%rd279+8], %rd350;
$L__BB5_203:
	ret;

}
	// .globl	_ZN6thrust24THRUST_300001_SM_1000_NS8cuda_cub4core6detail13_kernel_agentINS1_8__reduce10DrainAgentIlEEJN3cub18CUB_300001_SM_10009GridQueueIyEElEEEvDpT0_
.visible .entry _ZN6thrust24THRUST_300001_SM_1000_NS8cuda_cub4core6detail13_kernel_agentINS1_8__reduce10DrainAgentIlEEJN3cub18CUB_300001_SM_10009GridQueueIyEElEEEvDpT0_(
	.param .align 8 .b8 _ZN6thrust24THRUST_300001_SM_1000_NS8cuda_cub4core6detail13_kernel_agentINS1_8__reduce10DrainAgentIlEEJN3cub18CUB_300001_SM_10009GridQueueIyEElEEEvDpT0__param_0[8],
	.param .u64 _ZN6thrust24THRUST_300001_SM_1000_NS8cuda_cub4core6detail13_kernel_agentINS1_8__reduce10DrainAgentIlEEJN3cub18CUB_300001_SM_10009GridQueueIyEElEEEvDpT0__param_1
)
.maxntid 1
{
	.reg .b64 	%rd<5>;

	ld.param.u64 	%rd1, [_ZN6thrust24THRUST_300001_SM_1000_NS8cuda_cub4core6detail13_kernel_agentINS1_8__reduce10DrainAgentIlEEJN3cub18CUB_300001_SM_10009GridQueueIyEElEEEvDpT0__param_0];
	ld.param.u64 	%rd2, [_ZN6thrust24THRUST_300001_SM_1000_NS8cuda_cub4core6detail13_kernel_agentINS1_8__reduce10DrainAgentIlEEJN3cub18CUB_300001_SM_10009GridQueueIyEElEEEvDpT0__param_1];
	cvta.to.global.u64 	%rd3, %rd1;
	st.global.u64 	[%rd3], %rd2;
	mov.b64 	%rd4, 0;
	st.global.u64 	[%rd3+8], %rd4;
	ret;

}
	// .globl	_ZN6thrust24THRUST_300001_SM_1000_NS8cuda_cub4core6detail13_kernel_agentINS1_8__reduce11ReduceAgentIPN4cuda3std3__45tupleIJdlEEESC_SB_lNS1_9__extrema9arg_min_fIdlNS9_4lessIdEEEEEEJSC_SC_iSH_EEEvDpT0_
.visible .entry _ZN6thrust24THRUST_300001_SM_1000_NS8cuda_cub4core6detail13_kernel_agentINS1_8__reduce11ReduceAgentIPN4cuda3std3__45tupleIJdlEEESC_SB_lNS1_9__extrema9arg_min_fIdlNS9_4lessIdEEEEEEJSC_SC_iSH_EEEvDpT0_(
	.param .u64 .ptr .align 1 _ZN6thrust24THRUST_300001_SM_1000_NS8cuda_cub4core6detail13_kernel_agentINS1_8__reduce11ReduceAgentIPN4cuda3std3__45tupleIJdlEEESC_SB_lNS1_9__extrema9arg_min_fIdlNS9_4lessIdEEEEEEJSC_SC_iSH_EEEvDpT0__param_0,
	.param .u64 .ptr .align 1 _ZN6thrust24THRUST_300001_SM_1000_NS8cuda_cub4core6detail13_kernel_agentINS1_8__reduce11ReduceAgentIPN4cuda3std3__45tupleIJdlEEESC_SB_lNS1_9__extrema9arg_min_fIdlNS9_4lessIdEEEEEEJSC_SC_iSH_EEEvDpT0__param_1,
	.param .u32 _ZN6thrust24THRUST_300001_SM_1000_NS8cuda_cub4core6detail13_kernel_agentINS1_8__reduce11ReduceAgentIPN4cuda3std3__45tupleIJdlEEESC_SB_lNS1_9__extrema9arg_min_fIdlNS9_4lessIdEEEEEEJSC_SC_iSH_EEEvDpT0__param_2,
	.param .align 1 .b8 _ZN6thrust24THRUST_300001_SM_1000_NS8cuda_cub4core6detail13_kernel_agentINS1_8__reduce11ReduceAgentIPN4cuda3std3__45tupleIJdlEEESC_SB_lNS1_9__extrema9arg_min_fIdlNS9_4lessIdEEEEEEJSC_SC_iSH_EEEvDpT0__param_3[1]
)
.maxntid 256
{
	.reg .pred 	%p<260>;
	.reg .b32 	%r<374>;
	.reg .b64 	%rd<508>;
	.reg .b64 	%fd<293>;

	ld.param.u64 	%rd237, [_ZN6thrust24THRUST_300001_SM_1000_NS8cuda_cub4core6detail13_kernel_agentINS1_8__reduce11ReduceAgentIPN4cuda3std3__45tupleIJdlEEESC_SB_lNS1_9__extrema9arg_min_fIdlNS9_4lessIdEEEEEEJSC_SC_iSH_EEEvDpT0__param_0];
	ld.param.u32 	%r29, [_ZN6thrust24THRUST_300001_SM_1000_NS8cuda_cub4core6detail13_kernel_agentINS1_8__reduce11ReduceAgentIPN4cuda3std3__45tupleIJdlEEESC_SB_lNS1_9__extrema9arg_min_fIdlNS9_4lessIdEEEEEEJSC_SC_iSH_EEEvDpT0__param_2];
	cvt.s64.s32 	%rd1, %r29;
	setp.eq.s32 	%p1, %r29, 0;
	@%p1 bra 	$L__BB7_238;
	setp.gt.s32 	%p2, %r29, 1279;
	@%p2 bra 	$L__BB7_111;
	mov.u32 	%r1, %tid.x;
	setp.ge.s32 	%p133, %r1, %r29;
	mov.f64 	%fd224, 0d0000000000000000;
	mov.b64 	%rd431, 0;
	mov.u32 	%r368, %r1;
	@%p133 bra 	$L__BB7_4;
	mul.wide.u32 	%rd375, %r1, 16;
	add.s64 	%rd372, %rd237, %rd375;
	// begin inline asm
	ld.global.nc.u64 %rd371, [%rd372];
	// end inline asm
	add.s64 	%rd374, %rd372, 8;
	// begin inline asm
	ld.global.nc.u64 %rd431, [%rd374];
	// end inline asm
	mov.b64 	%fd224, %rd371;
	add.s32 	%r368, %r1, 256;
$L__BB7_4:
	setp.ge.s32 	%p134, %r368, %r29;
	@%p134 bra 	$L__BB7_25;
	not.b32 	%r141, %r368;
	add.s32 	%r4, %r29, %r141;
	and.b32  	%r142, %r4, 768;
	setp.eq.s32 	%p135, %r142, 768;
	@%p135 bra 	$L__BB7_11;
	mul.wide.u32 	%rd377, %r368, 16;
	add.s64 	%rd422, %rd237, %rd377;
	shr.u32 	%r143, %r4, 8;
	add.s32 	%r144, %r143, 1;
	and.b32  	%r145, %r144, 3;
	neg.s32 	%r366, %r145;
$L__BB7_7:
	.pragma "nounroll";
	mov.u64 	%rd6, %rd431;
	mov.f64 	%fd3, %fd224;
	// begin inline asm
	ld.global.nc.u64 %rd378, [%rd422];
	// end inline asm
	add.s64 	%rd381, %rd422, 8;
	// begin inline asm
	ld.global.nc.u64 %rd380, [%rd381];
	// end inline asm
	mov.b64 	%fd4, %rd378;
	setp.lt.f64 	%p136, %fd3, %fd4;
	@%p136 bra 	$L__BB7_10;
	setp.gt.f64 	%p137, %fd3, %fd4;
	mov.u64 	%rd431, %rd380;
	mov.f64 	%fd224, %fd4;
	@%p137 bra 	$L__BB7_10;
	setp.lt.s64 	%p138, %rd6, %rd380;
	min.s64 	%rd431, %rd6, %rd380;
	selp.f64 	%fd224, %fd3, %fd4, %p138;
$L__BB7_10:
	add.s32 	%r368, %r368, 256;
	add.s64 	%rd422, %rd422, 4096;
	add.s32 	%r366, %r366, 1;
	setp.ne.s32 	%p139, %r366, 0;
	@%p139 bra 	$L__BB7_7;
$L__BB7_11:
	setp.lt.u32 	%p140, %r4, 768;
	@%p140 bra 	$L__BB7_25;
$L__BB7_12:
	mul.wide.s32 	%rd386, %r368, 16;
	add.s64 	%rd383, %rd237, %rd386;
	// begin inline asm
	ld.global.nc.u64 %rd382, [%rd383];
	// end inline asm
	add.s64 	%rd385, %rd383, 8;
	// begin inline asm
	ld.global.nc.u64 %rd384, [%rd385];
	// end inline asm
	mov.b64 	%fd10, %rd382;
	setp.lt.f64 	%p141, %fd224, %fd10;
	mov.u64 	%rd428, %rd431;
	mov.f64 	%fd221, %fd224;
	@%p141 bra 	$L__BB7_15;
	setp.gt.f64 	%p142, %fd224, %fd10;
	mov.u64 	%rd428, %rd384;
	mov.f64 	%fd221, %fd10;
	@%p142 bra 	$L__BB7_15;
	setp.lt.s64 	%p143, %rd431, %rd384;
	min.s64 	%rd428, %rd431, %rd384;
	selp.f64 	%fd221, %fd224, %fd10, %p143;
$L__BB7_15:
	add.s64 	%rd388, %rd383, 4096;
	// begin inline asm
	ld.global.nc.u64 %rd387, [%rd388];
	// end inline asm
	add.s64 	%rd390, %rd383, 4104;
	// begin inline asm
	ld.global.nc.u64 %rd389, [%rd390];
	// end inline asm
	mov.b64 	%fd13, %rd387;
	setp.lt.f64 	%p144, %fd221, %fd13;
	mov.u64 	%rd429, %rd428;
	mov.f64 	%fd222, %fd221;
	@%p144 bra 	$L__BB7_18;
	setp.gt.f64 	%p145, %fd221, %fd13;
	mov.u64 	%rd429, %rd389;
	mov.f64 	%fd222, %fd13;
	@%p145 bra 	$L__BB7_18;
	setp.lt.s64 	%p146, %rd428, %rd389;
	min.s64 	%rd429, %rd428, %rd389;
	selp.f64 	%fd222, %fd221, %fd13, %p146;
$L__BB7_18:
	add.s64 	%rd392, %rd383, 8192;
	// begin inline asm
	ld.global.nc.u64 %rd391, [%rd392];
	// end inline asm
	add.s64 	%rd394, %rd383, 8200;
	// begin inline asm
	ld.global.nc.u64 %rd393, [%rd394];
	// end inline asm
	mov.b64 	%fd16, %rd391;
	setp.lt.f64 	%p147, %fd222, %fd16;
	mov.u64 	%rd430, %rd429;
	mov.f64 	%fd223, %fd222;
	@%p147 bra 	$L__BB7_21;
	setp.gt.f64 	%p148, %fd222, %fd16;
	mov.u64 	%rd430, %rd393;
	mov.f64 	%fd223, %fd16;
	@%p148 bra 	$L__BB7_21;
	setp.lt.s64 	%p149, %rd429, %rd393;
	min.s64 	%rd430, %rd429, %rd393;
	selp.f64 	%fd223, %fd222, %fd16, %p149;
$L__BB7_21:
	add.s64 	%rd396, %rd383, 12288;
	// begin inline asm
	ld.global.nc.u64 %rd395, [%rd396];
	// end inline asm
	add.s64 	%rd398, %rd383, 12296;
	// begin inline asm
	ld.global.nc.u64 %rd397, [%rd398];
	// end inline asm
	mov.b64 	%fd19, %rd395;
	setp.lt.f64 	%p150, %fd223, %fd19;
	mov.u64 	%rd431, %rd430;
	mov.f64 	%fd224, %fd223;
	@%p150 bra 	$L__BB7_24;
	setp.gt.f64 	%p151, %fd223, %fd19;
	mov.u64 	%rd431, %rd397;
	mov.f64 	%fd224, %fd19;
	@%p151 bra 	$L__BB7_24;
	setp.lt.s64 	%p152, %rd430, %rd397;
	min.s64 	%rd431, %rd430, %rd397;
	selp.f64 	%fd224, %fd223, %fd19, %p152;
$L__BB7_24:
	add.s32 	%r368, %r368, 1024;
	setp.lt.s32 	%p153, %r368, %r29;
	@%p153 bra 	$L__BB7_12;
$L__BB7_25:
	setp.lt.s32 	%p154, %r29, 256;
	@%p154 bra 	$L__BB7_65;
	// begin inline asm
	mov.u32 %r259, %laneid;
	// end inline asm
	mov.b64 	%rd409, %fd224;
	mov.b64 	{%r261, %r266}, %rd409;
	mov.b32 	%r277, 1;
	mov.b32 	%r278, 31;
	mov.b32 	%r279, -1;
	// begin inline asm
	shfl.sync.down.b32 %r260, %r261, %r277, %r278, %r279;
	// end inline asm
	// begin inline asm
	shfl.sync.down.b32 %r265, %r266, %r277, %r278, %r279;
	// end inline asm
	mov.b64 	%rd410, {%r260, %r265};
	mov.b64 	%fd23, %rd410;
	mov.b64 	{%r271, %r276}, %rd431;
	// begin inline asm
	shfl.sync.down.b32 %r270, %r271, %r277, %r278, %r279;
	// end inline asm
	// begin inline asm
	shfl.sync.down.b32 %r275, %r276, %r277, %r278, %r279;
	// end inline asm
	mov.b64 	%rd28, {%r270, %r275};
	setp.gt.s32 	%p211, %r259, 30;
	setp.lt.f64 	%p212, %fd224, %fd23;
	or.pred  	%p213, %p211, %p212;
	mov.u64 	%rd433, %rd431;
	mov.f64 	%fd226, %fd224;
	@%p213 bra 	$L__BB7_29;
	setp.gt.f64 	%p214, %fd224, %fd23;
	mov.u64 	%rd433, %rd28;
	mov.f64 	%fd226, %fd23;
	@%p214 bra 	$L__BB7_29;
	setp.lt.s64 	%p215, %rd431, %rd28;
	min.s64 	%rd433, %rd431, %rd28;
	selp.f64 	%fd226, %fd224, %fd23, %p215;
$L__BB7_29:
	mov.b64 	%rd411, %fd226;
	mov.b64 	{%r281, %r286}, %rd411;
	mov.b32 	%r297, 2;
	mov.b32 	%r298, 31;
	mov.b32 	%r299, -1;
	// begin inline asm
	shfl.sync.down.b32 %r280, %r281, %r297, %r298, %r299;
	// end inline asm
	// begin inline asm
	shfl.sync.down.b32 %r285, %r286, %r297, %r298, %r299;
	// end inline asm
	mov.b64 	%rd412, {%r280, %r285};
	mov.b64 	%fd26, %rd412;
	mov.b64 	{%r291, %r296}, %rd433;
	// begin inline asm
	shfl.sync.down.b32 %r290, %r291, %r297, %r298, %r299;
	// end inline asm
	// begin inline asm
	shfl.sync.down.b32 %r295, %r296, %r297, %r298, %r299;
	// end inline asm
	mov.b64 	%rd31, {%r290, %r295};
	setp.gt.s32 	%p216, %r259, 29;
	setp.lt.f64 	%p217, %fd226, %fd26;
	or.pred  	%p218, %p216, %p217;
	mov.u64 	%rd434, %rd433;
	mov.f64 	%fd227, %fd226;
	@%p218 bra 	$L__BB7_32;
	setp.gt.f64 	%p219, %fd226, %fd26;
	mov.u64 	%rd434, %rd31;
	mov.f64 	%fd227, %fd26;
	@%p219 bra 	$L__BB7_32;
	setp.lt.s64 	%p220, %rd433, %rd31;
	min.s64 	%rd434, %rd433, %rd31;
	selp.f64 	%fd227, %fd226, %fd26, %p220;
$L__BB7_32:
	mov.b64 	%rd413, %fd227;
	mov.b64 	{%r301, %r306}, %rd413;
	mov.b32 	%r317, 4;
	mov.b32 	%r318, 31;
	mov.b32 	%r319, -1;
	// begin inline asm
	shfl.sync.down.b32 %r300, %r301, %r317, %r318, %r319;
	// end inline asm
	// begin inline asm
	shfl.sync.down.b32 %r305, %r306, %r317, %r318, %r319;
	// end inline asm
	mov.b64 	%rd414, {%r300, %r305};
	mov.b64 	%fd29, %rd414;
	mov.b64 	{%r311, %r316}, %rd434;
	// begin inline asm
	shfl.sync.down.b32 %r310, %r311, %r317, %r318, %r319;
	// end inline asm
	// begin inline asm
	shfl.sync.down.b32 %r315, %r316, %r317, %r318, %r319;
	// end inline asm
	mov.b64 	%rd34, {%r310, %r315};
	setp.gt.s32 	%p221, %r259, 27;
	setp.lt.f64 	%p222, %fd227, %fd29;
	or.pred  	%p223, %p221, %p222;
	mov.u64 	%rd435, %rd434;
	mov.f64 	%fd228, %fd227;
	@%p223 bra 	$L__BB7_35;
	setp.gt.f64 	%p224, %fd227, %fd29;
	mov.u64 	%rd435, %rd34;
	mov.f64 	%fd228, %fd29;
	@%p224 bra 	$L__BB7_35;
	setp.lt.s64 	%p225, %rd434, %rd34;
	min.s64 	%rd435, %rd434, %rd34;
	selp.f64 	%fd228, %fd227, %fd29, %p225;
$L__BB7_35:
	mov.b64 	%rd415, %fd228;
	mov.b64 	{%r321, %r326}, %rd415;
	mov.b32 	%r337, 8;
	mov.b32 	%r338, 31;
	mov.b32 	%r339, -1;
	// begin inline asm
	shfl.sync.down.b32 %r320, %r321, %r337, %r338, %r339;
	// end inline asm
	// begin inline asm
	shfl.sync.down.b32 %r325, %r326, %r337, %r338, %r339;
	// end inline asm
	mov.b64 	%rd416, {%r320, %r325};
	mov.b64 	%fd32, %rd416;
	mov.b64 	{%r331, %r336}, %rd435;
	// begin inline asm
	shfl.sync.down.b32 %r330, %r331, %r337, %r338, %r339;
	// end inline asm
	// begin inline asm
	shfl.sync.down.b32 %r335, %r336, %r337, %r338, %r339;
	// end inline asm
	mov.b64 	%rd37, {%r330, %r335};
	setp.gt.s32 	%p226, %r259, 23;
	setp.lt.f64 	%p227, %fd228, %fd32;
	or.pred  	%p228, %p226, %p227;
	mov.u64 	%rd436, %rd435;
	mov.f64 	%fd229, %fd228;
	@%p228 bra 	$L__BB7_38;
	setp.gt.f64 	%p229, %fd228, %fd32;
	mov.u64 	%rd436, %rd37;
	mov.f64 	%fd229, %fd32;
	@%p229 bra 	$L__BB7_38;
	setp.lt.s64 	%p230, %rd435, %rd37;
	min.s64 	%rd436, %rd435, %rd37;
	selp.f64 	%fd229, %fd228, %fd32, %p230;
$L__BB7_38:
	mov.b64 	%rd417, %fd229;
	mov.b64 	{%r341, %r346}, %rd417;
	mov.b32 	%r357, 16;
	mov.b32 	%r358, 31;
	mov.b32 	%r359, -1;
	// begin inline asm
	shfl.sync.down.b32 %r340, %r341, %r357, %r358, %r359;
	// end inline asm
	// begin inline asm
	shfl.sync.down.b32 %r345, %r346, %r357, %r358, %r359;
	// end inline asm
	mov.b64 	%rd418, {%r340, %r345};
	mov.b64 	%fd35, %rd418;
	mov.b64 	{%r351, %r356}, %rd436;
	// begin inline asm
	shfl.sync.down.b32 %r350, %r351, %r357, %r358, %r359;
	// end inline asm
	// begin inline asm
	shfl.sync.down.b32 %r355, %r356, %r357, %r358, %r359;
	// end inline asm
	mov.b64 	%rd40, {%r350, %r355};
	setp.gt.s32 	%p231, %r259, 15;
	setp.lt.f64 	%p232, %fd229, %fd35;
	or.pred  	%p233, %p231, %p232;
	mov.u64 	%rd507, %rd436;
	mov.f64 	%fd292, %fd229;
	@%p233 bra 	$L__BB7_41;
	setp.gt.f64 	%p234, %fd229, %fd35;
	mov.u64 	%rd507, %rd40;
	mov.f64 	%fd292, %fd35;
	@%p234 bra 	$L__BB7_41;
	setp.lt.s64 	%p235, %rd436, %rd40;
	min.s64 	%rd507, %rd436, %rd40;
	selp.f64 	%fd292, %fd229, %fd35, %p235;
$L__BB7_41:
	setp.ne.s32 	%p236, %r259, 0;
	@%p236 bra 	$L__BB7_43;
	shr.u32 	%r360, %r1, 1;
	and.b32  	%r361, %r360, 496;
	mov.u32 	%r362, _ZN6thrust24THRUST_300001_SM_1000_NS8cuda_cub4core6detail5shmemE;
	add.s32 	%r363, %r362, %r361;
	st.shared.f64 	[%r363+8], %fd292;
	st.shared.u64 	[%r363+16], %rd507;
$L__BB7_43:
	bar.sync 	0;
	setp.ne.s32 	%p237, %r1, 0;
	@%p237 bra 	$L__BB7_236;
	ld.shared.f64 	%fd38, [_ZN6thrust24THRUST_300001_SM_1000_NS8cuda_cub4core6detail5shmemE+24];
	ld.shared.u64 	%rd43, [_ZN6thrust24THRUST_300001_SM_1000_NS8cuda_cub4core6detail5shmemE+32];
	setp.lt.f64 	%p238, %fd292, %fd38;
	mov.u64 	%rd438, %rd507;
	mov.f64 	%fd231, %fd292;
	@%p238 bra 	$L__BB7_47;
	setp.lt.f64 	%p239, %fd38, %fd292;
	mov.u64 	%rd438, %rd43;
	mov.f64 	%fd231, %fd38;
	@%p239 bra 	$L__BB7_47;
	setp.lt.s64 	%p240, %rd507, %rd43;
	min.s64 	%rd438, %rd507, %rd43;
	selp.f64 	%fd231, %fd292, %fd38, %p240;
$L__BB7_47:
	ld.shared.f64 	%fd41, [_ZN6thrust24THRUST_300001_SM_1000_NS8cuda_cub4core6detail5shmemE+40];
	ld.shared.u64 	%rd46, [_ZN6thrust24THRUST_300001_SM_1000_NS8cuda_cub4core6detail5shmemE+48];
	setp.lt.f64 	%p241, %fd231, %fd41;
	mov.u64 	%rd439, %rd438;
	mov.f64 	%fd232, %fd231;
	@%p241 bra 	$L__BB7_50;
	setp.lt.f64 	%p242, %fd41, %fd231;
	mov.u64 	%rd439, %rd46;
	mov.f64 	%fd232, %fd41;
	@%p242 bra 	$L__BB7_50;
	setp.lt.s64 	%p243, %rd438, %rd46;
	min.s64 	%rd439, %rd438, %rd46;
	selp.f64 	%fd232, %fd231, %fd41, %p243;
$L__BB7_50:
	ld.shared.f64 	%fd44, [_ZN6thrust24THRUST_300001_SM_1000_NS8cuda_cub4core6detail5shmemE+56];
	ld.shared.u64 	%rd49, [_ZN6thrust24THRUST_300001_SM_1000_NS8cuda_cub4core6detail5shmemE+64];
	setp.lt.f64 	%p244, %fd232, %fd44;
	mov.u64 	%rd440, %rd439;
	mov.f64 	%fd233, %fd232;
	@%p244 bra 	$L__BB7_53;
	setp.lt.f64 	%p245, %fd44, %fd232;
	mov.u64 	%rd440, %rd49;
	mov.f64 	%fd233, %fd44;
	@%p245 bra 	$L__BB7_53;
	setp.lt.s64 	%p246, %rd439, %rd49;
	min.s64 	%rd440, %rd439, %rd49;
	selp.f64 	%fd233, %fd232, %fd44, %p246;
$L__BB7_53:
	ld.shared.f64 	%fd47, [_ZN6thrust24THRUST_300001_SM_1000_NS8cuda_cub4core6detail5shmemE+72];
	ld.shared.u64 	%rd52, [_ZN6thrust24THRUST_300001_SM_1000_NS8cuda_cub4core6detail5shmemE+80];
	setp.lt.f64 	%p247, %fd233, %fd47;
	mov.u64 	%rd441, %rd440;
	mov.f64 	%fd234, %fd233;
	@%p247 bra 	$L__BB7_56;
	setp.lt.f64 	%p248, %fd47, %fd233;
	mov.u64 	%rd441, %rd52;
	mov.f64 	%fd234, %fd47;
	@%p248 bra 	$L__BB7_56;
	setp.lt.s64 	%p249, %rd440, %rd52;
	min.s64 	%rd441, %rd440, %rd52;
	selp.f64 	%fd234, %fd233, %fd47, %p249;
$L__BB7_56:
	ld.shared.f64 	%fd50, [_ZN6thrust24THRUST_300001_SM_1000_NS8cuda_cub4core6detail5shmemE+88];
	ld.shared.u64 	%rd55, [_ZN6thrust24THRUST_300001_SM_1000_NS8cuda_cub4core6detail5shmemE+96];
	setp.lt.f64 	%p250, %fd234, %fd50;
	mov.u64 	%rd442, %rd441;
	mov.f64 	%fd235, %fd234;
	@%p250 bra 	$L__BB7_59;
	setp.lt.f64 	%p251, %fd50, %fd234;
	mov.u64 	%rd442, %rd55;
	mov.f64 	%fd235, %fd50;
	@%p251 bra 	$L__BB7_59;
	setp.lt.s64 	%p252, %rd441, %rd55;
	min.s64 	%rd442, %rd441, %rd55;
	selp.f64 	%fd235, %fd234, %fd50, %p252;
$L__BB7_59:
	ld.shared.f64 	%fd53, [_ZN6thrust24THRUST_300001_SM_1000_NS8cuda_cub4core6detail5shmemE+104];
	ld.shared.u64 	%rd58, [_ZN6thrust24THRUST_300001_SM_1000_NS8cuda_cub4core6detail5shmemE+112];
	setp.lt.f64 	%p253, %fd235, %fd53;
	mov.u64 	%rd443, %rd442;
	mov.f64 	%fd236, %fd235;
	@%p253 bra 	$L__BB7_62;
	setp.lt.f64 	%p254, %fd53, %fd235;
	mov.u64 	%rd443, %rd58;
	mov.f64 	%fd236, %fd53;
	@%p254 bra 	$L__BB7_62;
	setp.lt.s64 	%p255, %rd442, %rd58;
	min.s64 	%rd443, %rd442, %rd58;
	selp.f64 	%fd236, %fd235, %fd53, %p255;
$L__BB7_62:
	ld.shared.f64 	%fd56, [_ZN6thrust24THRUST_300001_SM_1000_NS8cuda_cub4core6detail5shmemE+120];
	ld.shared.u64 	%rd61, [_ZN6thrust24THRUST_300001_SM_1000_NS8cuda_cub4core6detail5shmemE+128];
	setp.lt.f64 	%p256, %fd236, %fd56;
	mov.u64 	%rd507, %rd443;
	mov.f64 	%fd292, %fd236;
	@%p256 bra 	$L__BB7_236;
	setp.lt.f64 	%p257, %fd56, %fd236;
	mov.u64 	%rd507, %rd61;
	mov.f64 	%fd292, %fd56;
	@%p257 bra 	$L__BB7_236;
	setp.lt.s64 	%p258, %rd443, %rd61;
	min.s64 	%rd507, %rd443, %rd61;
	selp.f64 	%fd292, %fd236, %fd56, %p258;
	bra.uni 	$L__BB7_236;
$L__BB7_65:
	// begin inline asm
	mov.u32 %r146, %laneid;
	// end inline asm
	and.b32  	%r167, %r1, 992;
	add.s32 	%r168, %r167, 32;
	setp.gt.s32 	%p155, %r168, %r29;
	not.b32 	%r169, %r167;
	add.s32 	%r170, %r29, %r169;
	selp.b32 	%r165, %r170, 31, %p155;
	mov.b64 	%rd399, %fd224;
	mov.b64 	{%r148, %r153}, %rd399;
	mov.b32 	%r164, 1;
	mov.b32 	%r166, -1;
	// begin inline asm
	shfl.sync.down.b32 %r147, %r148, %r164, %r165, %r166;
	// end inline asm
	// begin inline asm
	shfl.sync.down.b32 %r152, %r153, %r164, %r165, %r166;
	// end inline asm
	mov.b64 	%rd400, {%r147, %r152};
	mov.b64 	%fd58, %rd400;
	mov.b64 	{%r158, %r163}, %rd431;
	// begin inline asm
	shfl.sync.down.b32 %r157, %r158, %r164, %r165, %r166;
	// end inline asm
	// begin inline asm
	shfl.sync.down.b32 %r162, %r163, %r164, %r165, %r166;
	// end inline asm
	mov.b64 	%rd63, {%r157, %r162};
	setp.ge.s32 	%p156, %r146, %r165;
	setp.lt.f64 	%p157, %fd224, %fd58;
	or.pred  	%p158, %p156, %p157;
	mov.u64 	%rd444, %rd431;
	mov.f64 	%fd237, %fd224;
	@%p158 bra 	$L__BB7_68;
	setp.gt.f64 	%p159, %fd224, %fd58;
	mov.u64 	%rd444, %rd63;
	mov.f64 	%fd237, %fd58;
	@%p159 bra 	$L__BB7_68;
	setp.lt.s64 	%p160, %rd431, %rd63;
	min.s64 	%rd444, %rd431, %rd63;
	selp.f64 	%fd237, %fd224, %fd58, %p160;
$L__BB7_68:
	mov.b64 	%rd401, %fd237;
	mov.b64 	{%r172, %r177}, %rd401;
	mov.b32 	%r188, 2;
	mov.b32 	%r190, -1;
	// begin inline asm
	shfl.sync.down.b32 %r171, %r172, %r188, %r165, %r190;
	// end inline asm
	// begin inline asm
	shfl.sync.down.b32 %r176, %r177, %r188, %r165, %r190;
	// end inline asm
	mov.b64 	%rd402, {%r171, %r176};
	mov.b64 	%fd61, %rd402;
	mov.b64 	{%r182, %r187}, %rd444;
	// begin inline asm
	shfl.sync.down.b32 %r181, %r182, %r188, %r165, %r190;
	// end inline asm
	// begin inline asm
	shfl.sync.down.b32 %r186, %r187, %r188, %r165, %r190;
	// end inline asm
	mov.b64 	%rd66, {%r181, %r186};
	add.s32 	%r191, %r146, 2;
	setp.gt.s32 	%p161, %r191, %r165;
	setp.lt.f64 	%p162, %fd237, %fd61;
	or.pred  	%p163, %p161, %p162;
	mov.u64 	%rd445, %rd444;
	mov.f64 	%fd238, %fd237;
	@%p163 bra 	$L__BB7_71;
	setp.gt.f64 	%p164, %fd237, %fd61;
	mov.u64 	%rd445, %rd66;
	mov.f64 	%fd238, %fd61;
	@%p164 bra 	$L__BB7_71;
	setp.lt.s64 	%p165, %rd444, %rd66;
	min.s64 	%rd445, %rd444, %rd66;
	selp.f64 	%fd238, %fd237, %fd61, %p165;
$L__BB7_71:
	mov.b64 	%rd403, %fd238;
	mov.b64 	{%r193, %r198}, %rd403;
	mov.b32 	%r209, 4;
	mov.b32 	%r211, -1;
	// begin inline asm
	shfl.sync.down.b32 %r192, %r193, %r209, %r165, %r211;
	// end inline asm
	// begin inline asm
	shfl.sync.down.b32 %r197, %r198, %r209, %r165, %r211;
	// end inline asm
	mov.b64 	%rd404, {%r192, %r197};
	mov.b64 	%fd64, %rd404;
	mov.b64 	{%r203, %r208}, %rd445;
	// begin inline asm
	shfl.sync.down.b32 %r202, %r203, %r209, %r165, %r211;
	// end inline asm
	// begin inline asm
	shfl.sync.down.b32 %r207, %r208, %r209, %r165, %r211;
	// end inline asm
	mov.b64 	%rd69, {%r202, %r207};
	add.s32 	%r212, %r146, 4;
	setp.gt.s32 	%p166, %r212, %r165;
	setp.lt.f64 	%p167, %fd238, %fd64;
	or.pred  	%p168, %p166, %p167;
	mov.u64 	%rd446, %rd445;
	mov.f64 	%fd239, %fd238;
	@%p168 bra 	$L__BB7_74;
	setp.gt.f64 	%p169, %fd238, %fd64;
	mov.u64 	%rd446, %rd69;
	mov.f64 	%fd239, %fd64;
	@%p169 bra 	$L__BB7_74;
	setp.lt.s64 	%p170, %rd445, %rd69;
	min.s64 	%rd446, %rd445, %rd69;
	selp.f64 	%fd239, %fd238, %fd64, %p170;
$L__BB7_74:
	mov.b64 	%rd405, %fd239;
	mov.b64 	{%r214, %r219}, %rd405;
	mov.b32 	%r230, 8;
	mov.b32 	%r232, -1;
	// begin inline asm
	shfl.sync.down.b32 %r213, %r214, %r230, %r165, %r232;
	// end inline asm
	// begin inline asm
	shfl.sync.down.b32 %r218, %r219, %r230, %r165, %r232;
	// end inline asm
	mov.b64 	%rd406, {%r213, %r218};
	mov.b64 	%fd67, %rd406;
	mov.b64 	{%r224, %r229}, %rd446;
	// begin inline asm
	shfl.sync.down.b32 %r223, %r224, %r230, %r165, %r232;
	// end inline asm
	// begin inline asm
	shfl.sync.down.b32 %r228, %r229, %r230, %r165, %r232;
	// end inline asm
	mov.b64 	%rd72, {%r223, %r228};
	add.s32 	%r233, %r146, 8;
	setp.gt.s32 	%p171, %r233, %r165;
	setp.lt.f64 	%p172, %fd239, %fd67;
	or.pred  	%p173, %p171, %p172;
	mov.u64 	%rd447, %rd446;
	mov.f64 	%fd240, %fd239;
	@%p173 bra 	$L__BB7_77;
	setp.gt.f64 	%p174, %fd239, %fd67;
	mov.u64 	%rd447, %rd72;
	mov.f64 	%fd240, %fd67;
	@%p174 bra 	$L__BB7_77;
	setp.lt.s64 	%p175, %rd446, %rd72;
	min.s64 	%rd447, %rd446, %rd72;
	selp.f64 	%fd240, %fd239, %fd67, %p175;
$L__BB7_77:
	mov.b64 	%rd407, %fd240;
	mov.b64 	{%r235, %r240}, %rd407;
	mov.b32 	%r251, 16;
	mov.b32 	%r253, -1;
	// begin inline asm
	shfl.sync.down.b32 %r234, %r235, %r251, %r165, %r253;
	// end inline asm
	// begin inline asm
	shfl.sync.down.b32 %r239, %r240, %r251, %r165, %r253;
	// end inline asm
	mov.b64 	%rd408, {%r234, %r239};
	mov.b64 	%fd70, %rd408;
	mov.b64 	{%r245, %r250}, %rd447;
	// begin inline asm
	shfl.sync.down.b32 %r244, %r245, %r251, %r165, %r253;
	// end inline asm
	// begin inline asm
	shfl.sync.down.b32 %r249, %r250, %r251, %r165, %r253;
	// end inline asm
	mov.b64 	%rd75, {%r244, %r249};
	add.s32 	%r254, %r146, 16;
	setp.gt.s32 	%p176, %r254, %r165;
	setp.lt.f64 	%p177, %fd240, %fd70;
	or.pred  	%p178, %p176, %p177;
	mov.u64 	%rd507, %rd447;
	mov.f64 	%fd292, %fd240;
	@%p178 bra 	$L__BB7_80;
	setp.gt.f64 	%p179, %fd240, %fd70;
	mov.u64 	%rd507, %rd75;
	mov.f64 	%fd292, %fd70;
	@%p179 bra 	$L__BB7_80;
	setp.lt.s64 	%p180, %rd447, %rd75;
	min.s64 	%rd507, %rd447, %rd75;
	selp.f64 	%fd292, %fd240, %fd70, %p180;
$L__BB7_80:
	setp.ne.s32 	%p181, %r146, 0;
	@%p181 bra 	$L__BB7_82;
	shr.u32 	%r255, %r1, 1;
	and.b32  	%r256, %r255, 496;
	mov.u32 	%r257, _ZN6thrust24THRUST_300001_SM_1000_NS8cuda_cub4core6detail5shmemE;
	add.s32 	%r258, %r257, %r256;
	st.shared.f64 	[%r258+8], %fd292;
	st.shared.u64 	[%r258+16], %rd507;
$L__BB7_82:
	bar.sync 	0;
	setp.ne.s32 	%p182, %r1, 0;
	@%p182 bra 	$L__BB7_236;
	setp.lt.s32 	%p183, %r29, 33;
	mov.f64 	%fd242, %fd292;
	mov.u64 	%rd449, %rd507;
	@%p183 bra 	$L__BB7_87;
	ld.shared.f64 	%fd73, [_ZN6thrust24THRUST_300001_SM_1000_NS8cuda_cub4core6detail5shmemE+24];
	ld.shared.u64 	%rd78, [_ZN6thrust24THRUST_300001_SM_1000_NS8cuda_cub4core6detail5shmemE+32];
	setp.lt.f64 	%p184, %fd292, %fd73;
	mov.f64 	%fd242, %fd292;
	mov.u64 	%rd449, %rd507;
	@%p184 bra 	$L__BB7_87;
	setp.lt.f64 	%p185, %fd73, %fd292;
	mov.f64 	%fd242, %fd73;
	mov.u64 	%rd449, %rd78;
	@%p185 bra 	$L__BB7_87;
	setp.lt.s64 	%p186, %rd507, %rd78;
	min.s64 	%rd449, %rd507, %rd78;
	selp.f64 	%fd242, %fd292, %fd73, %p186;
$L__BB7_87:
	setp.lt.s32 	%p187, %r29, 65;
	mov.f64 	%fd243, %fd242;
	mov.u64 	%rd450, %rd449;
	@%p187 bra 	$L__BB7_91;
	ld.shared.f64 	%fd76, [_ZN6thrust24THRUST_300001_SM_1000_NS8cuda_cub4core6detail5shmemE+40];
	ld.shared.u64 	%rd81, [_ZN6thrust24THRUST_300001_SM_1000_NS8cuda_cub4core6detail5shmemE+48];
	setp.lt.f64 	%p188, %fd242, %fd76;
	mov.f64 	%fd243, %fd242;
	mov.u64 	%rd450, %rd449;
	@%p188 bra 	$L__BB7_91;
	setp.lt.f64 	%p189, %fd76, %fd242;
	mov.f64 	%fd243, %fd76;
	mov.u64 	%rd450, %rd81;
	@%p189 bra 	$L__BB7_91;
	setp.lt.s64 	%p190, %rd449, %rd81;
	selp.f64 	%fd243, %fd242, %fd76, %p190;
	min.s64 	%rd450, %rd449, %rd81;
$L__BB7_91:
	setp.lt.s32 	%p191, %r29, 97;
	mov.f64 	%fd244, %fd243;
	mov.u64 	%rd451, %rd450;
	@%p191 bra 	$L__BB7_95;
	ld.shared.f64 	%fd79, [_ZN6thrust24THRUST_300001_SM_1000_NS8cuda_cub4core6detail5shmemE+56];
	ld.shared.u64 	%rd84, [_ZN6thrust24THRUST_300001_SM_1000_NS8cuda_cub4core6detail5shmemE+64];
	setp.lt.f64 	%p192, %fd243, %fd79;
	mov.f64 	%fd244, %fd243;
	mov.u64 	%rd451, %rd450;
	@%p192 bra 	$L__BB7_95;
	setp.lt.f64 	%p193, %fd79, %fd243;
	mov.f64 	%fd244, %fd79;
	mov.u64 	%rd451, %rd84;
	@%p193 bra 	$L__BB7_95;
	setp.lt.s64 	%p194, %rd450, %rd84;
	selp.f64 	%fd244, %fd243, %fd79, %p194;
	min.s64 	%rd451, %rd450, %rd84;
$L__BB7_95:
	setp.lt.s32 	%p195, %r29, 129;
	mov.f64 	%fd245, %fd244;
	mov.u64 	%rd452, %rd451;
	@%p195 bra 	$L__BB7_99;
	ld.shared.f64 	%fd82, [_ZN6thrust24THRUST_300001_SM_1000_NS8cuda_cub4core6detail5shmemE+72];
	ld.shared.u64 	%rd87, [_ZN6thrust24THRUST_300001_SM_1000_NS8cuda_cub4core6detail5shmemE+80];
	setp.lt.f64 	%p196, %fd244, %fd82;
	mov.f64 	%fd245, %fd244;
	mov.u64 	%rd452, %rd451;
	@%p196 bra 	$L__BB7_99;
	setp.lt.f64 	%p197, %fd82, %fd244;
	mov.f64 	%fd245, %fd82;
	mov.u64 	%rd452, %rd87;
	@%p197 bra 	$L__BB7_99;
	setp.lt.s64 	%p198, %rd451, %rd87;
	selp.f64 	%fd245, %fd244, %fd82, %p198;
	min.s64 	%rd452, %rd451, %rd87;
$L__BB7_99:
	setp.lt.s32 	%p199, %r29, 161;
	mov.f64 	%fd246, %fd245;
	mov.u64 	%rd453, %rd452;
	@%p199 bra 	$L__BB7_103;
	ld.shared.f64 	%fd85, [_ZN6thrust24THRUST_300001_SM_1000_NS8cuda_cub4core6detail5shmemE+88];
	ld.shared.u64 	%rd90, [_ZN6thrust24THRUST_300001_SM_1000_NS8cuda_cub4core6detail5shmemE+96];
	setp.lt.f64 	%p200, %fd245, %fd85;
	mov.f64 	%fd246, %fd245;
	mov.u64 	%rd453, %rd452;
	@%p200 bra 	$L__BB7_103;
	setp.lt.f64 	%p201, %fd85, %fd245;
	mov.f64 	%fd246, %fd85;
	mov.u64 	%rd453, %rd90;
	@%p201 bra 	$L__BB7_103;
	setp.lt.s64 	%p202, %rd452, %rd90;
	selp.f64 	%fd246, %fd245, %fd85, %p202;
	min.s64 	%rd453, %rd452, %rd90;
$L__BB7_103:
	setp.lt.s32 	%p203, %r29, 193;
	mov.f64 	%fd247, %fd246;
	mov.u64 	%rd454, %rd453;
	@%p203 bra 	$L__BB7_107;
	ld.shared.f64 	%fd88, [_ZN6thrust24THRUST_300001_SM_1000_NS8cuda_cub4core6detail5shmemE+104];
	ld.shared.u64 	%rd93, [_ZN6thrust24THRUST_300001_SM_1000_NS8cuda_cub4core6detail5shmemE+112];
	setp.lt.f64 	%p204, %fd246, %fd88;
	mov.f64 	%fd247, %fd246;
	mov.u64 	%rd454, %rd453;
	@%p204 bra 	$L__BB7_107;
	setp.lt.f64 	%p205, %fd88, %fd246;
	mov.f64 	%fd247, %fd88;
	mov.u64 	%rd454, %rd93;
	@%p205 bra 	$L__BB7_107;
	setp.lt.s64 	%p206, %rd453, %rd93;
	selp.f64 	%fd247, %fd246, %fd88, %p206;
	min.s64 	%rd454, %rd453, %rd93;
$L__BB7_107:
	setp.lt.s32 	%p207, %r29, 225;
	mov.u64 	%rd507, %rd454;
	mov.f64 	%fd292, %fd247;
	@%p207 bra 	$L__BB7_236;
	ld.shared.f64 	%fd91, [_ZN6thrust24THRUST_300001_SM_1000_NS8cuda_cub4core6detail5shmemE+120];
	ld.shared.u64 	%rd96, [_ZN6thrust24THRUST_300001_SM_1000_NS8cuda_cub4core6detail5shmemE+128];
	setp.lt.f64 	%p208, %fd247, %fd91;
	mov.u64 	%rd507, %rd454;
	mov.f64 	%fd292, %fd247;
	@%p208 bra 	$L__BB7_236;
	setp.lt.f64 	%p209, %fd91, %fd247;
	mov.u64 	%rd507, %rd96;
	mov.f64 	%fd292, %fd91;
	@%p209 bra 	$L__BB7_236;
	setp.lt.s64 	%p210, %rd454, %rd96;
	selp.f64 	%fd292, %fd247, %fd91, %p210;
	min.s64 	%rd507, %rd454, %rd96;
	bra.uni 	$L__BB7_236;
$L__BB7_111:
	mov.u32 	%r16, %tid.x;
	cvt.u64.u32 	%rd98, %r16;
	mul.wide.u32 	%rd259, %r16, 16;
	add.s64 	%rd240, %rd237, %rd259;
	// begin inline asm
	ld.global.nc.u64 %rd239, [%rd240];
	// end inline asm
	add.s64 	%rd242, %rd240, 8;
	// begin inline asm
	ld.global.nc.u64 %rd241, [%rd242];
	// end inline asm
	mov.b64 	%fd93, %rd239;
	add.s64 	%rd244, %rd240, 4096;
	// begin inline asm
	ld.global.nc.u64 %rd243, [%rd244];
	// end inline asm
	add.s64 	%rd246, %rd240, 4104;
	// begin inline asm
	ld.global.nc.u64 %rd245, [%rd246];
	// end inline asm
	mov.b64 	%fd94, %rd243;
	add.s64 	%rd248, %rd240, 8192;
	// begin inline asm
	ld.global.nc.u64 %rd247, [%rd248];
	// end inline asm
	add.s64 	%rd250, %rd240, 8200;
	// begin inline asm
	ld.global.nc.u64 %rd249, [%rd250];
	// end inline asm
	mov.b64 	%fd95, %rd247;
	add.s64 	%rd252, %rd240, 12288;
	// begin inline asm
	ld.global.nc.u64 %rd251, [%rd252];
	// end inline asm
	add.s64 	%rd254, %rd240, 12296;
	// begin inline asm
	ld.global.nc.u64 %rd253, [%rd254];
	// end inline asm
	mov.b64 	%fd96, %rd251;
	add.s64 	%rd256, %rd240, 16384;
	// begin inline asm
	ld.global.nc.u64 %rd255, [%rd256];
	// end inline asm
	add.s64 	%rd258, %rd240, 16392;
	// begin inline asm
	ld.global.nc.u64 %rd257, [%rd258];
	// end inline asm
	mov.b64 	%fd97, %rd255;
	setp.lt.f64 	%p3, %fd93, %fd94;
	mov.f64 	%fd248, %fd93;
	mov.u64 	%rd455, %rd241;
	@%p3 bra 	$L__BB7_114;
	setp.lt.f64 	%p4, %fd94, %fd93;
	mov.f64 	%fd248, %fd94;
	mov.u64 	%rd455, %rd245;
	@%p4 bra 	$L__BB7_114;
	setp.lt.s64 	%p5, %rd241, %rd245;
	selp.f64 	%fd248, %fd93, %fd94, %p5;
	min.s64 	%rd455, %rd241, %rd245;
$L__BB7_114:
	setp.lt.f64 	%p6, %fd248, %fd95;
	mov.f64 	%fd249, %fd248;
	mov.u64 	%rd456, %rd455;
	@%p6 bra 	$L__BB7_117;
	setp.gt.f64 	%p7, %fd248, %fd95;
	mov.f64 	%fd249, %fd95;
	mov.u64 	%rd456, %rd249;
	@%p7 bra 	$L__BB7_117;
	setp.lt.s64 	%p8, %rd455, %rd249;
	selp.f64 	%fd249, %fd248, %fd95, %p8;
	min.s64 	%rd456, %rd455, %rd249;
$L__BB7_117:
	setp.lt.f64 	%p9, %fd249, %fd96;
	mov.f64 	%fd250, %fd249;
	mov.u64 	%rd457, %rd456;
	@%p9 bra 	$L__BB7_120;
	setp.gt.f64 	%p10, %fd249, %fd96;
	mov.f64 	%fd250, %fd96;
	mov.u64 	%rd457, %rd253;
	@%p10 bra 	$L__BB7_120;
	setp.lt.s64 	%p11, %rd456, %rd253;
	selp.f64 	%fd250, %fd249, %fd96, %p11;
	min.s64 	%rd457, %rd456, %rd253;
$L__BB7_120:
	setp.lt.f64 	%p12, %fd250, %fd97;
	mov.f64 	%fd279, %fd250;
	mov.u64 	%rd494, %rd457;
	@%p12 bra 	$L__BB7_123;
	setp.gt.f64 	%p13, %fd250, %fd97;
	mov.f64 	%fd279, %fd97;
	mov.u64 	%rd494, %rd257;
	@%p13 bra 	$L__BB7_123;
	setp.lt.s64 	%p14, %rd457, %rd257;
	selp.f64 	%fd279, %fd250, %fd97, %p14;
	min.s64 	%rd494, %rd457, %rd257;
$L__BB7_123:
	setp.lt.u32 	%p15, %r29, 2560;
	mov.b64 	%rd473, 1280;
	@%p15 bra 	$L__BB7_174;
	add.s64 	%rd263, %rd1, -2560;
	mul.hi.u64 	%rd264, %rd263, -3689348814741910323;
	shr.u64 	%rd113, %rd264, 10;
	setp.lt.u64 	%p16, %rd263, 1280;
	mov.b64 	%rd473, 1280;
	@%p16 bra 	$L__BB7_157;
	add.s64 	%rd266, %rd113, 1;
	and.b64  	%rd459, %rd266, 36028797018963966;
	shl.b64 	%rd267, %rd98, 4;
	add.s64 	%rd268, %rd267, %rd237;
	add.s64 	%rd460, %rd268, 57352;
	mov.b64 	%rd473, 1280;
$L__BB7_126:
	add.s64 	%rd270, %rd460, -36872;
	// begin inline asm
	ld.global.nc.u64 %rd269, [%rd270];
	// end inline asm
	add.s64 	%rd272, %rd460, -36864;
	// begin inline asm
	ld.global.nc.u64 %rd271, [%rd272];
	// end inline asm
	mov.b64 	%fd107, %rd269;
	add.s64 	%rd274, %rd460, -32776;
	// begin inline asm
	ld.global.nc.u64 %rd273, [%rd274];
	// end inline asm
	add.s64 	%rd276, %rd460, -32768;
	// begin inline asm
	ld.global.nc.u64 %rd275, [%rd276];
	// end inline asm
	mov.b64 	%fd108, %rd273;
	add.s64 	%rd278, %rd460, -28680;
	// begin inline asm
	ld.global.nc.u64 %rd277, [%rd278];
	// end inline asm
	add.s64 	%rd280, %rd460, -28672;
	// begin inline asm
	ld.global.nc.u64 %rd279, [%rd280];
	// end inline asm
	mov.b64 	%fd109, %rd277;
	add.s64 	%rd282, %rd460, -24584;
	// begin inline asm
	ld.global.nc.u64 %rd281, [%rd282];
	// end inline asm
	add.s64 	%rd284, %rd460, -24576;
	// begin inline asm
	ld.global.nc.u64 %rd283, [%rd284];
	// end inline asm
	mov.b64 	%fd110, %rd281;
	add.s64 	%rd286, %rd460, -20488;
	// begin inline asm
	ld.global.nc.u64 %rd285, [%rd286];
	// end inline asm
	add.s64 	%rd288, %rd460, -20480;
	// begin inline asm
	ld.global.nc.u64 %rd287, [%rd288];
	// end inline asm
	mov.b64 	%fd111, %rd285;
	setp.lt.f64 	%p17, %fd279, %fd107;
	mov.f64 	%fd253, %fd279;
	mov.u64 	%rd463, %rd494;
	@%p17 bra 	$L__BB7_129;
	setp.gt.f64 	%p18, %fd279, %fd107;
	mov.f64 	%fd253, %fd107;
	mov.u64 	%rd463, %rd271;
	@%p18 bra 	$L__BB7_129;
	setp.lt.s64 	%p19, %rd494, %rd271;
	selp.f64 	%fd253, %fd279, %fd107, %p19;
	min.s64 	%rd463, %rd494, %rd271;
$L__BB7_129:
	setp.lt.f64 	%p20, %fd253, %fd108;
	mov.f64 	%fd254, %fd253;
	mov.u64 	%rd464, %rd463;
	@%p20 bra 	$L__BB7_132;
	setp.gt.f64 	%p21, %fd253, %fd108;
	mov.f64 	%fd254, %fd108;
	mov.u64 	%rd464, %rd275;
	@%p21 bra 	$L__BB7_132;
	setp.lt.s64 	%p22, %rd463, %rd275;
	selp.f64 	%fd254, %fd253, %fd108, %p22;
	min.s64 	%rd464, %rd463, %rd275;
$L__BB7_132:
	setp.lt.f64 	%p23, %fd254, %fd109;
	mov.f64 	%fd255, %fd254;
	mov.u64 	%rd465, %rd464;
	@%p23 bra 	$L__BB7_135;
	setp.gt.f64 	%p24, %fd254, %fd109;
	mov.f64 	%fd255, %fd109;
	mov.u64 	%rd465, %rd279;
	@%p24 bra 	$L__BB7_135;
	setp.lt.s64 	%p25, %rd464, %rd279;
	selp.f64 	%fd255, %fd254, %fd109, %p25;
	min.s64 	%rd465, %rd464, %rd279;
$L__BB7_135:
	setp.lt.f64 	%p26, %fd255, %fd110;
	mov.f64 	%fd256, %fd255;
	mov.u64 	%rd466, %rd465;
	@%p26 bra 	$L__BB7_138;
	setp.gt.f64 	%p27, %fd255, %fd110;
	mov.f64 	%fd256, %fd110;
	mov.u64 	%rd466, %rd283;
	@%p27 bra 	$L__BB7_138;
	setp.lt.s64 	%p28, %rd465, %rd283;
	selp.f64 	%fd256, %fd255, %fd110, %p28;
	min.s64 	%rd466, %rd465, %rd283;
$L__BB7_138:
	setp.lt.f64 	%p29, %fd256, %fd111;
	mov.f64 	%fd257, %fd256;
	mov.u64 	%rd467, %rd466;
	@%p29 bra 	$L__BB7_141;
	setp.gt.f64 	%p30, %fd256, %fd111;
	mov.f64 	%fd257, %fd111;
	mov.u64 	%rd467, %rd287;
	@%p30 bra 	$L__BB7_141;
	setp.lt.s64 	%p31, %rd466, %rd287;
	selp.f64 	%fd257, %fd256, %fd111, %p31;
	min.s64 	%rd467, %rd466, %rd287;
$L__BB7_141:
	add.s64 	%rd290, %rd460, -16392;
	// begin inline asm
	ld.global.nc.u64 %rd289, [%rd290];
	// end inline asm
	add.s64 	%rd292, %rd460, -16384;
	// begin inline asm
	ld.global.nc.u64 %rd291, [%rd292];
	// end inline asm
	mov.b64 	%fd122, %rd289;
	add.s64 	%rd294, %rd460, -12296;
	// begin inline asm
	ld.global.nc.u64 %rd293, [%rd294];
	// end inline asm
	add.s64 	%rd296, %rd460, -12288;
	// begin inline asm
	ld.global.nc.u64 %rd295, [%rd296];
	// end inline asm
	mov.b64 	%fd123, %rd293;
	add.s64 	%rd298, %rd460, -8200;
	// begin inline asm
	ld.global.nc.u64 %rd297, [%rd298];
	// end inline asm
	add.s64 	%rd300, %rd460, -8192;
	// begin inline asm
	ld.global.nc.u64 %rd299, [%rd300];
	// end inline asm
	mov.b64 	%fd124, %rd297;
	add.s64 	%rd302, %rd460, -4104;
	// begin inline asm
	ld.global.nc.u64 %rd301, [%rd302];
	// end inline asm
	add.s64 	%rd304, %rd460, -4096;
	// begin inline asm
	ld.global.nc.u64 %rd303, [%rd304];
	// end inline asm
	mov.b64 	%fd125, %rd301;
	add.s64 	%rd306, %rd460, -8;
	// begin inline asm
	ld.global.nc.u64 %rd305, [%rd306];
	// end inline asm
	// begin inline asm
	ld.global.nc.u64 %rd307, [%rd460];
	// end inline asm
	mov.b64 	%fd126, %rd305;
	setp.lt.f64 	%p32, %fd257, %fd122;
	mov.f64 	%fd258, %fd257;
	mov.u64 	%rd468, %rd467;
	@%p32 bra 	$L__BB7_144;
	setp.gt.f64 	%p33, %fd257, %fd122;
	mov.f64 	%fd258, %fd122;
	mov.u64 	%rd468, %rd291;
	@%p33 bra 	$L__BB7_144;
	setp.lt.s64 	%p34, %rd467, %rd291;
	selp.f64 	%fd258, %fd257, %fd122, %p34;
	min.s64 	%rd468, %rd467, %rd291;
$L__BB7_144:
	setp.lt.f64 	%p35, %fd258, %fd123;
	mov.f64 	%fd259, %fd258;
	mov.u64 	%rd469, %rd468;
	@%p35 bra 	$L__BB7_147;
	setp.gt.f64 	%p36, %fd258, %fd123;
	mov.f64 	%fd259, %fd123;
	mov.u64 	%rd469, %rd295;
	@%p36 bra 	$L__BB7_147;
	setp.lt.s64 	%p37, %rd468, %rd295;
	selp.f64 	%fd259, %fd258, %fd123, %p37;
	min.s64 	%rd469, %rd468, %rd295;
$L__BB7_147:
	setp.lt.f64 	%p38, %fd259, %fd124;
	mov.f64 	%fd260, %fd259;
	mov.u64 	%rd470, %rd469;
	@%p38 bra 	$L__BB7_150;
	setp.gt.f64 	%p39, %fd259, %fd124;
	mov.f64 	%fd260, %fd124;
	mov.u64 	%rd470, %rd299;
	@%p39 bra 	$L__BB7_150;
	setp.lt.s64 	%p40, %rd469, %rd299;
	selp.f64 	%fd260, %fd259, %fd124, %p40;
	min.s64 	%rd470, %rd469, %rd299;
$L__BB7_150:
	setp.lt.f64 	%p41, %fd260, %fd125;
	mov.f64 	%fd261, %fd260;
	mov.u64 	%rd471, %rd470;
	@%p41 bra 	$L__BB7_153;
	setp.gt.f64 	%p42, %fd260, %fd125;
	mov.f64 	%fd261, %fd125;
	mov.u64 	%rd471, %rd303;
	@%p42 bra 	$L__BB7_153;
	setp.lt.s64 	%p43, %rd470, %rd303;
	selp.f64 	%fd261, %fd260, %fd125, %p43;
	min.s64 	%rd471, %rd470, %rd303;
$L__BB7_153:
	setp.lt.f64 	%p44, %fd261, %fd126;
	mov.f64 	%fd279, %fd261;
	mov.u64 	%rd494, %rd471;
	@%p44 bra 	$L__BB7_156;
	setp.gt.f64 	%p45, %fd261, %fd126;
	mov.f64 	%fd279, %fd126;
	mov.u64 	%rd494, %rd307;
	@%p45 bra 	$L__BB7_156;
	setp.lt.s64 	%p46, %rd471, %rd307;
	selp.f64 	%fd279, %fd261, %fd126, %p46;
	min.s64 	%rd494, %rd471, %rd307;
$L__BB7_156:
	add.s64 	%rd473, %rd473, 2560;
	add.s64 	%rd460, %rd460, 40960;
	add.s64 	%rd459, %rd459, -2;
	setp.ne.s64 	%p47, %rd459, 0;
	@%p47 bra 	$L__BB7_126;
$L__BB7_157:
	and.b64  	%rd309, %rd113, 1;
	setp.eq.b64 	%p48, %rd309, 1;
	@%p48 bra 	$L__BB7_174;
	shl.b64 	%rd330, %rd473, 4;
	add.s64 	%rd311, %rd240, %rd330;
	// begin inline asm
	ld.global.nc.u64 %rd310, [%rd311];
	// end inline asm
	add.s64 	%rd313, %rd311, 8;
	// begin inline asm
	ld.global.nc.u64 %rd312, [%rd313];
	// end inline asm
	mov.b64 	%fd139, %rd310;
	add.s64 	%rd315, %rd311, 4096;
	// begin inline asm
	ld.global.nc.u64 %rd314, [%rd315];
	// end inline asm
	add.s64 	%rd317, %rd311, 4104;
	// begin inline asm
	ld.global.nc.u64 %rd316, [%rd317];
	// end inline asm
	mov.b64 	%fd140, %rd314;
	add.s64 	%rd319, %rd311, 8192;
	// begin inline asm
	ld.global.nc.u64 %rd318, [%rd319];
	// end inline asm
	add.s64 	%rd321, %rd311, 8200;
	// begin inline asm
	ld.global.nc.u64 %rd320, [%rd321];
	// end inline asm
	mov.b64 	%fd141, %rd318;
	add.s64 	%rd323, %rd311, 12288;
	// begin inline asm
	ld.global.nc.u64 %rd322, [%rd323];
	// end inline asm
	add.s64 	%rd325, %rd311, 12296;
	// begin inline asm
	ld.global.nc.u64 %rd324, [%rd325];
	// end inline asm
	mov.b64 	%fd142, %rd322;
	add.s64 	%rd327, %rd311, 16384;
	// begin inline asm
	ld.global.nc.u64 %rd326, [%rd327];
	// end inline asm
	add.s64 	%rd329, %rd311, 16392;
	// begin inline asm
	ld.global.nc.u64 %rd328, [%rd329];
	// end inline asm
	mov.b64 	%fd143, %rd326;
	setp.lt.f64 	%p49, %fd279, %fd139;
	mov.f64 	%fd265, %fd279;
	mov.u64 	%rd477, %rd494;
	@%p49 bra 	$L__BB7_161;
	setp.gt.f64 	%p50, %fd279, %fd139;
	mov.f64 	%fd265, %fd139;
	mov.u64 	%rd477, %rd312;
	@%p50 bra 	$L__BB7_161;
	setp.lt.s64 	%p51, %rd494, %rd312;
	selp.f64 	%fd265, %fd279, %fd139, %p51;
	min.s64 	%rd477, %rd494, %rd312;
$L__BB7_161:
	setp.lt.f64 	%p52, %fd265, %fd140;
	mov.f64 	%fd266, %fd265;
	mov.u64 	%rd478, %rd477;
	@%p52 bra 	$L__BB7_164;
	setp.gt.f64 	%p53, %fd265, %fd140;
	mov.f64 	%fd266, %fd140;
	mov.u64 	%rd478, %rd316;
	@%p53 bra 	$L__BB7_164;
	setp.lt.s64 	%p54, %rd477, %rd316;
	selp.f64 	%fd266, %fd265, %fd140, %p54;
	min.s64 	%rd478, %rd477, %rd316;
$L__BB7_164:
	setp.lt.f64 	%p55, %fd266, %fd141;
	mov.f64 	%fd267, %fd266;
	mov.u64 	%rd479, %rd478;
	@%p55 bra 	$L__BB7_167;
	setp.gt.f64 	%p56, %fd266, %fd141;
	mov.f64 	%fd267, %fd141;
	mov.u64 	%rd479, %rd320;
	@%p56 bra 	$L__BB7_167;
	setp.lt.s64 	%p57, %rd478, %rd320;
	selp.f64 	%fd267, %fd266, %fd141, %p57;
	min.s64 	%rd479, %rd478, %rd320;
$L__BB7_167:
	setp.lt.f64 	%p58, %fd267, %fd142;
	mov.f64 	%fd268, %fd267;
	mov.u64 	%rd480, %rd479;
	@%p58 bra 	$L__BB7_170;
	setp.gt.f64 	%p59, %fd267, %fd142;
	mov.f64 	%fd268, %fd142;
	mov.u64 	%rd480, %rd324;
	@%p59 bra 	$L__BB7_170;
	setp.lt.s64 	%p60, %rd479, %rd324;
	selp.f64 	%fd268, %fd267, %fd142, %p60;
	min.s64 	%rd480, %rd479, %rd324;
$L__BB7_170:
	setp.lt.f64 	%p61, %fd268, %fd143;
	mov.f64 	%fd279, %fd268;
	mov.u64 	%rd494, %rd480;
	@%p61 bra 	$L__BB7_173;
	setp.gt.f64 	%p62, %fd268, %fd143;
	mov.f64 	%fd279, %fd143;
	mov.u64 	%rd494, %rd328;
	@%p62 bra 	$L__BB7_173;
	setp.lt.s64 	%p63, %rd480, %rd328;
	selp.f64 	%fd279, %fd268, %fd143, %p63;
	min.s64 	%rd494, %rd480, %rd328;
$L__BB7_173:
	add.s64 	%rd473, %rd473, 1280;
$L__BB7_174:
	cvt.s64.s32 	%rd331, %r29;
	setp.ge.s64 	%p64, %rd473, %rd331;
	@%p64 bra 	$L__BB7_197;
	cvt.u32.u64 	%r17, %rd473;
	sub.s32 	%r18, %r29, %r17;
	setp.ge.s32 	%p65, %r16, %r18;
	@%p65 bra 	$L__BB7_197;
	not.b32 	%r30, %r16;
	add.s32 	%r31, %r29, %r30;
	sub.s32 	%r19, %r31, %r17;
	and.b32  	%r32, %r19, 768;
	setp.eq.s32 	%p66, %r32, 768;
	mov.u32 	%r372, %r16;
	@%p66 bra 	$L__BB7_182;
	cvt.u64.u32 	%rd333, %r16;
	add.s64 	%rd334, %rd473, %rd333;
	shl.b64 	%rd335, %rd334, 4;
	add.s64 	%rd484, %rd237, %rd335;
	shr.u32 	%r33, %r19, 8;
	add.s32 	%r34, %r33, 1;
	and.b32  	%r35, %r34, 3;
	neg.s32 	%r370, %r35;
	mov.u32 	%r372, %r16;
$L__BB7_178:
	.pragma "nounroll";
	mov.u64 	%rd177, %rd494;
	mov.f64 	%fd155, %fd279;
	// begin inline asm
	ld.global.nc.u64 %rd336, [%rd484];
	// end inline asm
	add.s64 	%rd339, %rd484, 8;
	// begin inline asm
	ld.global.nc.u64 %rd338, [%rd339];
	// end inline asm
	mov.b64 	%fd156, %rd336;
	setp.lt.f64 	%p67, %fd155, %fd156;
	@%p67 bra 	$L__BB7_181;
	setp.gt.f64 	%p68, %fd155, %fd156;
	mov.f64 	%fd279, %fd156;
	mov.u64 	%rd494, %rd338;
	@%p68 bra 	$L__BB7_181;
	setp.lt.s64 	%p69, %rd177, %rd338;
	selp.f64 	%fd279, %fd155, %fd156, %p69;
	min.s64 	%rd494, %rd177, %rd338;
$L__BB7_181:
	add.s32 	%r372, %r372, 256;
	add.s64 	%rd484, %rd484, 4096;
	add.s32 	%r370, %r370, 1;
	setp.ne.s32 	%p70, %r370, 0;
	@%p70 bra 	$L__BB7_178;
$L__BB7_182:
	setp.lt.u32 	%p71, %r19, 768;
	@%p71 bra 	$L__BB7_197;
	cvt.u64.u32 	%rd340, %r372;
	add.s64 	%rd341, %rd473, %rd340;
	shl.b64 	%rd342, %rd341, 4;
	add.s64 	%rd343, %rd342, %rd237;
	add.s64 	%rd489, %rd343, 12296;
$L__BB7_184:
	add.s64 	%rd345, %rd489, -12296;
	// begin inline asm
	ld.global.nc.u64 %rd344, [%rd345];
	// end inline asm
	add.s64 	%rd347, %rd489, -12288;
	// begin inline asm
	ld.global.nc.u64 %rd346, [%rd347];
	// end inline asm
	mov.b64 	%fd162, %rd344;
	setp.lt.f64 	%p72, %fd279, %fd162;
	mov.f64 	%fd276, %fd279;
	mov.u64 	%rd491, %rd494;
	@%p72 bra 	$L__BB7_187;
	setp.gt.f64 	%p73, %fd279, %fd162;
	mov.f64 	%fd276, %fd162;
	mov.u64 	%rd491, %rd346;
	@%p73 bra 	$L__BB7_187;
	setp.lt.s64 	%p74, %rd494, %rd346;
	selp.f64 	%fd276, %fd279, %fd162, %p74;
	min.s64 	%rd491, %rd494, %rd346;
$L__BB7_187:
	add.s64 	%rd349, %rd489, -8200;
	// begin inline asm
	ld.global.nc.u64 %rd348, [%rd349];
	// end inline asm
	add.s64 	%rd351, %rd489, -8192;
	// begin inline asm
	ld.global.nc.u64 %rd350, [%rd351];
	// end inline asm
	mov.b64 	%fd165, %rd348;
	setp.lt.f64 	%p75, %fd276, %fd165;
	mov.f64 	%fd277, %fd276;
	mov.u64 	%rd492, %rd491;
	@%p75 bra 	$L__BB7_190;
	setp.gt.f64 	%p76, %fd276, %fd165;
	mov.f64 	%fd277, %fd165;
	mov.u64 	%rd492, %rd350;
	@%p76 bra 	$L__BB7_190;
	setp.lt.s64 	%p77, %rd491, %rd350;
	selp.f64 	%fd277, %fd276, %fd165, %p77;
	min.s64 	%rd492, %rd491, %rd350;
$L__BB7_190:
	add.s64 	%rd353, %rd489, -4104;
	// begin inline asm
	ld.global.nc.u64 %rd352, [%rd353];
	// end inline asm
	add.s64 	%rd355, %rd489, -4096;
	// begin inline asm
	ld.global.nc.u64 %rd354, [%rd355];
	// end inline asm
	mov.b64 	%fd168, %rd352;
	setp.lt.f64 	%p78, %fd277, %fd168;
	mov.f64 	%fd278, %fd277;
	mov.u64 	%rd493, %rd492;
	@%p78 bra 	$L__BB7_193;
	setp.gt.f64 	%p79, %fd277, %fd168;
	mov.f64 	%fd278, %fd168;
	mov.u64 	%rd493, %rd354;
	@%p79 bra 	$L__BB7_193;
	setp.lt.s64 	%p80, %rd492, %rd354;
	selp.f64 	%fd278, %fd277, %fd168, %p80;
	min.s64 	%rd493, %rd492, %rd354;
$L__BB7_193:
	add.s64 	%rd357, %rd489, -8;
	// begin inline asm
	ld.global.nc.u64 %rd356, [%rd357];
	// end inline asm
	// begin inline asm
	ld.global.nc.u64 %rd358, [%rd489];
	// end inline asm
	mov.b64 	%fd171, %rd356;
	setp.lt.f64 	%p81, %fd278, %fd171;
	mov.f64 	%fd279, %fd278;
	mov.u64 	%rd494, %rd493;
	@%p81 bra 	$L__BB7_196;
	setp.gt.f64 	%p82, %fd278, %fd171;
	mov.f64 	%fd279, %fd171;
	mov.u64 	%rd494, %rd358;
	@%p82 bra 	$L__BB7_196;
	setp.lt.s64 	%p83, %rd493, %rd358;
	selp.f64 	%fd279, %fd278, %fd171, %p83;
	min.s64 	%rd494, %rd493, %rd358;
$L__BB7_196:
	add.s32 	%r372, %r372, 1024;
	add.s64 	%rd489, %rd489, 16384;
	setp.lt.s32 	%p84, %r372, %r18;
	@%p84 bra 	$L__BB7_184;
$L__BB7_197:
	// begin inline asm
	mov.u32 %r36, %laneid;
	// end inline asm
	mov.b64 	%rd360, %fd279;
	mov.b64 	{%r38, %r43}, %rd360;
	mov.b32 	%r54, 1;
	mov.b32 	%r55, 31;
	mov.b32 	%r56, -1;
	// begin inline asm
	shfl.sync.down.b32 %r37, %r38, %r54, %r55, %r56;
	// end inline asm
	// begin inline asm
	shfl.sync.down.b32 %r42, %r43, %r54, %r55, %r56;
	// end inline asm
	mov.b64 	%rd361, {%r37, %r42};
	mov.b64 	%fd175, %rd361;
	mov.b64 	{%r48, %r53}, %rd494;
	// begin inline asm
	shfl.sync.down.b32 %r47, %r48, %r54, %r55, %r56;
	// end inline asm
	// begin inline asm
	shfl.sync.down.b32 %r52, %r53, %r54, %r55, %r56;
	// end inline asm
	mov.b64 	%rd201, {%r47, %r52};
	setp.gt.s32 	%p85, %r36, 30;
	setp.lt.f64 	%p86, %fd279, %fd175;
	or.pred  	%p87, %p85, %p86;
	mov.f64 	%fd281, %fd279;
	mov.u64 	%rd496, %rd494;
	@%p87 bra 	$L__BB7_200;
	setp.gt.f64 	%p88, %fd279, %fd175;
	mov.f64 	%fd281, %fd175;
	mov.u64 	%rd496, %rd201;
	@%p88 bra 	$L__BB7_200;
	setp.lt.s64 	%p89, %rd494, %rd201;
	selp.f64 	%fd281, %fd279, %fd175, %p89;
	min.s64 	%rd496, %rd494, %rd201;
$L__BB7_200:
	mov.b64 	%rd362, %fd281;
	mov.b64 	{%r58, %r63}, %rd362;
	mov.b32 	%r74, 2;
	mov.b32 	%r75, 31;
	mov.b32 	%r76, -1;
	// begin inline asm
	shfl.sync.down.b32 %r57, %r58, %r74, %r75, %r76;
	// end inline asm
	// begin inline asm
	shfl.sync.down.b32 %r62, %r63, %r74, %r75, %r76;
	// end inline asm
	mov.b64 	%rd363, {%r57, %r62};
	mov.b64 	%fd178, %rd363;
	mov.b64 	{%r68, %r73}, %rd496;
	// begin inline asm
	shfl.sync.down.b32 %r67, %r68, %r74, %r75, %r76;
	// end inline asm
	// begin inline asm
	shfl.sync.down.b32 %r72, %r73, %r74, %r75, %r76;
	// end inline asm
	mov.b64 	%rd204, {%r67, %r72};
	setp.gt.s32 	%p90, %r36, 29;
	setp.lt.f64 	%p91, %fd281, %fd178;
	or.pred  	%p92, %p90, %p91;
	mov.f64 	%fd282, %fd281;
	mov.u64 	%rd497, %rd496;
	@%p92 bra 	$L__BB7_203;
	setp.gt.f64 	%p93, %fd281, %fd178;
	mov.f64 	%fd282, %fd178;
	mov.u64 	%rd497, %rd204;
	@%p93 bra 	$L__BB7_203;
	setp.lt.s64 	%p94, %rd496, %rd204;
	selp.f64 	%fd282, %fd281, %fd178, %p94;
	min.s64 	%rd497, %rd496, %rd204;
$L__BB7_203:
	mov.b64 	%rd364, %fd282;
	mov.b64 	{%r78, %r83}, %rd364;
	mov.b32 	%r94, 4;
	mov.b32 	%r95, 31;
	mov.b32 	%r96, -1;
	// begin inline asm
	shfl.sync.down.b32 %r77, %r78, %r94, %r95, %r96;
	// end inline asm
	// begin inline asm
	shfl.sync.down.b32 %r82, %r83, %r94, %r95, %r96;
	// end inline asm
	mov.b64 	%rd365, {%r77, %r82};
	mov.b64 	%fd181, %rd365;
	mov.b64 	{%r88, %r93}, %rd497;
	// begin inline asm
	shfl.sync.down.b32 %r87, %r88, %r94, %r95, %r96;
	// end inline asm
	// begin inline asm
	shfl.sync.down.b32 %r92, %r93, %r94, %r95, %r96;
	// end inline asm
	mov.b64 	%rd207, {%r87, %r92};
	setp.gt.s32 	%p95, %r36, 27;
	setp.lt.f64 	%p96, %fd282, %fd181;
	or.pred  	%p97, %p95, %p96;
	mov.f64 	%fd283, %fd282;
	mov.u64 	%rd498, %rd497;
	@%p97 bra 	$L__BB7_206;
	setp.gt.f64 	%p98, %fd282, %fd181;
	mov.f64 	%fd283, %fd181;
	mov.u64 	%rd498, %rd207;
	@%p98 bra 	$L__BB7_206;
	setp.lt.s64 	%p99, %rd497, %rd207;
	selp.f64 	%fd283, %fd282, %fd181, %p99;
	min.s64 	%rd498, %rd497, %rd207;
$L__BB7_206:
	mov.b64 	%rd366, %fd283;
	mov.b64 	{%r98, %r103}, %rd366;
	mov.b32 	%r114, 8;
	mov.b32 	%r115, 31;
	mov.b32 	%r116, -1;
	// begin inline asm
	shfl.sync.down.b32 %r97, %r98, %r114, %r115, %r116;
	// end inline asm
	// begin inline asm
	shfl.sync.down.b32 %r102, %r103, %r114, %r115, %r116;
	// end inline asm
	mov.b64 	%rd367, {%r97, %r102};
	mov.b64 	%fd184, %rd367;
	mov.b64 	{%r108, %r113}, %rd498;
	// begin inline asm
	shfl.sync.down.b32 %r107, %r108, %r114, %r115, %r116;
	// end inline asm
	// begin inline asm
	shfl.sync.down.b32 %r112, %r113, %r114, %r115, %r116;
	// end inline asm
	mov.b64 	%rd210, {%r107, %r112};
	setp.gt.s32 	%p100, %r36, 23;
	setp.lt.f64 	%p101, %fd283, %fd184;
	or.pred  	%p102, %p100, %p101;
	mov.f64 	%fd284, %fd283;
	mov.u64 	%rd499, %rd498;
	@%p102 bra 	$L__BB7_209;
	setp.gt.f64 	%p103, %fd283, %fd184;
	mov.f64 	%fd284, %fd184;
	mov.u64 	%rd499, %rd210;
	@%p103 bra 	$L__BB7_209;
	setp.lt.s64 	%p104, %rd498, %rd210;
	selp.f64 	%fd284, %fd283, %fd184, %p104;
	min.s64 	%rd499, %rd498, %rd210;
$L__BB7_209:
	mov.b64 	%rd368, %fd284;
	mov.b64 	{%r118, %r123}, %rd368;
	mov.b32 	%r134, 16;
	mov.b32 	%r135, 31;
	mov.b32 	%r136, -1;
	// begin inline asm
	shfl.sync.down.b32 %r117, %r118, %r134, %r135, %r136;
	// end inline asm
	// begin inline asm
	shfl.sync.down.b32 %r122, %r123, %r134, %r135, %r136;
	// end inline asm
	mov.b64 	%rd369, {%r117, %r122};
	mov.b64 	%fd187, %rd369;
	mov.b64 	{%r128, %r133}, %rd499;
	// begin inline asm
	shfl.sync.down.b32 %r127, %r128, %r134, %r135, %r136;
	// end inline asm
	// begin inline asm
	shfl.sync.down.b32 %r132, %r133, %r134, %r135, %r136;
	// end inline asm
	mov.b64 	%rd213, {%r127, %r132};
	setp.gt.s32 	%p105, %r36, 15;
	setp.lt.f64 	%p106, %fd284, %fd187;
	or.pred  	%p107, %p105, %p106;
	mov.f64 	%fd292, %fd284;
	mov.u64 	%rd507, %rd499;
	@%p107 bra 	$L__BB7_212;
	setp.gt.f64 	%p108, %fd284, %fd187;
	mov.f64 	%fd292, %fd187;
	mov.u64 	%rd507, %rd213;
	@%p108 bra 	$L__BB7_212;
	setp.lt.s64 	%p109, %rd499, %rd213;
	selp.f64 	%fd292, %fd284, %fd187, %p109;
	min.s64 	%rd507, %rd499, %rd213;
$L__BB7_212:
	setp.ne.s32 	%p110, %r36, 0;
	@%p110 bra 	$L__BB7_214;
	shr.u32 	%r137, %r16, 1;
	and.b32  	%r138, %r137, 496;
	mov.u32 	%r139, _ZN6thrust24THRUST_300001_SM_1000_NS8cuda_cub4core6detail5shmemE;
	add.s32 	%r140, %r139, %r138;
	st.shared.f64 	[%r140+8], %fd292;
	st.shared.u64 	[%r140+16], %rd507;
$L__BB7_214:
	bar.sync 	0;
	setp.ne.s32 	%p111, %r16, 0;
	@%p111 bra 	$L__BB7_236;
	ld.shared.f64 	%fd190, [_ZN6thrust24THRUST_300001_SM_1000_NS8cuda_cub4core6detail5shmemE+24];
	ld.shared.u64 	%rd216, [_ZN6thrust24THRUST_300001_SM_1000_NS8cuda_cub4core6detail5shmemE+32];
	setp.lt.f64 	%p112, %fd292, %fd190;
	mov.f64 	%fd286, %fd292;
	mov.u64 	%rd501, %rd507;
	@%p112 bra 	$L__BB7_218;
	setp.lt.f64 	%p113, %fd190, %fd292;
	mov.f64 	%fd286, %fd190;
	mov.u64 	%rd501, %rd216;
	@%p113 bra 	$L__BB7_218;
	setp.lt.s64 	%p114, %rd507, %rd216;
	selp.f64 	%fd286, %fd292, %fd190, %p114;
	min.s64 	%rd501, %rd507, %rd216;
$L__BB7_218:
	ld.shared.f64 	%fd193, [_ZN6thrust24THRUST_300001_SM_1000_NS8cuda_cub4core6detail5shmemE+40];
	ld.shared.u64 	%rd219, [_ZN6thrust24THRUST_300001_SM_1000_NS8cuda_cub4core6detail5shmemE+48];
	setp.lt.f64 	%p115, %fd286, %fd193;
	mov.f64 	%fd287, %fd286;
	mov.u64 	%rd502, %rd501;
	@%p115 bra 	$L__BB7_221;
	setp.lt.f64 	%p116, %fd193, %fd286;
	mov.f64 	%fd287, %fd193;
	mov.u64 	%rd502, %rd219;
	@%p116 bra 	$L__BB7_221;
	setp.lt.s64 	%p117, %rd501, %rd219;
	selp.f64 	%fd287, %fd286, %fd193, %p117;
	min.s64 	%rd502, %rd501, %rd219;
$L__BB7_221:
	ld.shared.f64 	%fd196, [_ZN6thrust24THRUST_300001_SM_1000_NS8cuda_cub4core6detail5shmemE+56];
	ld.shared.u64 	%rd222, [_ZN6thrust24THRUST_300001_SM_1000_NS8cuda_cub4core6detail5shmemE+64];
	setp.lt.f64 	%p118, %fd287, %fd196;
	mov.f64 	%fd288, %fd287;
	mov.u64 	%rd503, %rd502;
	@%p118 bra 	$L__BB7_224;
	setp.lt.f64 	%p119, %fd196, %fd287;
	mov.f64 	%fd288, %fd196;
	mov.u64 	%rd503, %rd222;
	@%p119 bra 	$L__BB7_224;
	setp.lt.s64 	%p120, %rd502, %rd222;
	selp.f64 	%fd288, %fd287, %fd196, %p120;
	min.s64 	%rd503, %rd502, %rd222;
$L__BB7_224:
	ld.shared.f64 	%fd199, [_ZN6thrust24THRUST_300001_SM_1000_NS8cuda_cub4core6detail5shmemE+72];
	ld.shared.u64 	%rd225, [_ZN6thrust24THRUST_300001_SM_1000_NS8cuda_cub4core6detail5shmemE+80];
	setp.lt.f64 	%p121, %fd288, %fd199;
	mov.f64 	%fd289, %fd288;
	mov.u64 	%rd504, %rd503;
	@%p121 bra 	$L__BB7_227;
	setp.lt.f64 	%p122, %fd199, %fd288;
	mov.f64 	%fd289, %fd199;
	mov.u64 	%rd504, %rd225;
	@%p122 bra 	$L__BB7_227;
	setp.lt.s64 	%p123, %rd503, %rd225;
	selp.f64 	%fd289, %fd288, %fd199, %p123;
	min.s64 	%rd504, %rd503, %rd225;
$L__BB7_227:
	ld.shared.f64 	%fd202, [_ZN6thrust24THRUST_300001_SM_1000_NS8cuda_cub4core6detail5shmemE+88];
	ld.shared.u64 	%rd228, [_ZN6thrust24THRUST_300001_SM_1000_NS8cuda_cub4core6detail5shmemE+96];
	setp.lt.f64 	%p124, %fd289, %fd202;
	mov.f64 	%fd290, %fd289;
	mov.u64 	%rd505, %rd504;
	@%p124 bra 	$L__BB7_230;
	setp.lt.f64 	%p125, %fd202, %fd289;
	mov.f64 	%fd290, %fd202;
	mov.u64 	%rd505, %rd228;
	@%p125 bra 	$L__BB7_230;
	setp.lt.s64 	%p126, %rd504, %rd228;
	selp.f64 	%fd290, %fd289, %fd202, %p126;
	min.s64 	%rd505, %rd504, %rd228;
$L__BB7_230:
	ld.shared.f64 	%fd205, [_ZN6thrust24THRUST_300001_SM_1000_NS8cuda_cub4core6detail5shmemE+104];
	ld.shared.u64 	%rd231, [_ZN6thrust24THRUST_300001_SM_1000_NS8cuda_cub4core6detail5shmemE+112];
	setp.lt.f64 	%p127, %fd290, %fd205;
	mov.f64 	%fd291, %fd290;
	mov.u64 	%rd506, %rd505;
	@%p127 bra 	$L__BB7_233;
	setp.lt.f64 	%p128, %fd205, %fd290;
	mov.f64 	%fd291, %fd205;
	mov.u64 	%rd506, %rd231;
	@%p128 bra 	$L__BB7_233;
	setp.lt.s64 	%p129, %rd505, %rd231;
	selp.f64 	%fd291, %fd290, %fd205, %p129;
	min.s64 	%rd506, %rd505, %rd231;
$L__BB7_233:
	ld.shared.f64 	%fd208, [_ZN6thrust24THRUST_300001_SM_1000_NS8cuda_cub4core6detail5shmemE+120];
	ld.shared.u64 	%rd234, [_ZN6thrust24THRUST_300001_SM_1000_NS8cuda_cub4core6detail5shmemE+128];
	setp.lt.f64 	%p130, %fd291, %fd208;
	mov.u64 	%rd507, %rd506;
	mov.f64 	%fd292, %fd291;
	@%p130 bra 	$L__BB7_236;
	setp.lt.f64 	%p131, %fd208, %fd291;
	mov.u64 	%rd507, %rd234;
	mov.f64 	%fd292, %fd208;
	@%p131 bra 	$L__BB7_236;
	setp.lt.s64 	%p132, %rd506, %rd234;
	selp.f64 	%fd292, %fd291, %fd208, %p132;
	min.s64 	%rd507, %rd506, %rd234;
$L__BB7_236:
	mov.u32 	%r364, %tid.x;
	setp.ne.s32 	%p259, %r364, 0;
	@%p259 bra 	$L__BB7_238;
	ld.param.u64 	%rd420, [_ZN6thrust24THRUST_300001_SM_1000_NS8cuda_cub4core6detail13_kernel_agentINS1_8__reduce11ReduceAgentIPN4cuda3std3__45tupleIJdlEEESC_SB_lNS1_9__extrema9arg_min_fIdlNS9_4lessIdEEEEEEJSC_SC_iSH_EEEvDpT0__param_1];
	cvta.to.global.u64 	%rd419, %rd420;
	st.global.f64 	[%rd419], %fd292;
	st.global.u64 	[%rd419+8], %rd507;
$L__BB7_238:
	ret;

}
	// .globl	_ZN3cub18CUB_300001_SM_10006detail11EmptyKernelIvEEvv
.visible .entry _ZN3cub18CUB_300001_SM_10006detail11EmptyKernelIvEEvv()
{


	ret;

}
	// .globl	_ZN3cub18CUB_300001_SM_10006detail8for_each13static_kernelINS2_12policy_hub_t12policy_500_tEmN6thrust24THRUST_300001_SM_1000_NS8cuda_cub20__uninitialized_fill7functorINS7_10device_ptrIdEEdEEEEvT0_T1_
.visible .entry _ZN3cub18CUB_300001_SM_10006detail8for_each13static_kernelINS2_12policy_hub_t12policy_500_tEmN6thrust24THRUST_300001_SM_1000_NS8cuda_cub20__uninitialized_fill7functorINS7_10device_ptrIdEEdEEEEvT0_T1_(
	.param .u64 _ZN3cub18CUB_300001_SM_10006detail8for_each13static_kernelINS2_12policy_hub_t12policy_500_tEmN6thrust24THRUST_300001_SM_1000_NS8cuda_cub20__uninitialized_fill7functorINS7_10device_ptrIdEEdEEEEvT0_T1__param_0,
	.param .align 8 .b8 _ZN3cub18CUB_300001_SM_10006detail8for_each13static_kernelINS2_12policy_hub_t12policy_500_tEmN6thrust24THRUST_300001_SM_1000_NS8cuda_cub20__uninitialized_fill7functorINS7_10device_ptrIdEEdEEEEvT0_T1__param_1[16]
)
.maxntid 256
{
	.reg .pred 	%p<4>;
	.reg .b32 	%r<5>;
	.reg .b64 	%rd<16>;
	.reg .b64 	%fd<3>;

	ld.param.f64 	%fd2, [_ZN3cub18CUB_300001_SM_10006detail8for_each13static_kernelINS2_12policy_hub_t12policy_500_tEmN6thrust24THRUST_300001_SM_1000_NS8cuda_cub20__uninitialized_fill7functorINS7_10device_ptrIdEEdEEEEvT0_T1__param_1+8];
	ld.param.u64 	%rd4, [_ZN3cub18CUB_300001_SM_10006detail8for_each13static_kernelINS2_12policy_hub_t12policy_500_tEmN6thrust24THRUST_300001_SM_1000_NS8cuda_cub20__uninitialized_fill7functorINS7_10device_ptrIdEEdEEEEvT0_T1__param_1];
	ld.param.u64 	%rd5, [_ZN3cub18CUB_300001_SM_10006detail8for_each13static_kernelINS2_12policy_hub_t12policy_500_tEmN6thrust24THRUST_300001_SM_1000_NS8cuda_cub20__uninitialized_fill7functorINS7_10device_ptrIdEEdEEEEvT0_T1__param_0];
	mov.u32 	%r2, %ctaid.x;
	mul.wide.u32 	%rd1, %r2, 512;
	sub.s64 	%rd2, %rd5, %rd1;
	setp.lt.u64 	%p1, %rd2, 512;
	@%p1 bra 	$L__BB9_2;
	mov.u32 	%r4, %tid.x;
	cvta.to.global.u64 	%rd11, %rd4;
	cvt.u64.u32 	%rd12, %r4;
	add.s64 	%rd13, %rd1, %rd12;
	shl.b64 	%rd14, %rd13, 3;
	add.s64 	%rd15, %rd11, %rd14;
	st.global.f64 	[%rd15], %fd2;
	st.global.f64 	[%rd15+2048], %fd2;
	bra.uni 	$L__BB9_6;
$L__BB9_2:
	cvta.to.global.u64 	%rd6, %rd4;
	mov.u32 	%r1, %tid.x;
	cvt.u64.u32 	%rd7, %r1;
	setp.le.u64 	%p2, %rd2, %rd7;
	add.s64 	%rd8, %rd1, %rd7;
	shl.b64 	%rd9, %rd8, 3;
	add.s64 	%rd3, %rd6, %rd9;
	@%p2 bra 	$L__BB9_4;
	st.global.f64 	[%rd3], %fd2;
$L__BB9_4:
	add.s32 	%r3, %r1, 256;
	cvt.u64.u32 	%rd10, %r3;
	setp.le.u64 	%p3, %rd2, %rd10;
	@%p3 bra 	$L__BB9_6;
	st.global.f64 	[%rd3+2048], %fd2;
$L__BB9_6:
	ret;

}
	// .globl	_ZN3cub18CUB_300001_SM_10006detail8for_each13static_kernelINS2_12policy_hub_t12policy_500_tEmN6thrust24THRUST_300001_SM_1000_NS8cuda_cub20__uninitialized_fill7functorINS7_10device_ptrIiEEiEEEEvT0_T1_
.visible .entry _ZN3cub18CUB_300001_SM_10006detail8for_each13static_kernelINS2_12policy_hub_t12policy_500_tEmN6thrust24THRUST_300001_SM_1000_NS8cuda_cub20__uninitialized_fill7functorINS7_10device_ptrIiEEiEEEEvT0_T1_(
	.param .u64 _ZN3cub18CUB_300001_SM_10006detail8for_each13static_kernelINS2_12policy_hub_t12policy_500_tEmN6thrust24THRUST_300001_SM_1000_NS8cuda_cub20__uninitialized_fill7functorINS7_10device_ptrIiEEiEEEEvT0_T1__param_0,
	.param .align 8 .b8 _ZN3cub18CUB_300001_SM_10006detail8for_each13static_kernelINS2_12policy_hub_t12policy_500_tEmN6thrust24THRUST_300001_SM_1000_NS8cuda_cub20__uninitialized_fill7functorINS7_10device_ptrIiEEiEEEEvT0_T1__param_1[16]
)
.maxntid 256
{
	.reg .pred 	%p<4>;
	.reg .b16 	%rs<5>;
	.reg .b32 	%r<12>;
	.reg .b64 	%rd<16>;

	ld.param.u32 	%r3, [_ZN3cub18CUB_300001_SM_10006detail8for_each13static_kernelINS2_12policy_hub_t12policy_500_tEmN6thrust24THRUST_300001_SM_1000_NS8cuda_cub20__uninitialized_fill7functorINS7_10device_ptrIiEEiEEEEvT0_T1__param_1+8];
	ld.param.u64 	%rd4, [_ZN3cub18CUB_300001_SM_10006detail8for_each13static_kernelINS2_12policy_hub_t12policy_500_tEmN6thrust24THRUST_300001_SM_1000_NS8cuda_cub20__uninitialized_fill7functorINS7_10device_ptrIiEEiEEEEvT0_T1__param_1];
	ld.param.u64 	%rd5, [_ZN3cub18CUB_300001_SM_10006detail8for_each13static_kernelINS2_12policy_hub_t12policy_500_tEmN6thrust24THRUST_300001_SM_1000_NS8cuda_cub20__uninitialized_fill7functorINS7_10device_ptrIiEEiEEEEvT0_T1__param_0];
	mov.u32 	%r9, %ctaid.x;
	mul.wide.u32 	%rd1, %r9, 512;
	sub.s64 	%rd2, %rd5, %rd1;
	setp.lt.u64 	%p1, %rd2, 512;
	@%p1 bra 	$L__BB10_2;
	mov.u32 	%r11, %tid.x;
	cvta.to.global.u64 	%rd11, %rd4;
	cvt.u64.u32 	%rd12, %r11;
	add.s64 	%rd13, %rd1, %rd12;
	shl.b64 	%rd14, %rd13, 2;
	add.s64 	%rd15, %rd11, %rd14;
	st.global.u32 	[%rd15], %r3;
	st.global.u32 	[%rd15+1024], %r3;
	bra.uni 	$L__BB10_6;
$L__BB10_2:
	cvta.to.global.u64 	%rd6, %rd4;
	mov.u32 	%r2, %tid.x;
	cvt.u64.u32 	%rd7, %r2;
	setp.le.u64 	%p2, %rd2, %rd7;
	add.s64 	%rd8, %rd1, %rd7;
	shl.b64 	%rd9, %rd8, 2;
	add.s64 	%rd3, %rd6, %rd9;
	@%p2 bra 	$L__BB10_4;
	st.global.u32 	[%rd3], %r3;
$L__BB10_4:
	add.s32 	%r10, %r2, 256;
	cvt.u64.u32 	%rd10, %r10;
	setp.le.u64 	%p3, %rd2, %rd10;
	@%p3 bra 	$L__BB10_6;
	st.global.u32 	[%rd3+1024], %r3;
$L__BB10_6:
	ret;

}
	// .globl	_ZN3cub18CUB_300001_SM_10006detail9transform16transform_kernelINS2_10policy_hubILb1EN4cuda3std3__45tupleIJN6thrust24THRUST_300001_SM_1000_NS17counting_iteratorIiNSA_11use_defaultESC_SC_EEEEEE10policy1000Ei16custom_transformNSA_6detail15normal_iteratorINSA_10device_ptrIdEEEEJSD_EEEvT0_iT1_T2_DpNS2_10kernel_argIT3_EE
.visible .entry _ZN3cub18CUB_300001_SM_10006detail9transform16transform_kernelINS2_10policy_hubILb1EN4cuda3std3__45tupleIJN6thrust24THRUST_300001_SM_1000_NS17counting_iteratorIiNSA_11use_defaultESC_SC_EEEEEE10policy1000Ei16custom_transformNSA_6detail15normal_iteratorINSA_10device_ptrIdEEEEJSD_EEEvT0_iT1_T2_DpNS2_10kernel_argIT3_EE(
	.param .u32 _ZN3cub18CUB_300001_SM_10006detail9transform16transform_kernelINS2_10policy_hubILb1EN4cuda3std3__45tupleIJN6thrust24THRUST_300001_SM_1000_NS17counting_iteratorIiNSA_11use_defaultESC_SC_EEEEEE10policy1000Ei16custom_transformNSA_6detail15normal_iteratorINSA_10device_ptrIdEEEEJSD_EEEvT0_iT1_T2_DpNS2_10kernel_argIT3_EE_param_0,
	.param .u32 _ZN3cub18CUB_300001_SM_10006detail9transform16transform_kernelINS2_10policy_hubILb1EN4cuda3std3__45tupleIJN6thrust24THRUST_300001_SM_1000_NS17counting_iteratorIiNSA_11use_defaultESC_SC_EEEEEE10policy1000Ei16custom_transformNSA_6detail15normal_iteratorINSA_10device_ptrIdEEEEJSD_EEEvT0_iT1_T2_DpNS2_10kernel_argIT3_EE_param_1,
	.param .align 8 .b8 _ZN3cub18CUB_300001_SM_10006detail9transform16transform_kernelINS2_10policy_hubILb1EN4cuda3std3__45tupleIJN6thrust24THRUST_300001_SM_1000_NS17counting_iteratorIiNSA_11use_defaultESC_SC_EEEEEE10policy1000Ei16custom_transformNSA_6detail15normal_iteratorINSA_10device_ptrIdEEEEJSD_EEEvT0_iT1_T2_DpNS2_10kernel_argIT3_EE_param_2[24],
	.param .align 8 .b8 _ZN3cub18CUB_300001_SM_10006detail9transform16transform_kernelINS2_10policy_hubILb1EN4cuda3std3__45tupleIJN6thrust24THRUST_300001_SM_1000_NS17counting_iteratorIiNSA_11use_defaultESC_SC_EEEEEE10policy1000Ei16custom_transformNSA_6detail15normal_iteratorINSA_10device_ptrIdEEEEJSD_EEEvT0_iT1_T2_DpNS2_10kernel_argIT3_EE_param_3[8],
	.param .align 8 .b8 _ZN3cub18CUB_300001_SM_10006detail9transform16transform_kernelINS2_10policy_hubILb1EN4cuda3std3__45tupleIJN6thrust24THRUST_300001_SM_1000_NS17counting_iteratorIiNSA_11use_defaultESC_SC_EEEEEE10policy1000Ei16custom_transformNSA_6detail15normal_iteratorINSA_10device_ptrIdEEEEJSD_EEEvT0_iT1_T2_DpNS2_10kernel_argIT3_EE_param_4[16]
)
.maxntid 128
{
	.reg .pred 	%p<126>;
	.reg .b16 	%rs<17>;
	.reg .b32 	%r<1012>;
	.reg .b64 	%rd<613>;
	.reg .b64 	%fd<503>;

	ld.param.u32 	%r139, [_ZN3cub18CUB_300001_SM_10006detail9transform16transform_kernelINS2_10policy_hubILb1EN4cuda3std3__45tupleIJN6thrust24THRUST_300001_SM_1000_NS17counting_iteratorIiNSA_11use_defaultESC_SC_EEEEEE10policy1000Ei16custom_transformNSA_6detail15normal_iteratorINSA_10device_ptrIdEEEEJSD_EEEvT0_iT1_T2_DpNS2_10kernel_argIT3_EE_param_4];
	ld.param.u32 	%r140, [_ZN3cub18CUB_300001_SM_10006detail9transform16transform_kernelINS2_10policy_hubILb1EN4cuda3std3__45tupleIJN6thrust24THRUST_300001_SM_1000_NS17counting_iteratorIiNSA_11use_defaultESC_SC_EEEEEE10policy1000Ei16custom_transformNSA_6detail15normal_iteratorINSA_10device_ptrIdEEEEJSD_EEEvT0_iT1_T2_DpNS2_10kernel_argIT3_EE_param_0];
	ld.param.u64 	%rd13, [_ZN3cub18CUB_300001_SM_10006detail9transform16transform_kernelINS2_10policy_hubILb1EN4cuda3std3__45tupleIJN6thrust24THRUST_300001_SM_1000_NS17counting_iteratorIiNSA_11use_defaultESC_SC_EEEEEE10policy1000Ei16custom_transformNSA_6detail15normal_iteratorINSA_10device_ptrIdEEEEJSD_EEEvT0_iT1_T2_DpNS2_10kernel_argIT3_EE_param_3];
	ld.param.u64 	%rd14, [_ZN3cub18CUB_300001_SM_10006detail9transform16transform_kernelINS2_10policy_hubILb1EN4cuda3std3__45tupleIJN6thrust24THRUST_300001_SM_1000_NS17counting_iteratorIiNSA_11use_defaultESC_SC_EEEEEE10policy1000Ei16custom_transformNSA_6detail15normal_iteratorINSA_10device_ptrIdEEEEJSD_EEEvT0_iT1_T2_DpNS2_10kernel_argIT3_EE_param_2+8];
	ld.param.u64 	%rd15, [_ZN3cub18CUB_300001_SM_10006detail9transform16transform_kernelINS2_10policy_hubILb1EN4cuda3std3__45tupleIJN6thrust24THRUST_300001_SM_1000_NS17counting_iteratorIiNSA_11use_defaultESC_SC_EEEEEE10policy1000Ei16custom_transformNSA_6detail15normal_iteratorINSA_10device_ptrIdEEEEJSD_EEEvT0_iT1_T2_DpNS2_10kernel_argIT3_EE_param_2];
	ld.param.u32 	%r138, [_ZN3cub18CUB_300001_SM_10006detail9transform16transform_kernelINS2_10policy_hubILb1EN4cuda3std3__45tupleIJN6thrust24THRUST_300001_SM_1000_NS17counting_iteratorIiNSA_11use_defaultESC_SC_EEEEEE10policy1000Ei16custom_transformNSA_6detail15normal_iteratorINSA_10device_ptrIdEEEEJSD_EEEvT0_iT1_T2_DpNS2_10kernel_argIT3_EE_param_1];
	ld.param.v2.u32 	{%r1, %r2}, [_ZN3cub18CUB_300001_SM_10006detail9transform16transform_kernelINS2_10policy_hubILb1EN4cuda3std3__45tupleIJN6thrust24THRUST_300001_SM_1000_NS17counting_iteratorIiNSA_11use_defaultESC_SC_EEEEEE10policy1000Ei16custom_transformNSA_6detail15normal_iteratorINSA_10device_ptrIdEEEEJSD_EEEvT0_iT1_T2_DpNS2_10kernel_argIT3_EE_param_2+16];
	cvta.to.global.u64 	%rd1, %rd15;
	cvta.to.global.u64 	%rd2, %rd14;
	cvta.to.global.u64 	%rd16, %rd13;
	shl.b32 	%r141, %r138, 7;
	mov.u32 	%r142, %ctaid.x;
	mul.lo.s32 	%r143, %r141, %r142;
	sub.s32 	%r144, %r140, %r143;
	min.s32 	%r3, %r141, %r144;
	add.s32 	%r4, %r139, %r143;
	mul.wide.s32 	%rd17, %r143, 8;
	add.s64 	%rd3, %rd16, %rd17;
	setp.gt.s32 	%p1, %r141, %r144;
	@%p1 bra 	$L__BB11_92;
	setp.lt.s32 	%p2, %r138, 1;
	@%p2 bra 	$L__BB11_175;
	mov.u32 	%r5, %tid.x;
	setp.lt.s32 	%p3, %r1, 1;
	cvt.rn.f64.s32 	%fd1, %r1;
	add.s32 	%r6, %r1, -1;
	add.s32 	%r7, %r1, -2;
	@%p3 bra 	$L__BB11_81;
	and.b32  	%r8, %r1, 7;
	add.s32 	%r9, %r8, -1;
	and.b32  	%r10, %r1, 3;
	add.s32 	%r248, %r1, 3;
	and.b32  	%r249, %r248, 3;
	add.s32 	%r11, %r249, -1;
	add.s32 	%r250, %r1, 7;
	and.b32  	%r251, %r250, 7;
	add.s32 	%r12, %r251, -1;
	and.b32  	%r13, %r1, 2147483640;
	and.b32  	%r14, %r6, 3;
	and.b32  	%r15, %r6, -4;
	and.b32  	%r16, %r248, 1;
	and.b32  	%r17, %r6, 7;
	and.b32  	%r18, %r6, -8;
	and.b32  	%r19, %r250, 3;
	mov.b32 	%r961, 0;
$L__BB11_4:
	setp.lt.u32 	%p12, %r6, 7;
	shl.b32 	%r253, %r961, 7;
	add.s32 	%r21, %r253, %r5;
	add.s32 	%r254, %r21, %r4;
	mad.lo.s32 	%r255, %r254, 1331, %r2;
	mul.hi.u32 	%r256, %r255, 3;
	sub.s32 	%r257, %r255, %r256;
	shr.u32 	%r258, %r257, 1;
	add.s32 	%r259, %r258, %r256;
	shr.u32 	%r260, %r259, 30;
	mul.lo.s32 	%r261, %r260, 2147483647;
	sub.s32 	%r262, %r255, %r261;
	max.u32 	%r970, %r262, 1;
	mul.lo.s32 	%r23, %r254, %r1;
	mov.b32 	%r964, 0;
	@%p12 bra 	$L__BB11_7;
	mov.b32 	%r962, 0;
$L__BB11_6:
	.pragma "nounroll";
	add.s32 	%r264, %r962, %r23;
	mul.wide.s32 	%rd118, %r264, 4;
	add.s64 	%rd119, %rd2, %rd118;
	st.global.u32 	[%rd119], %r962;
	add.s32 	%r265, %r962, 1;
	st.global.u32 	[%rd119+4], %r265;
	add.s32 	%r266, %r962, 2;
	st.global.u32 	[%rd119+8], %r266;
	add.s32 	%r267, %r962, 3;
	st.global.u32 	[%rd119+12], %r267;
	add.s32 	%r268, %r962, 4;
	st.global.u32 	[%rd119+16], %r268;
	add.s32 	%r269, %r962, 5;
	st.global.u32 	[%rd119+20], %r269;
	add.s32 	%r270, %r962, 6;
	st.global.u32 	[%rd119+24], %r270;
	add.s32 	%r271, %r962, 7;
	st.global.u32 	[%rd119+28], %r271;
	add.s32 	%r962, %r962, 8;
	setp.ne.s32 	%p13, %r962, %r13;
	mov.u32 	%r964, %r13;
	@%p13 bra 	$L__BB11_6;
$L__BB11_7:
	setp.eq.s32 	%p14, %r8, 0;
	@%p14 bra 	$L__BB11_15;
	setp.lt.u32 	%p15, %r9, 3;
	@%p15 bra 	$L__BB11_10;
	add.s32 	%r272, %r964, %r23;
	mul.wide.s32 	%rd120, %r272, 4;
	add.s64 	%rd121, %rd2, %rd120;
	st.global.u32 	[%rd121], %r964;
	add.s32 	%r273, %r964, 1;
	st.global.u32 	[%rd121+4], %r273;
	add.s32 	%r274, %r964, 2;
	st.global.u32 	[%rd121+8], %r274;
	add.s32 	%r275, %r964, 3;
	st.global.u32 	[%rd121+12], %r275;
	add.s32 	%r964, %r964, 4;
$L__BB11_10:
	setp.eq.s32 	%p16, %r10, 0;
	@%p16 bra 	$L__BB11_15;
	setp.eq.s32 	%p17, %r10, 1;
	@%p17 bra 	$L__BB11_13;
	add.s32 	%r276, %r964, %r23;
	mul.wide.s32 	%rd122, %r276, 4;
	add.s64 	%rd123, %rd2, %rd122;
	st.global.u32 	[%rd123], %r964;
	add.s32 	%r277, %r964, 1;
	st.global.u32 	[%rd123+4], %r277;
	add.s32 	%r964, %r964, 2;
$L__BB11_13:
	and.b32  	%r278, %r1, 1;
	setp.eq.b32 	%p18, %r278, 1;
	not.pred 	%p19, %p18;
	@%p19 bra 	$L__BB11_15;
	add.s32 	%r279, %r964, %r23;
	mul.wide.s32 	%rd124, %r279, 4;
	add.s64 	%rd125, %rd2, %rd124;
	st.global.u32 	[%rd125], %r964;
$L__BB11_15:
	setp.lt.s32 	%p20, %r1, 2;
	mov.f64 	%fd469, 0d0000000000000000;
	@%p20 bra 	$L__BB11_35;
	setp.lt.u32 	%p21, %r7, 3;
	mov.u32 	%r971, %r1;
	@%p21 bra 	$L__BB11_19;
	add.s32 	%r31, %r23, -1;
	mov.b32 	%r968, 0;
	mov.u32 	%r966, %r1;
$L__BB11_18:
	.pragma "nounroll";
	mul.hi.u32 	%r281, %r970, -1131474031;
	shr.u32 	%r282, %r281, 15;
	mul.lo.s32 	%r283, %r282, 44488;
	sub.s32 	%r284, %r970, %r283;
	mul.lo.s32 	%r285, %r284, 48271;
	mul.lo.s32 	%r286, %r282, 3399;
	setp.lt.u32 	%p22, %r285, %r286;
	xor.b32  	%r287, %r286, 2147483647;
	neg.s32 	%r288, %r286;
	selp.b32 	%r289, %r287, %r288, %p22;
	add.s32 	%r290, %r289, %r285;
	add.s32 	%r291, %r290, -1;
	cvt.rn.f64.u32 	%fd123, %r291;
	div.rn.f64 	%fd124, %fd123, 0d41DFFFFFFF800000;
	fma.rn.f64 	%fd125, %fd124, %fd1, 0d0000000000000000;
	cvt.rzi.s32.f64 	%r292, %fd125;
	add.s32 	%r293, %r966, %r31;
	mul.wide.s32 	%rd126, %r293, 4;
	add.s64 	%rd127, %rd2, %rd126;
	ld.global.u32 	%r294, [%rd127];
	add.s32 	%r295, %r292, %r23;
	mul.wide.s32 	%rd128, %r295, 4;
	add.s64 	%rd129, %rd2, %rd128;
	ld.global.u32 	%r296, [%rd129];
	st.global.u32 	[%rd127], %r296;
	st.global.u32 	[%rd129], %r294;
	mul.hi.u32 	%r297, %r290, -1131474031;
	shr.u32 	%r298, %r297, 15;
	mul.lo.s32 	%r299, %r298, 44488;
	sub.s32 	%r300, %r290, %r299;
	mul.lo.s32 	%r301, %r300, 48271;
	mul.lo.s32 	%r302, %r298, 3399;
	setp.lt.u32 	%p23, %r301, %r302;
	xor.b32  	%r303, %r302, 2147483647;
	neg.s32 	%r304, %r302;
	selp.b32 	%r305, %r303, %r304, %p23;
	add.s32 	%r306, %r305, %r301;
	add.s32 	%r307, %r306, -1;
	cvt.rn.f64.u32 	%fd126, %r307;
	div.rn.f64 	%fd127, %fd126, 0d41DFFFFFFF800000;
	fma.rn.f64 	%fd128, %fd127, %fd1, 0d0000000000000000;
	cvt.rzi.s32.f64 	%r308, %fd128;
	ld.global.u32 	%r309, [%rd127+-4];
	add.s32 	%r310, %r308, %r23;
	mul.wide.s32 	%rd130, %r310, 4;
	add.s64 	%rd131, %rd2, %rd130;
	ld.global.u32 	%r311, [%rd131];
	st.global.u32 	[%rd127+-4], %r311;
	st.global.u32 	[%rd131], %r309;
	mul.hi.u32 	%r312, %r306, -1131474031;
	shr.u32 	%r313, %r312, 15;
	mul.lo.s32 	%r314, %r313, 44488;
	sub.s32 	%r315, %r306, %r314;
	mul.lo.s32 	%r316, %r315, 48271;
	mul.lo.s32 	%r317, %r313, 3399;
	setp.lt.u32 	%p24, %r316, %r317;
	xor.b32  	%r318, %r317, 2147483647;
	neg.s32 	%r319, %r317;
	selp.b32 	%r320, %r318, %r319, %p24;
	add.s32 	%r321, %r320, %r316;
	add.s32 	%r322, %r321, -1;
	cvt.rn.f64.u32 	%fd129, %r322;
	div.rn.f64 	%fd130, %fd129, 0d41DFFFFFFF800000;
	fma.rn.f64 	%fd131, %fd130, %fd1, 0d0000000000000000;
	cvt.rzi.s32.f64 	%r323, %fd131;
	ld.global.u32 	%r324, [%rd127+-8];
	add.s32 	%r325, %r323, %r23;
	mul.wide.s32 	%rd132, %r325, 4;
	add.s64 	%rd133, %rd2, %rd132;
	ld.global.u32 	%r326, [%rd133];
	st.global.u32 	[%rd127+-8], %r326;
	st.global.u32 	[%rd133], %r324;
	add.s32 	%r971, %r966, -4;
	mul.hi.u32 	%r327, %r321, -1131474031;
	shr.u32 	%r328, %r327, 15;
	mul.lo.s32 	%r329, %r328, 44488;
	sub.s32 	%r330, %r321, %r329;
	mul.lo.s32 	%r331, %r330, 48271;
	mul.lo.s32 	%r332, %r328, 3399;
	setp.lt.u32 	%p25, %r331, %r332;
	xor.b32  	%r333, %r332, 2147483647;
	neg.s32 	%r334, %r332;
	selp.b32 	%r335, %r333, %r334, %p25;
	add.s32 	%r970, %r335, %r331;
	add.s32 	%r336, %r970, -1;
	cvt.rn.f64.u32 	%fd132, %r336;
	div.rn.f64 	%fd133, %fd132, 0d41DFFFFFFF800000;
	fma.rn.f64 	%fd134, %fd133, %fd1, 0d0000000000000000;
	cvt.rzi.s32.f64 	%r337, %fd134;
	cvt.s64.s32 	%rd134, %r23;
	cvt.s64.s32 	%rd135, %r966;
	add.s64 	%rd136, %rd135, %rd134;
	shl.b64 	%rd137, %rd136, 2;
	add.s64 	%rd138, %rd2, %rd137;
	ld.global.u32 	%r338, [%rd138+-16];
	add.s32 	%r339, %r337, %r23;
	mul.wide.s32 	%rd139, %r339, 4;
	add.s64 	%rd140, %rd2, %rd139;
	ld.global.u32 	%r340, [%rd140];
	st.global.u32 	[%rd138+-16], %r340;
	st.global.u32 	[%rd140], %r338;
	add.s32 	%r968, %r968, 4;
	setp.ne.s32 	%p26, %r968, %r15;
	mov.u32 	%r966, %r971;
	@%p26 bra 	$L__BB11_18;
$L__BB11_19:
	setp.eq.s32 	%p27, %r14, 0;
	@%p27 bra 	$L__BB11_24;
	setp.eq.s32 	%p28, %r11, 0;
	@%p28 bra 	$L__BB11_22;
	mul.hi.u32 	%r341, %r970, -1131474031;
	shr.u32 	%r342, %r341, 15;
	mul.lo.s32 	%r343, %r342, 44488;
	sub.s32 	%r344, %r970, %r343;
	mul.lo.s32 	%r345, %r344, 48271;
	mul.lo.s32 	%r346, %r342, 3399;
	setp.lt.u32 	%p29, %r345, %r346;
	xor.b32  	%r347, %r346, 2147483647;
	neg.s32 	%r348, %r346;
	selp.b32 	%r349, %r347, %r348, %p29;
	add.s32 	%r350, %r349, %r345;
	add.s32 	%r351, %r350, -1;
	cvt.rn.f64.u32 	%fd135, %r351;
	div.rn.f64 	%fd136, %fd135, 0d41DFFFFFFF800000;
	fma.rn.f64 	%fd137, %fd136, %fd1, 0d0000000000000000;
	cvt.rzi.s32.f64 	%r352, %fd137;
	cvt.s64.s32 	%rd141, %r23;
	cvt.s64.s32 	%rd142, %r971;
	add.s64 	%rd143, %rd142, %rd141;
	shl.b64 	%rd144, %rd143, 2;
	add.s64 	%rd145, %rd2, %rd144;
	ld.global.u32 	%r353, [%rd145+-4];
	add.s32 	%r354, %r352, %r23;
	mul.wide.s32 	%rd146, %r354, 4;
	add.s64 	%rd147, %rd2, %rd146;
	ld.global.u32 	%r355, [%rd147];
	st.global.u32 	[%rd145+-4], %r355;
	st.global.u32 	[%rd147], %r353;
	add.s32 	%r971, %r971, -2;
	mul.hi.u32 	%r356, %r350, -1131474031;
	shr.u32 	%r357, %r356, 15;
	mul.lo.s32 	%r358, %r357, 44488;
	sub.s32 	%r359, %r350, %r358;
	mul.lo.s32 	%r360, %r359, 48271;
	mul.lo.s32 	%r361, %r357, 3399;
	setp.lt.u32 	%p30, %r360, %r361;
	xor.b32  	%r362, %r361, 2147483647;
	neg.s32 	%r363, %r361;
	selp.b32 	%r364, %r362, %r363, %p30;
	add.s32 	%r970, %r364, %r360;
	add.s32 	%r365, %r970, -1;
	cvt.rn.f64.u32 	%fd138, %r365;
	div.rn.f64 	%fd139, %fd138, 0d41DFFFFFFF800000;
	fma.rn.f64 	%fd140, %fd139, %fd1, 0d0000000000000000;
	cvt.rzi.s32.f64 	%r366, %fd140;
	ld.global.u32 	%r367, [%rd145+-8];
	add.s32 	%r368, %r366, %r23;
	mul.wide.s32 	%rd148, %r368, 4;
	add.s64 	%rd149, %rd2, %rd148;
	ld.global.u32 	%r369, [%rd149];
	st.global.u32 	[%rd145+-8], %r369;
	st.global.u32 	[%rd149], %r367;
$L__BB11_22:
	setp.eq.s32 	%p31, %r16, 0;
	@%p31 bra 	$L__BB11_24;
	mul.hi.u32 	%r370, %r970, -1131474031;
	shr.u32 	%r371, %r370, 15;
	mul.lo.s32 	%r372, %r371, 44488;
	sub.s32 	%r373, %r970, %r372;
	mul.lo.s32 	%r374, %r373, 48271;
	mul.lo.s32 	%r375, %r371, 3399;
	setp.lt.u32 	%p32, %r374, %r375;
	xor.b32  	%r376, %r375, 2147483647;
	neg.s32 	%r377, %r375;
	selp.b32 	%r378, %r376, %r377, %p32;
	add.s32 	%r379, %r378, %r374;
	add.s32 	%r380, %r379, -1;
	cvt.rn.f64.u32 	%fd141, %r380;
	div.rn.f64 	%fd142, %fd141, 0d41DFFFFFFF800000;
	fma.rn.f64 	%fd143, %fd142, %fd1, 0d0000000000000000;
	cvt.rzi.s32.f64 	%r381, %fd143;
	cvt.s64.s32 	%rd150, %r23;
	cvt.s64.s32 	%rd151, %r971;
	add.s64 	%rd152, %rd151, %rd150;
	shl.b64 	%rd153, %rd152, 2;
	add.s64 	%rd154, %rd2, %rd153;
	ld.global.u32 	%r382, [%rd154+-4];
	add.s32 	%r383, %r381, %r23;
	mul.wide.s32 	%rd155, %r383, 4;
	add.s64 	%rd156, %rd2, %rd155;
	ld.global.u32 	%r384, [%rd156];
	st.global.u32 	[%rd154+-4], %r384;
	st.global.u32 	[%rd156], %r382;
$L__BB11_24:
	setp.lt.u32 	%p33, %r7, 7;
	mov.b32 	%r975, 1;
	mov.f64 	%fd469, 0d0000000000000000;
	@%p33 bra 	$L__BB11_27;
	mov.b32 	%r973, 1;
	mov.f64 	%fd469, 0d0000000000000000;
$L__BB11_26:
	.pragma "nounroll";
	add.s32 	%r387, %r973, %r23;
	mul.wide.s32 	%rd157, %r387, 4;
	add.s64 	%rd158, %rd2, %rd157;
	ld.global.u32 	%r388, [%rd158+-4];
	ld.global.u32 	%r389, [%rd158];
	mad.lo.s32 	%r390, %r388, %r1, %r389;
	mul.wide.s32 	%rd159, %r390, 8;
	add.s64 	%rd160, %rd1, %rd159;
	ld.global.f64 	%fd147, [%rd160];
	add.f64 	%fd148, %fd469, %fd147;
	ld.global.u32 	%r391, [%rd158+4];
	mad.lo.s32 	%r392, %r389, %r1, %r391;
	mul.wide.s32 	%rd161, %r392, 8;
	add.s64 	%rd162, %rd1, %rd161;
	ld.global.f64 	%fd149, [%rd162];
	add.f64 	%fd150, %fd148, %fd149;
	ld.global.u32 	%r393, [%rd158+8];
	mad.lo.s32 	%r394, %r391, %r1, %r393;
	mul.wide.s32 	%rd163, %r394, 8;
	add.s64 	%rd164, %rd1, %rd163;
	ld.global.f64 	%fd151, [%rd164];
	add.f64 	%fd152, %fd150, %fd151;
	ld.global.u32 	%r395, [%rd158+12];
	mad.lo.s32 	%r396, %r393, %r1, %r395;
	mul.wide.s32 	%rd165, %r396, 8;
	add.s64 	%rd166, %rd1, %rd165;
	ld.global.f64 	%fd153, [%rd166];
	add.f64 	%fd154, %fd152, %fd153;
	ld.global.u32 	%r397, [%rd158+16];
	mad.lo.s32 	%r398, %r395, %r1, %r397;
	mul.wide.s32 	%rd167, %r398, 8;
	add.s64 	%rd168, %rd1, %rd167;
	ld.global.f64 	%fd155, [%rd168];
	add.f64 	%fd156, %fd154, %fd155;
	ld.global.u32 	%r399, [%rd158+20];
	mad.lo.s32 	%r400, %r397, %r1, %r399;
	mul.wide.s32 	%rd169, %r400, 8;
	add.s64 	%rd170, %rd1, %rd169;
	ld.global.f64 	%fd157, [%rd170];
	add.f64 	%fd158, %fd156, %fd157;
	ld.global.u32 	%r401, [%rd158+24];
	mad.lo.s32 	%r402, %r399, %r1, %r401;
	mul.wide.s32 	%rd171, %r402, 8;
	add.s64 	%rd172, %rd1, %rd171;
	ld.global.f64 	%fd159, [%rd172];
	add.f64 	%fd160, %fd158, %fd159;
	ld.global.u32 	%r403, [%rd158+28];
	mad.lo.s32 	%r404, %r401, %r1, %r403;
	mul.wide.s32 	%rd173, %r404, 8;
	add.s64 	%rd174, %rd1, %rd173;
	ld.global.f64 	%fd161, [%rd174];
	add.f64 	%fd469, %fd160, %fd161;
	add.s32 	%r975, %r973, 8;
	add.s32 	%r405, %r973, 7;
	setp.ne.s32 	%p34, %r405, %r18;
	mov.u32 	%r973, %r975;
	@%p34 bra 	$L__BB11_26;
$L__BB11_27:
	setp.eq.s32 	%p35, %r17, 0;
	@%p35 bra 	$L__BB11_35;
	setp.lt.u32 	%p36, %r12, 3;
	@%p36 bra 	$L__BB11_30;
	add.s32 	%r406, %r975, %r23;
	mul.wide.s32 	%rd175, %r406, 4;
	add.s64 	%rd176, %rd2, %rd175;
	ld.global.u32 	%r407, [%rd176+-4];
	ld.global.u32 	%r408, [%rd176];
	mad.lo.s32 	%r409, %r407, %r1, %r408;
	mul.wide.s32 	%rd177, %r409, 8;
	add.s64 	%rd178, %rd1, %rd177;
	ld.global.f64 	%fd163, [%rd178];
	add.f64 	%fd164, %fd469, %fd163;
	cvt.s64.s32 	%rd179, %r23;
	cvt.s64.s32 	%rd180, %r975;
	add.s64 	%rd181, %rd180, %rd179;
	shl.b64 	%rd182, %rd181, 2;
	add.s64 	%rd183, %rd2, %rd182;
	ld.global.u32 	%r410, [%rd183+4];
	mad.lo.s32 	%r411, %r408, %r1, %r410;
	mul.wide.s32 	%rd184, %r411, 8;
	add.s64 	%rd185, %rd1, %rd184;
	ld.global.f64 	%fd165, [%rd185];
	add.f64 	%fd166, %fd164, %fd165;
	ld.global.u32 	%r412, [%rd183+8];
	mad.lo.s32 	%r413, %r410, %r1, %r412;
	mul.wide.s32 	%rd186, %r413, 8;
	add.s64 	%rd187, %rd1, %rd186;
	ld.global.f64 	%fd167, [%rd187];
	add.f64 	%fd168, %fd166, %fd167;
	ld.global.u32 	%r414, [%rd183+12];
	mad.lo.s32 	%r415, %r412, %r1, %r414;
	mul.wide.s32 	%rd188, %r415, 8;
	add.s64 	%rd189, %rd1, %rd188;
	ld.global.f64 	%fd169, [%rd189];
	add.f64 	%fd469, %fd168, %fd169;
	add.s32 	%r975, %r975, 4;
$L__BB11_30:
	setp.eq.s32 	%p37, %r19, 0;
	@%p37 bra 	$L__BB11_35;
	setp.eq.s32 	%p38, %r11, 0;
	@%p38 bra 	$L__BB11_33;
	add.s32 	%r416, %r975, %r23;
	mul.wide.s32 	%rd190, %r416, 4;
	add.s64 	%rd191, %rd2, %rd190;
	ld.global.u32 	%r417, [%rd191+-4];
	ld.global.u32 	%r418, [%rd191];
	mad.lo.s32 	%r419, %r417, %r1, %r418;
	mul.wide.s32 	%rd192, %r419, 8;
	add.s64 	%rd193, %rd1, %rd192;
	ld.global.f64 	%fd171, [%rd193];
	add.f64 	%fd172, %fd469, %fd171;
	cvt.s64.s32 	%rd194, %r23;
	cvt.s64.s32 	%rd195, %r975;
	add.s64 	%rd196, %rd195, %rd194;
	shl.b64 	%rd197, %rd196, 2;
	add.s64 	%rd198, %rd2, %rd197;
	ld.global.u32 	%r420, [%rd198+4];
	mad.lo.s32 	%r421, %r418, %r1, %r420;
	mul.wide.s32 	%rd199, %r421, 8;
	add.s64 	%rd200, %rd1, %rd199;
	ld.global.f64 	%fd173, [%rd200];
	add.f64 	%fd469, %fd172, %fd173;
	add.s32 	%r975, %r975, 2;
$L__BB11_33:
	setp.eq.s32 	%p39, %r16, 0;
	@%p39 bra 	$L__BB11_35;
	add.s32 	%r422, %r975, %r23;
	mul.wide.s32 	%rd201, %r422, 4;
	add.s64 	%rd202, %rd2, %rd201;
	ld.global.u32 	%r423, [%rd202+-4];
	ld.global.u32 	%r424, [%rd202];
	mad.lo.s32 	%r425, %r423, %r1, %r424;
	mul.wide.s32 	%rd203, %r425, 8;
	add.s64 	%rd204, %rd1, %rd203;
	ld.global.f64 	%fd174, [%rd204];
	add.f64 	%fd469, %fd469, %fd174;
$L__BB11_35:
	add.s32 	%r427, %r6, %r23;
	mul.wide.s32 	%rd205, %r427, 4;
	add.s64 	%rd4, %rd2, %rd205;
	ld.global.u32 	%r428, [%rd4];
	mul.wide.s32 	%rd206, %r23, 4;
	add.s64 	%rd5, %rd2, %rd206;
	ld.global.u32 	%r429, [%rd5];
	mad.lo.s32 	%r430, %r428, %r1, %r429;
	mul.wide.s32 	%rd207, %r430, 8;
	add.s64 	%rd208, %rd1, %rd207;
	ld.global.f64 	%fd175, [%rd208];
	add.f64 	%fd470, %fd469, %fd175;
	mov.b16 	%rs14, 0;
	mov.b32 	%r977, 0;
$L__BB11_36:
	add.s32 	%r52, %r977, 1;
	setp.ge.s32 	%p40, %r52, %r1;
	@%p40 bra 	$L__BB11_79;
	mul.wide.s32 	%rd209, %r977, 4;
	add.s64 	%rd6, %rd5, %rd209;
	mov.u32 	%r978, %r52;
	mov.u32 	%r979, %r977;
$L__BB11_38:
	mov.u32 	%r53, %r978;
	setp.eq.s32 	%p41, %r977, 0;
	mul.wide.s32 	%rd210, %r979, 4;
	add.s64 	%rd7, %rd5, %rd210;
	@%p41 bra 	$L__BB11_48;
	setp.eq.s32 	%p42, %r53, 0;
	@%p42 bra 	$L__BB11_45;
	setp.eq.s32 	%p43, %r979, %r7;
	@%p43 bra 	$L__BB11_44;
	setp.eq.s32 	%p44, %r977, %r6;
	@%p44 bra 	$L__BB11_43;
	ld.global.u32 	%r431, [%rd6+-4];
	ld.global.u32 	%r432, [%rd6];
	mad.lo.s32 	%r433, %r431, %r1, %r432;
	mul.wide.s32 	%rd211, %r433, 8;
	add.s64 	%rd212, %rd1, %rd211;
	ld.global.f64 	%fd176, [%rd212];
	ld.global.u32 	%r434, [%rd6+4];
	mad.lo.s32 	%r435, %r432, %r1, %r434;
	mul.wide.s32 	%rd213, %r435, 8;
	add.s64 	%rd214, %rd1, %rd213;
	ld.global.f64 	%fd177, [%rd214];
	ld.global.u32 	%r436, [%rd7];
	ld.global.u32 	%r437, [%rd7+4];
	mad.lo.s32 	%r438, %r436, %r1, %r437;
	mul.wide.s32 	%rd215, %r438, 8;
	add.s64 	%rd216, %rd1, %rd215;
	ld.global.f64 	%fd178, [%rd216];
	ld.global.u32 	%r439, [%rd7+8];
	mad.lo.s32 	%r440, %r437, %r1, %r439;
	mul.wide.s32 	%rd217, %r440, 8;
	add.s64 	%rd218, %rd1, %rd217;
	ld.global.f64 	%fd179, [%rd218];
	add.f64 	%fd180, %fd176, %fd177;
	add.f64 	%fd181, %fd180, %fd178;
	add.f64 	%fd471, %fd181, %fd179;
	bra.uni 	$L__BB11_51;
$L__BB11_43:
	ld.global.u32 	%r441, [%rd6+-4];
	ld.global.u32 	%r442, [%rd6];
	mad.lo.s32 	%r443, %r441, %r1, %r442;
	mul.wide.s32 	%rd219, %r443, 8;
	add.s64 	%rd220, %rd1, %rd219;
	ld.global.f64 	%fd182, [%rd220];
	ld.global.u32 	%r444, [%rd5];
	mad.lo.s32 	%r445, %r442, %r1, %r444;
	mul.wide.s32 	%rd221, %r445, 8;
	add.s64 	%rd222, %rd1, %rd221;
	ld.global.f64 	%fd183, [%rd222];
	ld.global.u32 	%r446, [%rd7];
	ld.global.u32 	%r447, [%rd7+4];
	mad.lo.s32 	%r448, %r446, %r1, %r447;
	mul.wide.s32 	%rd223, %r448, 8;
	add.s64 	%rd224, %rd1, %rd223;
	ld.global.f64 	%fd184, [%rd224];
	ld.global.u32 	%r449, [%rd7+8];
	mad.lo.s32 	%r450, %r447, %r1, %r449;
	mul.wide.s32 	%rd225, %r450, 8;
	add.s64 	%rd226, %rd1, %rd225;
	ld.global.f64 	%fd185, [%rd226];
	add.f64 	%fd186, %fd182, %fd183;
	add.f64 	%fd187, %fd186, %fd184;
	add.f64 	%fd471, %fd187, %fd185;
	bra.uni 	$L__BB11_51;
$L__BB11_44:
	ld.global.u32 	%r451, [%rd6+-4];
	ld.global.u32 	%r452, [%rd6];
	mad.lo.s32 	%r453, %r451, %r1, %r452;
	mul.wide.s32 	%rd227, %r453, 8;
	add.s64 	%rd228, %rd1, %rd227;
	ld.global.f64 	%fd188, [%rd228];
	ld.global.u32 	%r454, [%rd6+4];
	mad.lo.s32 	%r455, %r452, %r1, %r454;
	mul.wide.s32 	%rd229, %r455, 8;
	add.s64 	%rd230, %rd1, %rd229;
	ld.global.f64 	%fd189, [%rd230];
	ld.global.u32 	%r456, [%rd4+-4];
	mul.wide.s32 	%rd231, %r53, 4;
	add.s64 	%rd232, %rd5, %rd231;
	ld.global.u32 	%r457, [%rd232];
	mad.lo.s32 	%r458, %r456, %r1, %r457;
	mul.wide.s32 	%rd233, %r458, 8;
	add.s64 	%rd234, %rd1, %rd233;
	ld.global.f64 	%fd190, [%rd234];
	ld.global.u32 	%r459, [%rd5];
	mad.lo.s32 	%r460, %r457, %r1, %r459;
	mul.wide.s32 	%rd235, %r460, 8;
	add.s64 	%rd236, %rd1, %rd235;
	ld.global.f64 	%fd191, [%rd236];
	add.f64 	%fd192, %fd188, %fd189;
	add.f64 	%fd193, %fd192, %fd190;
	add.f64 	%fd471, %fd193, %fd191;
	bra.uni 	$L__BB11_51;
$L__BB11_45:
	setp.eq.s32 	%p45, %r977, %r6;
	@%p45 bra 	$L__BB11_47;
	ld.global.u32 	%r461, [%rd4];
	ld.global.u32 	%r462, [%rd6];
	mad.lo.s32 	%r463, %r461, %r1, %r462;
	mul.wide.s32 	%rd237, %r463, 8;
	add.s64 	%rd238, %rd1, %rd237;
	ld.global.f64 	%fd194, [%rd238];
	ld.global.u32 	%r464, [%rd6+4];
	mad.lo.s32 	%r465, %r462, %r1, %r464;
	mul.wide.s32 	%rd239, %r465, 8;
	add.s64 	%rd240, %rd1, %rd239;
	ld.global.f64 	%fd195, [%rd240];
	ld.global.u32 	%r466, [%rd7];
	ld.global.u32 	%r467, [%rd5];
	mad.lo.s32 	%r468, %r466, %r1, %r467;
	mul.wide.s32 	%rd241, %r468, 8;
	add.s64 	%rd242, %rd1, %rd241;
	ld.global.f64 	%fd196, [%rd242];
	ld.global.u32 	%r469, [%rd5+4];
	mad.lo.s32 	%r470, %r467, %r1, %r469;
	mul.wide.s32 	%rd243, %r470, 8;
	add.s64 	%rd244, %rd1, %rd243;
	ld.global.f64 	%fd197, [%rd244];
	add.f64 	%fd198, %fd194, %fd195;
	add.f64 	%fd199, %fd198, %fd196;
	add.f64 	%fd471, %fd199, %fd197;
	bra.uni 	$L__BB11_51;
$L__BB11_47:
	ld.global.u32 	%r471, [%rd6+-4];
	ld.global.u32 	%r472, [%rd6];
	mad.lo.s32 	%r473, %r471, %r1, %r472;
	mul.wide.s32 	%rd245, %r473, 8;
	add.s64 	%rd246, %rd1, %rd245;
	ld.global.f64 	%fd200, [%rd246];
	ld.global.u32 	%r474, [%rd5];
	mad.lo.s32 	%r475, %r472, %r1, %r474;
	mul.wide.s32 	%rd247, %r475, 8;
	add.s64 	%rd248, %rd1, %rd247;
	ld.global.f64 	%fd201, [%rd248];
	ld.global.u32 	%r476, [%rd4];
	mad.lo.s32 	%r477, %r476, %r1, %r474;
	mul.wide.s32 	%rd249, %r477, 8;
	add.s64 	%rd250, %rd1, %rd249;
	ld.global.f64 	%fd202, [%rd250];
	ld.global.u32 	%r478, [%rd5+4];
	mad.lo.s32 	%r479, %r474, %r1, %r478;
	mul.wide.s32 	%rd251, %r479, 8;
	add.s64 	%rd252, %rd1, %rd251;
	ld.global.f64 	%fd203, [%rd252];
	add.f64 	%fd204, %fd200, %fd201;
	add.f64 	%fd205, %fd204, %fd202;
	add.f64 	%fd471, %fd205, %fd203;
	bra.uni 	$L__BB11_51;
$L__BB11_48:
	setp.eq.s32 	%p46, %r979, %r7;
	@%p46 bra 	$L__BB11_50;
	ld.global.u32 	%r480, [%rd4];
	ld.global.u32 	%r481, [%rd5];
	mad.lo.s32 	%r482, %r480, %r1, %r481;
	mul.wide.s32 	%rd253, %r482, 8;
	add.s64 	%rd254, %rd1, %rd253;
	ld.global.f64 	%fd206, [%rd254];
	ld.global.u32 	%r483, [%rd5+4];
	mad.lo.s32 	%r484, %r481, %r1, %r483;
	mul.wide.s32 	%rd255, %r484, 8;
	add.s64 	%rd256, %rd1, %rd255;
	ld.global.f64 	%fd207, [%rd256];
	ld.global.u32 	%r485, [%rd7];
	ld.global.u32 	%r486, [%rd7+4];
	mad.lo.s32 	%r487, %r485, %r1, %r486;
	mul.wide.s32 	%rd257, %r487, 8;
	add.s64 	%rd258, %rd1, %rd257;
	ld.global.f64 	%fd208, [%rd258];
	ld.global.u32 	%r488, [%rd7+8];
	mad.lo.s32 	%r489, %r486, %r1, %r488;
	mul.wide.s32 	%rd259, %r489, 8;
	add.s64 	%rd260, %rd1, %rd259;
	ld.global.f64 	%fd209, [%rd260];
	add.f64 	%fd210, %fd206, %fd207;
	add.f64 	%fd211, %fd210, %fd208;
	add.f64 	%fd471, %fd211, %fd209;
	bra.uni 	$L__BB11_51;
$L__BB11_50:
	ld.global.u32 	%r490, [%rd4];
	ld.global.u32 	%r491, [%rd5];
	mad.lo.s32 	%r492, %r490, %r1, %r491;
	mul.wide.s32 	%rd261, %r492, 8;
	add.s64 	%rd262, %rd1, %rd261;
	ld.global.f64 	%fd212, [%rd262];
	ld.global.u32 	%r493, [%rd5+4];
	mad.lo.s32 	%r494, %r491, %r1, %r493;
	mul.wide.s32 	%rd263, %r494, 8;
	add.s64 	%rd264, %rd1, %rd263;
	ld.global.f64 	%fd213, [%rd264];
	ld.global.u32 	%r495, [%rd4+-4];
	mul.wide.s32 	%rd265, %r53, 4;
	add.s64 	%rd266, %rd5, %rd265;
	ld.global.u32 	%r496, [%rd266];
	mad.lo.s32 	%r497, %r495, %r1, %r496;
	mul.wide.s32 	%rd267, %r497, 8;
	add.s64 	%rd268, %rd1, %rd267;
	ld.global.f64 	%fd214, [%rd268];
	mad.lo.s32 	%r498, %r496, %r1, %r491;
	mul.wide.s32 	%rd269, %r498, 8;
	add.s64 	%rd270, %rd1, %rd269;
	ld.global.f64 	%fd215, [%rd270];
	add.f64 	%fd216, %fd212, %fd213;
	add.f64 	%fd217, %fd216, %fd214;
	add.f64 	%fd471, %fd217, %fd215;
$L__BB11_51:
	ld.global.u32 	%r55, [%rd6];
	ld.global.u32 	%r499, [%rd7+4];
	st.global.u32 	[%rd6], %r499;
	st.global.u32 	[%rd7+4], %r55;
	@%p41 bra 	$L__BB11_61;
	setp.eq.s32 	%p48, %r53, 0;
	@%p48 bra 	$L__BB11_58;
	setp.eq.s32 	%p49, %r979, %r7;
	@%p49 bra 	$L__BB11_57;
	setp.eq.s32 	%p50, %r977, %r6;
	@%p50 bra 	$L__BB11_56;
	ld.global.u32 	%r500, [%rd6+-4];
	ld.global.u32 	%r501, [%rd6];
	mad.lo.s32 	%r502, %r500, %r1, %r501;
	mul.wide.s32 	%rd271, %r502, 8;
	add.s64 	%rd272, %rd1, %rd271;
	ld.global.f64 	%fd218, [%rd272];
	ld.global.u32 	%r503, [%rd6+4];
	mad.lo.s32 	%r504, %r501, %r1, %r503;
	mul.wide.s32 	%rd273, %r504, 8;
	add.s64 	%rd274, %rd1, %rd273;
	ld.global.f64 	%fd219, [%rd274];
	ld.global.u32 	%r505, [%rd7];
	mad.lo.s32 	%r506, %r505, %r1, %r55;
	mul.wide.s32 	%rd275, %r506, 8;
	add.s64 	%rd276, %rd1, %rd275;
	ld.global.f64 	%fd220, [%rd276];
	ld.global.u32 	%r507, [%rd7+8];
	mad.lo.s32 	%r508, %r55, %r1, %r507;
	mul.wide.s32 	%rd277, %r508, 8;
	add.s64 	%rd278, %rd1, %rd277;
	ld.global.f64 	%fd221, [%rd278];
	add.f64 	%fd222, %fd218, %fd219;
	add.f64 	%fd223, %fd222, %fd220;
	add.f64 	%fd472, %fd223, %fd221;
	bra.uni 	$L__BB11_64;
$L__BB11_56:
	ld.global.u32 	%r509, [%rd6+-4];
	ld.global.u32 	%r510, [%rd6];
	mad.lo.s32 	%r511, %r509, %r1, %r510;
	mul.wide.s32 	%rd279, %r511, 8;
	add.s64 	%rd280, %rd1, %rd279;
	ld.global.f64 	%fd224, [%rd280];
	ld.global.u32 	%r512, [%rd5];
	mad.lo.s32 	%r513, %r510, %r1, %r512;
	mul.wide.s32 	%rd281, %r513, 8;
	add.s64 	%rd282, %rd1, %rd281;
	ld.global.f64 	%fd225, [%rd282];
	ld.global.u32 	%r514, [%rd7];
	mad.lo.s32 	%r515, %r514, %r1, %r55;
	mul.wide.s32 	%rd283, %r515, 8;
	add.s64 	%rd284, %rd1, %rd283;
	ld.global.f64 	%fd226, [%rd284];
	ld.global.u32 	%r516, [%rd7+8];
	mad.lo.s32 	%r517, %r55, %r1, %r516;
	mul.wide.s32 	%rd285, %r517, 8;
	add.s64 	%rd286, %rd1, %rd285;
	ld.global.f64 	%fd227, [%rd286];
	add.f64 	%fd228, %fd224, %fd225;
	add.f64 	%fd229, %fd228, %fd226;
	add.f64 	%fd472, %fd229, %fd227;
	bra.uni 	$L__BB11_64;
$L__BB11_57:
	ld.global.u32 	%r518, [%rd6+-4];
	ld.global.u32 	%r519, [%rd6];
	mad.lo.s32 	%r520, %r518, %r1, %r519;
	mul.wide.s32 	%rd287, %r520, 8;
	add.s64 	%rd288, %rd1, %rd287;
	ld.global.f64 	%fd230, [%rd288];
	ld.global.u32 	%r521, [%rd6+4];
	mad.lo.s32 	%r522, %r519, %r1, %r521;
	mul.wide.s32 	%rd289, %r522, 8;
	add.s64 	%rd290, %rd1, %rd289;
	ld.global.f64 	%fd231, [%rd290];
	ld.global.u32 	%r523, [%rd4+-4];
	mad.lo.s32 	%r524, %r523, %r1, %r55;
	mul.wide.s32 	%rd291, %r524, 8;
	add.s64 	%rd292, %rd1, %rd291;
	ld.global.f64 	%fd232, [%rd292];
	ld.global.u32 	%r525, [%rd5];
	mad.lo.s32 	%r526, %r55, %r1, %r525;
	mul.wide.s32 	%rd293, %r526, 8;
	add.s64 	%rd294, %rd1, %rd293;
	ld.global.f64 	%fd233, [%rd294];
	add.f64 	%fd234, %fd230, %fd231;
	add.f64 	%fd235, %fd234, %fd232;
	add.f64 	%fd472, %fd235, %fd233;
	bra.uni 	$L__BB11_64;
$L__BB11_58:
	setp.eq.s32 	%p51, %r977, %r6;
	@%p51 bra 	$L__BB11_60;
	ld.global.u32 	%r527, [%rd4];
	ld.global.u32 	%r528, [%rd6];
	mad.lo.s32 	%r529, %r527, %r1, %r528;
	mul.wide.s32 	%rd295, %r529, 8;
	add.s64 	%rd296, %rd1, %rd295;
	ld.global.f64 	%fd236, [%rd296];
	ld.global.u32 	%r530, [%rd6+4];
	mad.lo.s32 	%r531, %r528, %r1, %r530;
	mul.wide.s32 	%rd297, %r531, 8;
	add.s64 	%rd298, %rd1, %rd297;
	ld.global.f64 	%fd237, [%rd298];
	ld.global.u32 	%r532, [%rd7];
	ld.global.u32 	%r533, [%rd5];
	mad.lo.s32 	%r534, %r532, %r1, %r533;
	mul.wide.s32 	%rd299, %r534, 8;
	add.s64 	%rd300, %rd1, %rd299;
	ld.global.f64 	%fd238, [%rd300];
	ld.global.u32 	%r535, [%rd5+4];
	mad.lo.s32 	%r536, %r533, %r1, %r535;
	mul.wide.s32 	%rd301, %r536, 8;
	add.s64 	%rd302, %rd1, %rd301;
	ld.global.f64 	%fd239, [%rd302];
	add.f64 	%fd240, %fd236, %fd237;
	add.f64 	%fd241, %fd240, %fd238;
	add.f64 	%fd472, %fd241, %fd239;
	bra.uni 	$L__BB11_64;
$L__BB11_60:
	ld.global.u32 	%r537, [%rd6+-4];
	ld.global.u32 	%r538, [%rd6];
	mad.lo.s32 	%r539, %r537, %r1, %r538;
	mul.wide.s32 	%rd303, %r539, 8;
	add.s64 	%rd304, %rd1, %rd303;
	ld.global.f64 	%fd242, [%rd304];
	ld.global.u32 	%r540, [%rd5];
	mad.lo.s32 	%r541, %r538, %r1, %r540;
	mul.wide.s32 	%rd305, %r541, 8;
	add.s64 	%rd306, %rd1, %rd305;
	ld.global.f64 	%fd243, [%rd306];
	ld.global.u32 	%r542, [%rd4];
	mad.lo.s32 	%r543, %r542, %r1, %r540;
	mul.wide.s32 	%rd307, %r543, 8;
	add.s64 	%rd308, %rd1, %rd307;
	ld.global.f64 	%fd244, [%rd308];
	ld.global.u32 	%r544, [%rd5+4];
	mad.lo.s32 	%r545, %r540, %r1, %r544;
	mul.wide.s32 	%rd309, %r545, 8;
	add.s64 	%rd310, %rd1, %rd309;
	ld.global.f64 	%fd245, [%rd310];
	add.f64 	%fd246, %fd242, %fd243;
	add.f64 	%fd247, %fd246, %fd244;
	add.f64 	%fd472, %fd247, %fd245;
	bra.uni 	$L__BB11_64;
$L__BB11_61:
	setp.eq.s32 	%p52, %r979, %r7;
	@%p52 bra 	$L__BB11_63;
	ld.global.u32 	%r546, [%rd4];
	ld.global.u32 	%r547, [%rd5];
	mad.lo.s32 	%r548, %r546, %r1, %r547;
	mul.wide.s32 	%rd311, %r548, 8;
	add.s64 	%rd312, %rd1, %rd311;
	ld.global.f64 	%fd248, [%rd312];
	ld.global.u32 	%r549, [%rd5+4];
	mad.lo.s32 	%r550, %r547, %r1, %r549;
	mul.wide.s32 	%rd313, %r550, 8;
	add.s64 	%rd314, %rd1, %rd313;
	ld.global.f64 	%fd249, [%rd314];
	ld.global.u32 	%r551, [%rd7];
	mad.lo.s32 	%r552, %r551, %r1, %r55;
	mul.wide.s32 	%rd315, %r552, 8;
	add.s64 	%rd316, %rd1, %rd315;
	ld.global.f64 	%fd250, [%rd316];
	ld.global.u32 	%r553, [%rd7+8];
	mad.lo.s32 	%r554, %r55, %r1, %r553;
	mul.wide.s32 	%rd317, %r554, 8;
	add.s64 	%rd318, %rd1, %rd317;
	ld.global.f64 	%fd251, [%rd318];
	add.f64 	%fd252, %fd248, %fd249;
	add.f64 	%fd253, %fd252, %fd250;
	add.f64 	%fd472, %fd253, %fd251;
	bra.uni 	$L__BB11_64;
$L__BB11_63:
	ld.global.u32 	%r555, [%rd4];
	ld.global.u32 	%r556, [%rd5];
	mad.lo.s32 	%r557, %r555, %r1, %r556;
	mul.wide.s32 	%rd319, %r557, 8;
	add.s64 	%rd320, %rd1, %rd319;
	ld.global.f64 	%fd254, [%rd320];
	ld.global.u32 	%r558, [%rd5+4];
	mad.lo.s32 	%r559, %r556, %r1, %r558;
	mul.wide.s32 	%rd321, %r559, 8;
	add.s64 	%rd322, %rd1, %rd321;
	ld.global.f64 	%fd255, [%rd322];
	ld.global.u32 	%r560, [%rd4+-4];
	mad.lo.s32 	%r561, %r560, %r1, %r55;
	mul.wide.s32 	%rd323, %r561, 8;
	add.s64 	%rd324, %rd1, %rd323;
	ld.global.f64 	%fd256, [%rd324];
	mad.lo.s32 	%r562, %r55, %r1, %r556;
	mul.wide.s32 	%rd325, %r562, 8;
	add.s64 	%rd326, %rd1, %rd325;
	ld.global.f64 	%fd257, [%rd326];
	add.f64 	%fd258, %fd254, %fd255;
	add.f64 	%fd259, %fd258, %fd256;
	add.f64 	%fd472, %fd259, %fd257;
$L__BB11_64:
	setp.lt.f64 	%p53, %fd472, %fd471;
	@%p53 bra 	$L__BB11_66;
	ld.global.u32 	%r563, [%rd6];
	st.global.u32 	[%rd7+4], %r563;
	st.global.u32 	[%rd6], %r55;
	add.s32 	%r978, %r53, 1;
	setp.eq.s32 	%p54, %r978, %r1;
	mov.u32 	%r979, %r53;
	@%p54 bra 	$L__BB11_79;
	bra.uni 	$L__BB11_38;
$L__BB11_66:
	setp.eq.s32 	%p55, %r1, 1;
	mov.f64 	%fd480, 0d0000000000000000;
	@%p55 bra 	$L__BB11_78;
	setp.lt.u32 	%p56, %r7, 7;
	mov.f64 	%fd480, 0d0000000000000000;
	mov.b32 	%r982, 1;
	@%p56 bra 	$L__BB11_70;
	mov.f64 	%fd480, 0d0000000000000000;
	mov.b32 	%r980, 1;
$L__BB11_69:
	.pragma "nounroll";
	mul.wide.u32 	%rd327, %r980, 4;
	add.s64 	%rd328, %rd5, %rd327;
	ld.global.u32 	%r566, [%rd328+-4];
	ld.global.u32 	%r567, [%rd328];
	mad.lo.s32 	%r568, %r566, %r1, %r567;
	mul.wide.s32 	%rd329, %r568, 8;
	add.s64 	%rd330, %rd1, %rd329;
	ld.global.f64 	%fd264, [%rd330];
	add.f64 	%fd265, %fd480, %fd264;
	ld.global.u32 	%r569, [%rd328+4];
	mad.lo.s32 	%r570, %r567, %r1, %r569;
	mul.wide.s32 	%rd331, %r570, 8;
	add.s64 	%rd332, %rd1, %rd331;
	ld.global.f64 	%fd266, [%rd332];
	add.f64 	%fd267, %fd265, %fd266;
	ld.global.u32 	%r571, [%rd328+8];
	mad.lo.s32 	%r572, %r569, %r1, %r571;
	mul.wide.s32 	%rd333, %r572, 8;
	add.s64 	%rd334, %rd1, %rd333;
	ld.global.f64 	%fd268, [%rd334];
	add.f64 	%fd269, %fd267, %fd268;
	ld.global.u32 	%r573, [%rd328+12];
	mad.lo.s32 	%r574, %r571, %r1, %r573;
	mul.wide.s32 	%rd335, %r574, 8;
	add.s64 	%rd336, %rd1, %rd335;
	ld.global.f64 	%fd270, [%rd336];
	add.f64 	%fd271, %fd269, %fd270;
	ld.global.u32 	%r575, [%rd328+16];
	mad.lo.s32 	%r576, %r573, %r1, %r575;
	mul.wide.s32 	%rd337, %r576, 8;
	add.s64 	%rd338, %rd1, %rd337;
	ld.global.f64 	%fd272, [%rd338];
	add.f64 	%fd273, %fd271, %fd272;
	ld.global.u32 	%r577, [%rd328+20];
	mad.lo.s32 	%r578, %r575, %r1, %r577;
	mul.wide.s32 	%rd339, %r578, 8;
	add.s64 	%rd340, %rd1, %rd339;
	ld.global.f64 	%fd274, [%rd340];
	add.f64 	%fd275, %fd273, %fd274;
	ld.global.u32 	%r579, [%rd328+24];
	mad.lo.s32 	%r580, %r577, %r1, %r579;
	mul.wide.s32 	%rd341, %r580, 8;
	add.s64 	%rd342, %rd1, %rd341;
	ld.global.f64 	%fd276, [%rd342];
	add.f64 	%fd277, %fd275, %fd276;
	ld.global.u32 	%r581, [%rd328+28];
	mad.lo.s32 	%r582, %r579, %r1, %r581;
	mul.wide.s32 	%rd343, %r582, 8;
	add.s64 	%rd344, %rd1, %rd343;
	ld.global.f64 	%fd278, [%rd344];
	add.f64 	%fd480, %fd277, %fd278;
	add.s32 	%r982, %r980, 8;
	add.s32 	%r583, %r980, 7;
	setp.ne.s32 	%p57, %r583, %r18;
	mov.u32 	%r980, %r982;
	@%p57 bra 	$L__BB11_69;
$L__BB11_70:
	setp.eq.s32 	%p58, %r17, 0;
	@%p58 bra 	$L__BB11_78;
	setp.lt.u32 	%p59, %r12, 3;
	@%p59 bra 	$L__BB11_73;
	mul.wide.s32 	%rd345, %r982, 4;
	add.s64 	%rd346, %rd5, %rd345;
	ld.global.u32 	%r584, [%rd346+-4];
	ld.global.u32 	%r585, [%rd346];
	mad.lo.s32 	%r586, %r584, %r1, %r585;
	mul.wide.s32 	%rd347, %r586, 8;
	add.s64 	%rd348, %rd1, %rd347;
	ld.global.f64 	%fd280, [%rd348];
	add.f64 	%fd281, %fd480, %fd280;
	ld.global.u32 	%r587, [%rd346+4];
	mad.lo.s32 	%r588, %r585, %r1, %r587;
	mul.wide.s32 	%rd349, %r588, 8;
	add.s64 	%rd350, %rd1, %rd349;
	ld.global.f64 	%fd282, [%rd350];
	add.f64 	%fd283, %fd281, %fd282;
	ld.global.u32 	%r589, [%rd346+8];
	mad.lo.s32 	%r590, %r587, %r1, %r589;
	mul.wide.s32 	%rd351, %r590, 8;
	add.s64 	%rd352, %rd1, %rd351;
	ld.global.f64 	%fd284, [%rd352];
	add.f64 	%fd285, %fd283, %fd284;
	ld.global.u32 	%r591, [%rd346+12];
	mad.lo.s32 	%r592, %r589, %r1, %r591;
	mul.wide.s32 	%rd353, %r592, 8;
	add.s64 	%rd354, %rd1, %rd353;
	ld.global.f64 	%fd286, [%rd354];
	add.f64 	%fd480, %fd285, %fd286;
	add.s32 	%r982, %r982, 4;
$L__BB11_73:
	setp.eq.s32 	%p60, %r19, 0;
	@%p60 bra 	$L__BB11_78;
	setp.eq.s32 	%p61, %r11, 0;
	@%p61 bra 	$L__BB11_76;
	mul.wide.s32 	%rd355, %r982, 4;
	add.s64 	%rd356, %rd5, %rd355;
	ld.global.u32 	%r593, [%rd356+-4];
	ld.global.u32 	%r594, [%rd356];
	mad.lo.s32 	%r595, %r593, %r1, %r594;
	mul.wide.s32 	%rd357, %r595, 8;
	add.s64 	%rd358, %rd1, %rd357;
	ld.global.f64 	%fd288, [%rd358];
	add.f64 	%fd289, %fd480, %fd288;
	ld.global.u32 	%r596, [%rd356+4];
	mad.lo.s32 	%r597, %r594, %r1, %r596;
	mul.wide.s32 	%rd359, %r597, 8;
	add.s64 	%rd360, %rd1, %rd359;
	ld.global.f64 	%fd290, [%rd360];
	add.f64 	%fd480, %fd289, %fd290;
	add.s32 	%r982, %r982, 2;
$L__BB11_76:
	setp.eq.s32 	%p62, %r16, 0;
	@%p62 bra 	$L__BB11_78;
	mul.wide.s32 	%rd361, %r982, 4;
	add.s64 	%rd362, %rd5, %rd361;
	ld.global.u32 	%r598, [%rd362+-4];
	ld.global.u32 	%r599, [%rd362];
	mad.lo.s32 	%r600, %r598, %r1, %r599;
	mul.wide.s32 	%rd363, %r600, 8;
	add.s64 	%rd364, %rd1, %rd363;
	ld.global.f64 	%fd291, [%rd364];
	add.f64 	%fd480, %fd480, %fd291;
$L__BB11_78:
	ld.global.u32 	%r601, [%rd4];
	ld.global.u32 	%r602, [%rd5];
	mad.lo.s32 	%r603, %r601, %r1, %r602;
	mul.wide.s32 	%rd365, %r603, 8;
	add.s64 	%rd366, %rd1, %rd365;
	ld.global.f64 	%fd292, [%rd366];
	add.f64 	%fd470, %fd480, %fd292;
	mov.b16 	%rs14, 1;
$L__BB11_79:
	and.b16  	%rs9, %rs14, 255;
	setp.ne.s16 	%p63, %rs9, 0;
	setp.eq.s32 	%p64, %r977, %r6;
	selp.b16 	%rs14, 0, %rs14, %p64;
	selp.b32 	%r604, 0, %r52, %p64;
	selp.b32 	%r977, %r604, %r52, %p63;
	setp.lt.s32 	%p65, %r977, %r1;
	@%p65 bra 	$L__BB11_36;
	mul.wide.s32 	%rd367, %r21, 8;
	add.s64 	%rd368, %rd3, %rd367;
	st.global.f64 	[%rd368], %fd470;
	add.s32 	%r961, %r961, 1;
	setp.eq.s32 	%p66, %r961, %r138;
	@%p66 bra 	$L__BB11_175;
	bra.uni 	$L__BB11_4;
$L__BB11_81:
	and.b32  	%r66, %r138, 7;
	setp.lt.u32 	%p4, %r138, 8;
	mov.b32 	%r1009, 0;
	@%p4 bra 	$L__BB11_84;
	and.b32  	%r1009, %r138, 2147483640;
	mov.b32 	%r984, 0;
$L__BB11_83:
	.pragma "nounroll";
	shl.b32 	%r147, %r984, 7;
	add.s32 	%r148, %r147, %r5;
	add.s32 	%r149, %r148, %r4;
	mul.lo.s32 	%r150, %r149, %r1;
	add.s32 	%r151, %r6, %r150;
	mul.wide.s32 	%rd18, %r151, 4;
	add.s64 	%rd19, %rd2, %rd18;
	ld.global.u32 	%r152, [%rd19];
	mul.wide.s32 	%rd20, %r150, 4;
	add.s64 	%rd21, %rd2, %rd20;
	ld.global.u32 	%r153, [%rd21];
	mad.lo.s32 	%r154, %r152, %r1, %r153;
	mul.wide.s32 	%rd22, %r154, 8;
	add.s64 	%rd23, %rd1, %rd22;
	ld.global.f64 	%fd92, [%rd23];
	add.f64 	%fd93, %fd92, 0d0000000000000000;
	mul.wide.u32 	%rd24, %r148, 8;
	add.s64 	%rd25, %rd3, %rd24;
	st.global.f64 	[%rd25], %fd93;
	add.s32 	%r155, %r148, 128;
	add.s32 	%r156, %r149, 128;
	mul.lo.s32 	%r157, %r156, %r1;
	add.s32 	%r158, %r6, %r157;
	mul.wide.s32 	%rd26, %r158, 4;
	add.s64 	%rd27, %rd2, %rd26;
	ld.global.u32 	%r159, [%rd27];
	mul.wide.s32 	%rd28, %r157, 4;
	add.s64 	%rd29, %rd2, %rd28;
	ld.global.u32 	%r160, [%rd29];
	mad.lo.s32 	%r161, %r159, %r1, %r160;
	mul.wide.s32 	%rd30, %r161, 8;
	add.s64 	%rd31, %rd1, %rd30;
	ld.global.f64 	%fd94, [%rd31];
	add.f64 	%fd95, %fd94, 0d0000000000000000;
	mul.wide.s32 	%rd32, %r155, 8;
	add.s64 	%rd33, %rd3, %rd32;
	st.global.f64 	[%rd33], %fd95;
	add.s32 	%r162, %r149, 256;
	mul.lo.s32 	%r163, %r162, %r1;
	add.s32 	%r164, %r6, %r163;
	mul.wide.s32 	%rd34, %r164, 4;
	add.s64 	%rd35, %rd2, %rd34;
	ld.global.u32 	%r165, [%rd35];
	mul.wide.s32 	%rd36, %r163, 4;
	add.s64 	%rd37, %rd2, %rd36;
	ld.global.u32 	%r166, [%rd37];
	mad.lo.s32 	%r167, %r165, %r1, %r166;
	mul.wide.s32 	%rd38, %r167, 8;
	add.s64 	%rd39, %rd1, %rd38;
	ld.global.f64 	%fd96, [%rd39];
	add.f64 	%fd97, %fd96, 0d0000000000000000;
	st.global.f64 	[%rd33+1024], %fd97;
	add.s32 	%r168, %r149, 384;
	mul.lo.s32 	%r169, %r168, %r1;
	add.s32 	%r170, %r6, %r169;
	mul.wide.s32 	%rd40, %r170, 4;
	add.s64 	%rd41, %rd2, %rd40;
	ld.global.u32 	%r171, [%rd41];
	mul.wide.s32 	%rd42, %r169, 4;
	add.s64 	%rd43, %rd2, %rd42;
	ld.global.u32 	%r172, [%rd43];
	mad.lo.s32 	%r173, %r171, %r1, %r172;
	mul.wide.s32 	%rd44, %r173, 8;
	add.s64 	%rd45, %rd1, %rd44;
	ld.global.f64 	%fd98, [%rd45];
	add.f64 	%fd99, %fd98, 0d0000000000000000;
	st.global.f64 	[%rd33+2048], %fd99;
	add.s32 	%r174, %r149, 512;
	mul.lo.s32 	%r175, %r174, %r1;
	add.s32 	%r176, %r6, %r175;
	mul.wide.s32 	%rd46, %r176, 4;
	add.s64 	%rd47, %rd2, %rd46;
	ld.global.u32 	%r177, [%rd47];
	mul.wide.s32 	%rd48, %r175, 4;
	add.s64 	%rd49, %rd2, %rd48;
	ld.global.u32 	%r178, [%rd49];
	mad.lo.s32 	%r179, %r177, %r1, %r178;
	mul.wide.s32 	%rd50, %r179, 8;
	add.s64 	%rd51, %rd1, %rd50;
	ld.global.f64 	%fd100, [%rd51];
	add.f64 	%fd101, %fd100, 0d0000000000000000;
	st.global.f64 	[%rd33+3072], %fd101;
	add.s32 	%r180, %r149, 640;
	mul.lo.s32 	%r181, %r180, %r1;
	add.s32 	%r182, %r6, %r181;
	mul.wide.s32 	%rd52, %r182, 4;
	add.s64 	%rd53, %rd2, %rd52;
	ld.global.u32 	%r183, [%rd53];
	mul.wide.s32 	%rd54, %r181, 4;
	add.s64 	%rd55, %rd2, %rd54;
	ld.global.u32 	%r184, [%rd55];
	mad.lo.s32 	%r185, %r183, %r1, %r184;
	mul.wide.s32 	%rd56, %r185, 8;
	add.s64 	%rd57, %rd1, %rd56;
	ld.global.f64 	%fd102, [%rd57];
	add.f64 	%fd103, %fd102, 0d0000000000000000;
	st.global.f64 	[%rd33+4096], %fd103;
	add.s32 	%r186, %r149, 768;
	mul.lo.s32 	%r187, %r186, %r1;
	add.s32 	%r188, %r6, %r187;
	mul.wide.s32 	%rd58, %r188, 4;
	add.s64 	%rd59, %rd2, %rd58;
	ld.global.u32 	%r189, [%rd59];
	mul.wide.s32 	%rd60, %r187, 4;
	add.s64 	%rd61, %rd2, %rd60;
	ld.global.u32 	%r190, [%rd61];
	mad.lo.s32 	%r191, %r189, %r1, %r190;
	mul.wide.s32 	%rd62, %r191, 8;
	add.s64 	%rd63, %rd1, %rd62;
	ld.global.f64 	%fd104, [%rd63];
	add.f64 	%fd105, %fd104, 0d0000000000000000;
	st.global.f64 	[%rd33+5120], %fd105;
	add.s32 	%r192, %r149, 896;
	mul.lo.s32 	%r193, %r192, %r1;
	add.s32 	%r194, %r6, %r193;
	mul.wide.s32 	%rd64, %r194, 4;
	add.s64 	%rd65, %rd2, %rd64;
	ld.global.u32 	%r195, [%rd65];
	mul.wide.s32 	%rd66, %r193, 4;
	add.s64 	%rd67, %rd2, %rd66;
	ld.global.u32 	%r196, [%rd67];
	mad.lo.s32 	%r197, %r195, %r1, %r196;
	mul.wide.s32 	%rd68, %r197, 8;
	add.s64 	%rd69, %rd1, %rd68;
	ld.global.f64 	%fd106, [%rd69];
	add.f64 	%fd107, %fd106, 0d0000000000000000;
	st.global.f64 	[%rd33+6144], %fd107;
	add.s32 	%r984, %r984, 8;
	setp.eq.s32 	%p5, %r984, %r1009;
	@%p5 bra 	$L__BB11_84;
	bra.uni 	$L__BB11_83;
$L__BB11_84:
	setp.eq.s32 	%p6, %r66, 0;
	@%p6 bra 	$L__BB11_175;
	and.b32  	%r133, %r138, 3;
	setp.lt.u32 	%p7, %r66, 4;
	@%p7 bra 	$L__BB11_87;
	shl.b32 	%r198, %r1009, 7;
	add.s32 	%r199, %r198, %r5;
	add.s32 	%r200, %r199, %r4;
	mul.lo.s32 	%r201, %r200, %r1;
	add.s32 	%r202, %r6, %r201;
	mul.wide.s32 	%rd70, %r202, 4;
	add.s64 	%rd71, %rd2, %rd70;
	ld.global.u32 	%r203, [%rd71];
	mul.wide.s32 	%rd72, %r201, 4;
	add.s64 	%rd73, %rd2, %rd72;
	ld.global.u32 	%r204, [%rd73];
	mad.lo.s32 	%r205, %r203, %r1, %r204;
	mul.wide.s32 	%rd74, %r205, 8;
	add.s64 	%rd75, %rd1, %rd74;
	ld.global.f64 	%fd108, [%rd75];
	add.f64 	%fd109, %fd108, 0d0000000000000000;
	mul.wide.s32 	%rd76, %r199, 8;
	add.s64 	%rd77, %rd3, %rd76;
	st.global.f64 	[%rd77], %fd109;
	add.s32 	%r206, %r200, 128;
	mul.lo.s32 	%r207, %r206, %r1;
	add.s32 	%r208, %r6, %r207;
	mul.wide.s32 	%rd78, %r208, 4;
	add.s64 	%rd79, %rd2, %rd78;
	ld.global.u32 	%r209, [%rd79];
	mul.wide.s32 	%rd80, %r207, 4;
	add.s64 	%rd81, %rd2, %rd80;
	ld.global.u32 	%r210, [%rd81];
	mad.lo.s32 	%r211, %r209, %r1, %r210;
	mul.wide.s32 	%rd82, %r211, 8;
	add.s64 	%rd83, %rd1, %rd82;
	ld.global.f64 	%fd110, [%rd83];
	add.f64 	%fd111, %fd110, 0d0000000000000000;
	st.global.f64 	[%rd77+1024], %fd111;
	add.s32 	%r212, %r200, 256;
	mul.lo.s32 	%r213, %r212, %r1;
	add.s32 	%r214, %r6, %r213;
	mul.wide.s32 	%rd84, %r214, 4;
	add.s64 	%rd85, %rd2, %rd84;
	ld.global.u32 	%r215, [%rd85];
	mul.wide.s32 	%rd86, %r213, 4;
	add.s64 	%rd87, %rd2, %rd86;
	ld.global.u32 	%r216, [%rd87];
	mad.lo.s32 	%r217, %r215, %r1, %r216;
	mul.wide.s32 	%rd88, %r217, 8;
	add.s64 	%rd89, %rd1, %rd88;
	ld.global.f64 	%fd112, [%rd89];
	add.f64 	%fd113, %fd112, 0d0000000000000000;
	st.global.f64 	[%rd77+2048], %fd113;
	add.s32 	%r218, %r200, 384;
	mul.lo.s32 	%r219, %r218, %r1;
	add.s32 	%r220, %r6, %r219;
	mul.wide.s32 	%rd90, %r220, 4;
	add.s64 	%rd91, %rd2, %rd90;
	ld.global.u32 	%r221, [%rd91];
	mul.wide.s32 	%rd92, %r219, 4;
	add.s64 	%rd93, %rd2, %rd92;
	ld.global.u32 	%r222, [%rd93];
	mad.lo.s32 	%r223, %r221, %r1, %r222;
	mul.wide.s32 	%rd94, %r223, 8;
	add.s64 	%rd95, %rd1, %rd94;
	ld.global.f64 	%fd114, [%rd95];
	add.f64 	%fd115, %fd114, 0d0000000000000000;
	st.global.f64 	[%rd77+3072], %fd115;
	add.s32 	%r1009, %r1009, 4;
$L__BB11_87:
	setp.eq.s32 	%p8, %r133, 0;
	@%p8 bra 	$L__BB11_175;
	setp.eq.s32 	%p9, %r133, 1;
	@%p9 bra 	$L__BB11_90;
	shl.b32 	%r224, %r1009, 7;
	add.s32 	%r225, %r224, %r5;
	add.s32 	%r226, %r225, %r4;
	mul.lo.s32 	%r227, %r226, %r1;
	add.s32 	%r228, %r6, %r227;
	mul.wide.s32 	%rd96, %r228, 4;
	add.s64 	%rd97, %rd2, %rd96;
	ld.global.u32 	%r229, [%rd97];
	mul.wide.s32 	%rd98, %r227, 4;
	add.s64 	%rd99, %rd2, %rd98;
	ld.global.u32 	%r230, [%rd99];
	mad.lo.s32 	%r231, %r229, %r1, %r230;
	mul.wide.s32 	%rd100, %r231, 8;
	add.s64 	%rd101, %rd1, %rd100;
	ld.global.f64 	%fd116, [%rd101];
	add.f64 	%fd117, %fd116, 0d0000000000000000;
	mul.wide.s32 	%rd102, %r225, 8;
	add.s64 	%rd103, %rd3, %rd102;
	st.global.f64 	[%rd103], %fd117;
	add.s32 	%r232, %r226, 128;
	mul.lo.s32 	%r233, %r232, %r1;
	add.s32 	%r234, %r6, %r233;
	mul.wide.s32 	%rd104, %r234, 4;
	add.s64 	%rd105, %rd2, %rd104;
	ld.global.u32 	%r235, [%rd105];
	mul.wide.s32 	%rd106, %r233, 4;
	add.s64 	%rd107, %rd2, %rd106;
	ld.global.u32 	%r236, [%rd107];
	mad.lo.s32 	%r237, %r235, %r1, %r236;
	mul.wide.s32 	%rd108, %r237, 8;
	add.s64 	%rd109, %rd1, %rd108;
	ld.global.f64 	%fd118, [%rd109];
	add.f64 	%fd119, %fd118, 0d0000000000000000;
	st.global.f64 	[%rd103+1024], %fd119;
	add.s32 	%r1009, %r1009, 2;
$L__BB11_90:
	and.b32  	%r238, %r138, 1;
	setp.eq.b32 	%p10, %r238, 1;
	not.pred 	%p11, %p10;
	@%p11 bra 	$L__BB11_175;
	shl.b32 	%r239, %r1009, 7;
	add.s32 	%r240, %r239, %r5;
	add.s32 	%r241, %r240, %r4;
	mul.lo.s32 	%r242, %r241, %r1;
	add.s32 	%r243, %r6, %r242;
	mul.wide.s32 	%rd110, %r243, 4;
	add.s64 	%rd111, %rd2, %rd110;
	ld.global.u32 	%r244, [%rd111];
	mul.wide.s32 	%rd112, %r242, 4;
	add.s64 	%rd113, %rd2, %rd112;
	ld.global.u32 	%r245, [%rd113];
	mad.lo.s32 	%r246, %r244, %r1, %r245;
	mul.wide.s32 	%rd114, %r246, 8;
	add.s64 	%rd115, %rd1, %rd114;
	ld.global.f64 	%fd120, [%rd115];
	add.f64 	%fd121, %fd120, 0d0000000000000000;
	mul.wide.s32 	%rd116, %r240, 8;
	add.s64 	%rd117, %rd3, %rd116;
	st.global.f64 	[%rd117], %fd121;
	bra.uni 	$L__BB11_175;
$L__BB11_92:
	setp.lt.s32 	%p67, %r138, 1;
	@%p67 bra 	$L__BB11_175;
	mov.u32 	%r68, %tid.x;
	cvt.rn.f64.s32 	%fd46, %r1;
	add.s32 	%r69, %r1, -1;
	add.s32 	%r70, %r1, -2;
	and.b32  	%r71, %r1, 7;
	add.s32 	%r606, %r1, 3;
	and.b32  	%r607, %r606, 3;
	add.s32 	%r72, %r607, -1;
	add.s32 	%r608, %r1, 7;
	and.b32  	%r609, %r608, 7;
	add.s32 	%r73, %r609, -1;
	and.b32  	%r74, %r1, 2147483640;
	and.b32  	%r75, %r69, -4;
	and.b32  	%r76, %r606, 1;
	and.b32  	%r77, %r69, 7;
	and.b32  	%r78, %r69, -8;
	and.b32  	%r79, %r608, 3;
	mov.b32 	%r985, 0;
$L__BB11_94:
	shl.b32 	%r610, %r985, 7;
	add.s32 	%r83, %r610, %r68;
	setp.ge.s32 	%p68, %r83, %r3;
	@%p68 bra 	$L__BB11_174;
	setp.lt.s32 	%p69, %r1, 1;
	add.s32 	%r84, %r83, %r4;
	mad.lo.s32 	%r611, %r84, 1331, %r2;
	mul.hi.u32 	%r612, %r611, 3;
	sub.s32 	%r613, %r611, %r612;
	shr.u32 	%r614, %r613, 1;
	add.s32 	%r615, %r614, %r612;
	shr.u32 	%r616, %r615, 30;
	mul.lo.s32 	%r617, %r616, 2147483647;
	sub.s32 	%r618, %r611, %r617;
	max.u32 	%r996, %r618, 1;
	@%p69 bra 	$L__BB11_107;
	setp.lt.u32 	%p70, %r69, 7;
	mul.lo.s32 	%r86, %r84, %r1;
	mov.b32 	%r987, 0;
	@%p70 bra 	$L__BB11_99;
	mov.b32 	%r990, 0;
	mov.u32 	%r989, %r86;
$L__BB11_98:
	.pragma "nounroll";
	mul.wide.s32 	%rd369, %r989, 4;
	add.s64 	%rd370, %rd2, %rd369;
	st.global.u32 	[%rd370], %r990;
	add.s32 	%r621, %r990, 1;
	st.global.u32 	[%rd370+4], %r621;
	add.s32 	%r622, %r990, 2;
	st.global.u32 	[%rd370+8], %r622;
	add.s32 	%r623, %r990, 3;
	st.global.u32 	[%rd370+12], %r623;
	add.s32 	%r624, %r990, 4;
	st.global.u32 	[%rd370+16], %r624;
	add.s32 	%r625, %r990, 5;
	st.global.u32 	[%rd370+20], %r625;
	add.s32 	%r626, %r990, 6;
	st.global.u32 	[%rd370+24], %r626;
	add.s32 	%r627, %r990, 7;
	st.global.u32 	[%rd370+28], %r627;
	add.s32 	%r989, %r989, 8;
	add.s32 	%r990, %r990, 8;
	setp.eq.s32 	%p71, %r990, %r74;
	mov.u32 	%r987, %r74;
	@%p71 bra 	$L__BB11_99;
	bra.uni 	$L__BB11_98;
$L__BB11_99:
	setp.eq.s32 	%p72, %r71, 0;
	@%p72 bra 	$L__BB11_107;
	add.s32 	%r628, %r71, -1;
	setp.lt.u32 	%p73, %r628, 3;
	@%p73 bra 	$L__BB11_102;
	add.s32 	%r629, %r987, %r86;
	mul.wide.s32 	%rd371, %r629, 4;
	add.s64 	%rd372, %rd2, %rd371;
	st.global.u32 	[%rd372], %r987;
	add.s32 	%r630, %r987, 1;
	st.global.u32 	[%rd372+4], %r630;
	add.s32 	%r631, %r987, 2;
	st.global.u32 	[%rd372+8], %r631;
	add.s32 	%r632, %r987, 3;
	st.global.u32 	[%rd372+12], %r632;
	add.s32 	%r987, %r987, 4;
$L__BB11_102:
	and.b32  	%r633, %r1, 3;
	setp.eq.s32 	%p74, %r633, 0;
	@%p74 bra 	$L__BB11_107;
	setp.eq.s32 	%p75, %r633, 1;
	@%p75 bra 	$L__BB11_105;
	add.s32 	%r634, %r987, %r86;
	mul.wide.s32 	%rd373, %r634, 4;
	add.s64 	%rd374, %rd2, %rd373;
	st.global.u32 	[%rd374], %r987;
	add.s32 	%r635, %r987, 1;
	st.global.u32 	[%rd374+4], %r635;
	add.s32 	%r987, %r987, 2;
$L__BB11_105:
	and.b32  	%r636, %r1, 1;
	setp.eq.b32 	%p76, %r636, 1;
	not.pred 	%p77, %p76;
	@%p77 bra 	$L__BB11_107;
	add.s32 	%r637, %r987, %r86;
	mul.wide.s32 	%rd375, %r637, 4;
	add.s64 	%rd376, %rd2, %rd375;
	st.global.u32 	[%rd376], %r987;
$L__BB11_107:
	setp.lt.s32 	%p78, %r1, 2;
	mov.f64 	%fd489, 0d0000000000000000;
	@%p78 bra 	$L__BB11_127;
	setp.lt.u32 	%p79, %r70, 3;
	mul.lo.s32 	%r92, %r84, %r1;
	mov.u32 	%r993, %r1;
	@%p79 bra 	$L__BB11_111;
	add.s32 	%r93, %r92, -1;
	mov.b32 	%r997, 0;
	mov.u32 	%r995, %r1;
$L__BB11_110:
	.pragma "nounroll";
	mul.hi.u32 	%r639, %r996, -1131474031;
	shr.u32 	%r640, %r639, 15;
	mul.lo.s32 	%r641, %r640, 44488;
	sub.s32 	%r642, %r996, %r641;
	mul.lo.s32 	%r643, %r642, 48271;
	mul.lo.s32 	%r644, %r640, 3399;
	setp.lt.u32 	%p80, %r643, %r644;
	xor.b32  	%r645, %r644, 2147483647;
	neg.s32 	%r646, %r644;
	selp.b32 	%r647, %r645, %r646, %p80;
	add.s32 	%r648, %r647, %r643;
	add.s32 	%r649, %r648, -1;
	cvt.rn.f64.u32 	%fd294, %r649;
	div.rn.f64 	%fd295, %fd294, 0d41DFFFFFFF800000;
	fma.rn.f64 	%fd296, %fd295, %fd46, 0d0000000000000000;
	cvt.rzi.s32.f64 	%r650, %fd296;
	add.s32 	%r651, %r995, %r93;
	mul.wide.s32 	%rd377, %r651, 4;
	add.s64 	%rd378, %rd2, %rd377;
	ld.global.u32 	%r652, [%rd378];
	add.s32 	%r653, %r650, %r92;
	mul.wide.s32 	%rd379, %r653, 4;
	add.s64 	%rd380, %rd2, %rd379;
	ld.global.u32 	%r654, [%rd380];
	st.global.u32 	[%rd378], %r654;
	st.global.u32 	[%rd380], %r652;
	mul.hi.u32 	%r655, %r648, -1131474031;
	shr.u32 	%r656, %r655, 15;
	mul.lo.s32 	%r657, %r656, 44488;
	sub.s32 	%r658, %r648, %r657;
	mul.lo.s32 	%r659, %r658, 48271;
	mul.lo.s32 	%r660, %r656, 3399;
	setp.lt.u32 	%p81, %r659, %r660;
	xor.b32  	%r661, %r660, 2147483647;
	neg.s32 	%r662, %r660;
	selp.b32 	%r663, %r661, %r662, %p81;
	add.s32 	%r664, %r663, %r659;
	add.s32 	%r665, %r664, -1;
	cvt.rn.f64.u32 	%fd297, %r665;
	div.rn.f64 	%fd298, %fd297, 0d41DFFFFFFF800000;
	fma.rn.f64 	%fd299, %fd298, %fd46, 0d0000000000000000;
	cvt.rzi.s32.f64 	%r666, %fd299;
	ld.global.u32 	%r667, [%rd378+-4];
	add.s32 	%r668, %r666, %r92;
	mul.wide.s32 	%rd381, %r668, 4;
	add.s64 	%rd382, %rd2, %rd381;
	ld.global.u32 	%r669, [%rd382];
	st.global.u32 	[%rd378+-4], %r669;
	st.global.u32 	[%rd382], %r667;
	mul.hi.u32 	%r670, %r664, -1131474031;
	shr.u32 	%r671, %r670, 15;
	mul.lo.s32 	%r672, %r671, 44488;
	sub.s32 	%r673, %r664, %r672;
	mul.lo.s32 	%r674, %r673, 48271;
	mul.lo.s32 	%r675, %r671, 3399;
	setp.lt.u32 	%p82, %r674, %r675;
	xor.b32  	%r676, %r675, 2147483647;
	neg.s32 	%r677, %r675;
	selp.b32 	%r678, %r676, %r677, %p82;
	add.s32 	%r679, %r678, %r674;
	add.s32 	%r680, %r679, -1;
	cvt.rn.f64.u32 	%fd300, %r680;
	div.rn.f64 	%fd301, %fd300, 0d41DFFFFFFF800000;
	fma.rn.f64 	%fd302, %fd301, %fd46, 0d0000000000000000;
	cvt.rzi.s32.f64 	%r681, %fd302;
	ld.global.u32 	%r682, [%rd378+-8];
	add.s32 	%r683, %r681, %r92;
	mul.wide.s32 	%rd383, %r683, 4;
	add.s64 	%rd384, %rd2, %rd383;
	ld.global.u32 	%r684, [%rd384];
	st.global.u32 	[%rd378+-8], %r684;
	st.global.u32 	[%rd384], %r682;
	add.s32 	%r993, %r995, -4;
	mul.hi.u32 	%r685, %r679, -1131474031;
	shr.u32 	%r686, %r685, 15;
	mul.lo.s32 	%r687, %r686, 44488;
	sub.s32 	%r688, %r679, %r687;
	mul.lo.s32 	%r689, %r688, 48271;
	mul.lo.s32 	%r690, %r686, 3399;
	setp.lt.u32 	%p83, %r689, %r690;
	xor.b32  	%r691, %r690, 2147483647;
	neg.s32 	%r692, %r690;
	selp.b32 	%r693, %r691, %r692, %p83;
	add.s32 	%r996, %r693, %r689;
	add.s32 	%r694, %r996, -1;
	cvt.rn.f64.u32 	%fd303, %r694;
	div.rn.f64 	%fd304, %fd303, 0d41DFFFFFFF800000;
	fma.rn.f64 	%fd305, %fd304, %fd46, 0d0000000000000000;
	cvt.rzi.s32.f64 	%r695, %fd305;
	cvt.s64.s32 	%rd385, %r92;
	cvt.s64.s32 	%rd386, %r995;
	add.s64 	%rd387, %rd386, %rd385;
	shl.b64 	%rd388, %rd387, 2;
	add.s64 	%rd389, %rd2, %rd388;
	ld.global.u32 	%r696, [%rd389+-16];
	add.s32 	%r697, %r695, %r92;
	mul.wide.s32 	%rd390, %r697, 4;
	add.s64 	%rd391, %rd2, %rd390;
	ld.global.u32 	%r698, [%rd391];
	st.global.u32 	[%rd389+-16], %r698;
	st.global.u32 	[%rd391], %r696;
	add.s32 	%r997, %r997, 4;
	setp.eq.s32 	%p84, %r997, %r75;
	mov.u32 	%r995, %r993;
	@%p84 bra 	$L__BB11_111;
	bra.uni 	$L__BB11_110;
$L__BB11_111:
	and.b32  	%r699, %r69, 3;
	setp.eq.s32 	%p85, %r699, 0;
	@%p85 bra 	$L__BB11_116;
	setp.eq.s32 	%p86, %r72, 0;
	@%p86 bra 	$L__BB11_114;
	mul.hi.u32 	%r700, %r996, -1131474031;
	shr.u32 	%r701, %r700, 15;
	mul.lo.s32 	%r702, %r701, 44488;
	sub.s32 	%r703, %r996, %r702;
	mul.lo.s32 	%r704, %r703, 48271;
	mul.lo.s32 	%r705, %r701, 3399;
	setp.lt.u32 	%p87, %r704, %r705;
	xor.b32  	%r706, %r705, 2147483647;
	neg.s32 	%r707, %r705;
	selp.b32 	%r708, %r706, %r707, %p87;
	add.s32 	%r709, %r708, %r704;
	add.s32 	%r710, %r709, -1;
	cvt.rn.f64.u32 	%fd306, %r710;
	div.rn.f64 	%fd307, %fd306, 0d41DFFFFFFF800000;
	fma.rn.f64 	%fd308, %fd307, %fd46, 0d0000000000000000;
	cvt.rzi.s32.f64 	%r711, %fd308;
	cvt.s64.s32 	%rd392, %r92;
	cvt.s64.s32 	%rd393, %r993;
	add.s64 	%rd394, %rd393, %rd392;
	shl.b64 	%rd395, %rd394, 2;
	add.s64 	%rd396, %rd2, %rd395;
	ld.global.u32 	%r712, [%rd396+-4];
	add.s32 	%r713, %r711, %r92;
	mul.wide.s32 	%rd397, %r713, 4;
	add.s64 	%rd398, %rd2, %rd397;
	ld.global.u32 	%r714, [%rd398];
	st.global.u32 	[%rd396+-4], %r714;
	st.global.u32 	[%rd398], %r712;
	add.s32 	%r993, %r993, -2;
	mul.hi.u32 	%r715, %r709, -1131474031;
	shr.u32 	%r716, %r715, 15;
	mul.lo.s32 	%r717, %r716, 44488;
	sub.s32 	%r718, %r709, %r717;
	mul.lo.s32 	%r719, %r718, 48271;
	mul.lo.s32 	%r720, %r716, 3399;
	setp.lt.u32 	%p88, %r719, %r720;
	xor.b32  	%r721, %r720, 2147483647;
	neg.s32 	%r722, %r720;
	selp.b32 	%r723, %r721, %r722, %p88;
	add.s32 	%r996, %r723, %r719;
	add.s32 	%r724, %r996, -1;
	cvt.rn.f64.u32 	%fd309, %r724;
	div.rn.f64 	%fd310, %fd309, 0d41DFFFFFFF800000;
	fma.rn.f64 	%fd311, %fd310, %fd46, 0d0000000000000000;
	cvt.rzi.s32.f64 	%r725, %fd311;
	ld.global.u32 	%r726, [%rd396+-8];
	add.s32 	%r727, %r725, %r92;
	mul.wide.s32 	%rd399, %r727, 4;
	add.s64 	%rd400, %rd2, %rd399;
	ld.global.u32 	%r728, [%rd400];
	st.global.u32 	[%rd396+-8], %r728;
	st.global.u32 	[%rd400], %r726;
$L__BB11_114:
	setp.eq.s32 	%p89, %r76, 0;
	@%p89 bra 	$L__BB11_116;
	mul.hi.u32 	%r729, %r996, -1131474031;
	shr.u32 	%r730, %r729, 15;
	mul.lo.s32 	%r731, %r730, 44488;
	sub.s32 	%r732, %r996, %r731;
	mul.lo.s32 	%r733, %r732, 48271;
	mul.lo.s32 	%r734, %r730, 3399;
	setp.lt.u32 	%p90, %r733, %r734;
	xor.b32  	%r735, %r734, 2147483647;
	neg.s32 	%r736, %r734;
	selp.b32 	%r737, %r735, %r736, %p90;
	add.s32 	%r738, %r737, %r733;
	add.s32 	%r739, %r738, -1;
	cvt.rn.f64.u32 	%fd312, %r739;
	div.rn.f64 	%fd313, %fd312, 0d41DFFFFFFF800000;
	fma.rn.f64 	%fd314, %fd313, %fd46, 0d0000000000000000;
	cvt.rzi.s32.f64 	%r740, %fd314;
	cvt.s64.s32 	%rd401, %r92;
	cvt.s64.s32 	%rd402, %r993;
	add.s64 	%rd403, %rd402, %rd401;
	shl.b64 	%rd404, %rd403, 2;
	add.s64 	%rd405, %rd2, %rd404;
	ld.global.u32 	%r741, [%rd405+-4];
	add.s32 	%r742, %r740, %r92;
	mul.wide.s32 	%rd406, %r742, 4;
	add.s64 	%rd407, %rd2, %rd406;
	ld.global.u32 	%r743, [%rd407];
	st.global.u32 	[%rd405+-4], %r743;
	st.global.u32 	[%rd407], %r741;
$L__BB11_116:
	setp.lt.u32 	%p91, %r70, 7;
	mov.b32 	%r1000, 1;
	mov.f64 	%fd489, 0d0000000000000000;
	@%p91 bra 	$L__BB11_119;
	mov.b32 	%r998, 1;
	mov.f64 	%fd489, 0d0000000000000000;
$L__BB11_118:
	.pragma "nounroll";
	add.s32 	%r746, %r998, %r92;
	mul.wide.s32 	%rd408, %r746, 4;
	add.s64 	%rd409, %rd2, %rd408;
	ld.global.u32 	%r747, [%rd409+-4];
	ld.global.u32 	%r748, [%rd409];
	mad.lo.s32 	%r749, %r747, %r1, %r748;
	mul.wide.s32 	%rd410, %r749, 8;
	add.s64 	%rd411, %rd1, %rd410;
	ld.global.f64 	%fd318, [%rd411];
	add.f64 	%fd319, %fd489, %fd318;
	ld.global.u32 	%r750, [%rd409+4];
	mad.lo.s32 	%r751, %r748, %r1, %r750;
	mul.wide.s32 	%rd412, %r751, 8;
	add.s64 	%rd413, %rd1, %rd412;
	ld.global.f64 	%fd320, [%rd413];
	add.f64 	%fd321, %fd319, %fd320;
	ld.global.u32 	%r752, [%rd409+8];
	mad.lo.s32 	%r753, %r750, %r1, %r752;
	mul.wide.s32 	%rd414, %r753, 8;
	add.s64 	%rd415, %rd1, %rd414;
	ld.global.f64 	%fd322, [%rd415];
	add.f64 	%fd323, %fd321, %fd322;
	ld.global.u32 	%r754, [%rd409+12];
	mad.lo.s32 	%r755, %r752, %r1, %r754;
	mul.wide.s32 	%rd416, %r755, 8;
	add.s64 	%rd417, %rd1, %rd416;
	ld.global.f64 	%fd324, [%rd417];
	add.f64 	%fd325, %fd323, %fd324;
	ld.global.u32 	%r756, [%rd409+16];
	mad.lo.s32 	%r757, %r754, %r1, %r756;
	mul.wide.s32 	%rd418, %r757, 8;
	add.s64 	%rd419, %rd1, %rd418;
	ld.global.f64 	%fd326, [%rd419];
	add.f64 	%fd327, %fd325, %fd326;
	ld.global.u32 	%r758, [%rd409+20];
	mad.lo.s32 	%r759, %r756, %r1, %r758;
	mul.wide.s32 	%rd420, %r759, 8;
	add.s64 	%rd421, %rd1, %rd420;
	ld.global.f64 	%fd328, [%rd421];
	add.f64 	%fd329, %fd327, %fd328;
	ld.global.u32 	%r760, [%rd409+24];
	mad.lo.s32 	%r761, %r758, %r1, %r760;
	mul.wide.s32 	%rd422, %r761, 8;
	add.s64 	%rd423, %rd1, %rd422;
	ld.global.f64 	%fd330, [%rd423];
	add.f64 	%fd331, %fd329, %fd330;
	ld.global.u32 	%r762, [%rd409+28];
	mad.lo.s32 	%r763, %r760, %r1, %r762;
	mul.wide.s32 	%rd424, %r763, 8;
	add.s64 	%rd425, %rd1, %rd424;
	ld.global.f64 	%fd332, [%rd425];
	add.f64 	%fd489, %fd331, %fd332;
	add.s32 	%r1000, %r998, 8;
	add.s32 	%r764, %r998, 7;
	setp.ne.s32 	%p92, %r764, %r78;
	mov.u32 	%r998, %r1000;
	@%p92 bra 	$L__BB11_118;
$L__BB11_119:
	setp.eq.s32 	%p93, %r77, 0;
	@%p93 bra 	$L__BB11_127;
	setp.lt.u32 	%p94, %r73, 3;
	@%p94 bra 	$L__BB11_122;
	add.s32 	%r765, %r1000, %r92;
	mul.wide.s32 	%rd426, %r765, 4;
	add.s64 	%rd427, %rd2, %rd426;
	ld.global.u32 	%r766, [%rd427+-4];
	ld.global.u32 	%r767, [%rd427];
	mad.lo.s32 	%r768, %r766, %r1, %r767;
	mul.wide.s32 	%rd428, %r768, 8;
	add.s64 	%rd429, %rd1, %rd428;
	ld.global.f64 	%fd334, [%rd429];
	add.f64 	%fd335, %fd489, %fd334;
	cvt.s64.s32 	%rd430, %r92;
	cvt.s64.s32 	%rd431, %r1000;
	add.s64 	%rd432, %rd431, %rd430;
	shl.b64 	%rd433, %rd432, 2;
	add.s64 	%rd434, %rd2, %rd433;
	ld.global.u32 	%r769, [%rd434+4];
	mad.lo.s32 	%r770, %r767, %r1, %r769;
	mul.wide.s32 	%rd435, %r770, 8;
	add.s64 	%rd436, %rd1, %rd435;
	ld.global.f64 	%fd336, [%rd436];
	add.f64 	%fd337, %fd335, %fd336;
	ld.global.u32 	%r771, [%rd434+8];
	mad.lo.s32 	%r772, %r769, %r1, %r771;
	mul.wide.s32 	%rd437, %r772, 8;
	add.s64 	%rd438, %rd1, %rd437;
	ld.global.f64 	%fd338, [%rd438];
	add.f64 	%fd339, %fd337, %fd338;
	ld.global.u32 	%r773, [%rd434+12];
	mad.lo.s32 	%r774, %r771, %r1, %r773;
	mul.wide.s32 	%rd439, %r774, 8;
	add.s64 	%rd440, %rd1, %rd439;
	ld.global.f64 	%fd340, [%rd440];
	add.f64 	%fd489, %fd339, %fd340;
	add.s32 	%r1000, %r1000, 4;
$L__BB11_122:
	setp.eq.s32 	%p95, %r79, 0;
	@%p95 bra 	$L__BB11_127;
	setp.eq.s32 	%p96, %r72, 0;
	@%p96 bra 	$L__BB11_125;
	add.s32 	%r775, %r1000, %r92;
	mul.wide.s32 	%rd441, %r775, 4;
	add.s64 	%rd442, %rd2, %rd441;
	ld.global.u32 	%r776, [%rd442+-4];
	ld.global.u32 	%r777, [%rd442];
	mad.lo.s32 	%r778, %r776, %r1, %r777;
	mul.wide.s32 	%rd443, %r778, 8;
	add.s64 	%rd444, %rd1, %rd443;
	ld.global.f64 	%fd342, [%rd444];
	add.f64 	%fd343, %fd489, %fd342;
	cvt.s64.s32 	%rd445, %r92;
	cvt.s64.s32 	%rd446, %r1000;
	add.s64 	%rd447, %rd446, %rd445;
	shl.b64 	%rd448, %rd447, 2;
	add.s64 	%rd449, %rd2, %rd448;
	ld.global.u32 	%r779, [%rd449+4];
	mad.lo.s32 	%r780, %r777, %r1, %r779;
	mul.wide.s32 	%rd450, %r780, 8;
	add.s64 	%rd451, %rd1, %rd450;
	ld.global.f64 	%fd344, [%rd451];
	add.f64 	%fd489, %fd343, %fd344;
	add.s32 	%r1000, %r1000, 2;
$L__BB11_125:
	setp.eq.s32 	%p97, %r76, 0;
	@%p97 bra 	$L__BB11_127;
	add.s32 	%r781, %r1000, %r92;
	mul.wide.s32 	%rd452, %r781, 4;
	add.s64 	%rd453, %rd2, %rd452;
	ld.global.u32 	%r782, [%rd453+-4];
	ld.global.u32 	%r783, [%rd453];
	mad.lo.s32 	%r784, %r782, %r1, %r783;
	mul.wide.s32 	%rd454, %r784, 8;
	add.s64 	%rd455, %rd1, %rd454;
	ld.global.f64 	%fd345, [%rd455];
	add.f64 	%fd489, %fd489, %fd345;
$L__BB11_127:
	setp.lt.s32 	%p98, %r1, 1;
	mul.lo.s32 	%r785, %r84, %r1;
	add.s32 	%r786, %r69, %r785;
	mul.wide.s32 	%rd456, %r786, 4;
	add.s64 	%rd8, %rd2, %rd456;
	ld.global.u32 	%r787, [%rd8];
	mul.wide.s32 	%rd457, %r785, 4;
	add.s64 	%rd9, %rd2, %rd457;
	ld.global.u32 	%r788, [%rd9];
	mad.lo.s32 	%r789, %r787, %r1, %r788;
	mul.wide.s32 	%rd458, %r789, 8;
	add.s64 	%rd459, %rd1, %rd458;
	ld.global.f64 	%fd346, [%rd459];
	add.f64 	%fd501, %fd489, %fd346;
	@%p98 bra 	$L__BB11_173;
	mov.b16 	%rs16, 0;
	mov.b32 	%r1002, 0;
$L__BB11_129:
	add.s32 	%r118, %r1002, 1;
	setp.ge.s32 	%p99, %r118, %r1;
	@%p99 bra 	$L__BB11_172;
	mul.wide.s32 	%rd460, %r1002, 4;
	add.s64 	%rd10, %rd9, %rd460;
	mov.u32 	%r1003, %r118;
	mov.u32 	%r120, %r1002;
$L__BB11_131:
	mov.u32 	%r119, %r1003;
	setp.ne.s32 	%p100, %r1002, 0;
	mul.wide.s32 	%rd461, %r119, 4;
	add.s64 	%rd11, %rd9, %rd461;
	mul.wide.s32 	%rd462, %r120, 4;
	add.s64 	%rd12, %rd9, %rd462;
	@%p100 bra 	$L__BB11_135;
	setp.ne.s32 	%p105, %r120, %r70;
	@%p105 bra 	$L__BB11_134;
	ld.global.u32 	%r848, [%rd8];
	ld.global.u32 	%r849, [%rd9];
	mad.lo.s32 	%r850, %r848, %r1, %r849;
	mul.wide.s32 	%rd509, %r850, 8;
	add.s64 	%rd510, %rd1, %rd509;
	ld.global.f64 	%fd382, [%rd510];
	ld.global.u32 	%r851, [%rd9+4];
	mad.lo.s32 	%r852, %r849, %r1, %r851;
	mul.wide.s32 	%rd511, %r852, 8;
	add.s64 	%rd512, %rd1, %rd511;
	ld.global.f64 	%fd383, [%rd512];
	ld.global.u32 	%r853, [%rd8+-4];
	ld.global.u32 	%r854, [%rd11];
	mad.lo.s32 	%r855, %r853, %r1, %r854;
	mul.wide.s32 	%rd513, %r855, 8;
	add.s64 	%rd514, %rd1, %rd513;
	ld.global.f64 	%fd384, [%rd514];
	mad.lo.s32 	%r856, %r854, %r1, %r849;
	mul.wide.s32 	%rd515, %r856, 8;
	add.s64 	%rd516, %rd1, %rd515;
	ld.global.f64 	%fd385, [%rd516];
	add.f64 	%fd386, %fd382, %fd383;
	add.f64 	%fd387, %fd386, %fd384;
	add.f64 	%fd491, %fd387, %fd385;
	bra.uni 	$L__BB11_144;
$L__BB11_134:
	ld.global.u32 	%r838, [%rd8];
	ld.global.u32 	%r839, [%rd9];
	mad.lo.s32 	%r840, %r838, %r1, %r839;
	mul.wide.s32 	%rd501, %r840, 8;
	add.s64 	%rd502, %rd1, %rd501;
	ld.global.f64 	%fd376, [%rd502];
	ld.global.u32 	%r841, [%rd9+4];
	mad.lo.s32 	%r842, %r839, %r1, %r841;
	mul.wide.s32 	%rd503, %r842, 8;
	add.s64 	%rd504, %rd1, %rd503;
	ld.global.f64 	%fd377, [%rd504];
	ld.global.u32 	%r843, [%rd12];
	ld.global.u32 	%r844, [%rd12+4];
	mad.lo.s32 	%r845, %r843, %r1, %r844;
	mul.wide.s32 	%rd505, %r845, 8;
	add.s64 	%rd506, %rd1, %rd505;
	ld.global.f64 	%fd378, [%rd506];
	ld.global.u32 	%r846, [%rd12+8];
	mad.lo.s32 	%r847, %r844, %r1, %r846;
	mul.wide.s32 	%rd507, %r847, 8;
	add.s64 	%rd508, %rd1, %rd507;
	ld.global.f64 	%fd379, [%rd508];
	add.f64 	%fd380, %fd376, %fd377;
	add.f64 	%fd381, %fd380, %fd378;
	add.f64 	%fd491, %fd381, %fd379;
	bra.uni 	$L__BB11_144;
$L__BB11_135:
	setp.ne.s32 	%p101, %r119, 0;
	@%p101 bra 	$L__BB11_139;
	setp.ne.s32 	%p104, %r1002, %r69;
	@%p104 bra 	$L__BB11_138;
	ld.global.u32 	%r831, [%rd8+-4];
	ld.global.u32 	%r832, [%rd8];
	mad.lo.s32 	%r833, %r831, %r1, %r832;
	mul.wide.s32 	%rd495, %r833, 8;
	add.s64 	%rd496, %rd1, %rd495;
	ld.global.f64 	%fd371, [%rd496];
	ld.global.u32 	%r834, [%rd9];
	mad.lo.s32 	%r835, %r832, %r1, %r834;
	mul.wide.s32 	%rd497, %r835, 8;
	add.s64 	%rd498, %rd1, %rd497;
	ld.global.f64 	%fd372, [%rd498];
	ld.global.u32 	%r836, [%rd9+4];
	mad.lo.s32 	%r837, %r834, %r1, %r836;
	mul.wide.s32 	%rd499, %r837, 8;
	add.s64 	%rd500, %rd1, %rd499;
	ld.global.f64 	%fd373, [%rd500];
	add.f64 	%fd374, %fd371, %fd372;
	add.f64 	%fd375, %fd374, %fd372;
	add.f64 	%fd491, %fd375, %fd373;
	bra.uni 	$L__BB11_144;
$L__BB11_138:
	ld.global.u32 	%r821, [%rd8];
	ld.global.u32 	%r822, [%rd10];
	mad.lo.s32 	%r823, %r821, %r1, %r822;
	mul.wide.s32 	%rd487, %r823, 8;
	add.s64 	%rd488, %rd1, %rd487;
	ld.global.f64 	%fd365, [%rd488];
	ld.global.u32 	%r824, [%rd10+4];
	mad.lo.s32 	%r825, %r822, %r1, %r824;
	mul.wide.s32 	%rd489, %r825, 8;
	add.s64 	%rd490, %rd1, %rd489;
	ld.global.f64 	%fd366, [%rd490];
	ld.global.u32 	%r826, [%rd12];
	ld.global.u32 	%r827, [%rd9];
	mad.lo.s32 	%r828, %r826, %r1, %r827;
	mul.wide.s32 	%rd491, %r828, 8;
	add.s64 	%rd492, %rd1, %rd491;
	ld.global.f64 	%fd367, [%rd492];
	ld.global.u32 	%r829, [%rd9+4];
	mad.lo.s32 	%r830, %r827, %r1, %r829;
	mul.wide.s32 	%rd493, %r830, 8;
	add.s64 	%rd494, %rd1, %rd493;
	ld.global.f64 	%fd368, [%rd494];
	add.f64 	%fd369, %fd365, %fd366;
	add.f64 	%fd370, %fd369, %fd367;
	add.f64 	%fd491, %fd370, %fd368;
	bra.uni 	$L__BB11_144;
$L__BB11_139:
	setp.ne.s32 	%p102, %r120, %r70;
	@%p102 bra 	$L__BB11_141;
	ld.global.u32 	%r811, [%rd10+-4];
	ld.global.u32 	%r812, [%rd10];
	mad.lo.s32 	%r813, %r811, %r1, %r812;
	mul.wide.s32 	%rd479, %r813, 8;
	add.s64 	%rd480, %rd1, %rd479;
	ld.global.f64 	%fd359, [%rd480];
	ld.global.u32 	%r814, [%rd10+4];
	mad.lo.s32 	%r815, %r812, %r1, %r814;
	mul.wide.s32 	%rd481, %r815, 8;
	add.s64 	%rd482, %rd1, %rd481;
	ld.global.f64 	%fd360, [%rd482];
	ld.global.u32 	%r816, [%rd8+-4];
	ld.global.u32 	%r817, [%rd11];
	mad.lo.s32 	%r818, %r816, %r1, %r817;
	mul.wide.s32 	%rd483, %r818, 8;
	add.s64 	%rd484, %rd1, %rd483;
	ld.global.f64 	%fd361, [%rd484];
	ld.global.u32 	%r819, [%rd9];
	mad.lo.s32 	%r820, %r817, %r1, %r819;
	mul.wide.s32 	%rd485, %r820, 8;
	add.s64 	%rd486, %rd1, %rd485;
	ld.global.f64 	%fd362, [%rd486];
	add.f64 	%fd363, %fd359, %fd360;
	add.f64 	%fd364, %fd363, %fd361;
	add.f64 	%fd491, %fd364, %fd362;
	bra.uni 	$L__BB11_144;
$L__BB11_141:
	setp.ne.s32 	%p103, %r1002, %r69;
	@%p103 bra 	$L__BB11_143;
	ld.global.u32 	%r801, [%rd8+-4];
	ld.global.u32 	%r802, [%rd8];
	mad.lo.s32 	%r803, %r801, %r1, %r802;
	mul.wide.s32 	%rd471, %r803, 8;
	add.s64 	%rd472, %rd1, %rd471;
	ld.global.f64 	%fd353, [%rd472];
	ld.global.u32 	%r804, [%rd9];
	mad.lo.s32 	%r805, %r802, %r1, %r804;
	mul.wide.s32 	%rd473, %r805, 8;
	add.s64 	%rd474, %rd1, %rd473;
	ld.global.f64 	%fd354, [%rd474];
	ld.global.u32 	%r806, [%rd12];
	ld.global.u32 	%r807, [%rd12+4];
	mad.lo.s32 	%r808, %r806, %r1, %r807;
	mul.wide.s32 	%rd475, %r808, 8;
	add.s64 	%rd476, %rd1, %rd475;
	ld.global.f64 	%fd355, [%rd476];
	ld.global.u32 	%r809, [%rd12+8];
	mad.lo.s32 	%r810, %r807, %r1, %r809;
	mul.wide.s32 	%rd477, %r810, 8;
	add.s64 	%rd478, %rd1, %rd477;
	ld.global.f64 	%fd356, [%rd478];
	add.f64 	%fd357, %fd353, %fd354;
	add.f64 	%fd358, %fd357, %fd355;
	add.f64 	%fd491, %fd358, %fd356;
	bra.uni 	$L__BB11_144;
$L__BB11_143:
	ld.global.u32 	%r791, [%rd10+-4];
	ld.global.u32 	%r792, [%rd10];
	mad.lo.s32 	%r793, %r791, %r1, %r792;
	mul.wide.s32 	%rd463, %r793, 8;
	add.s64 	%rd464, %rd1, %rd463;
	ld.global.f64 	%fd347, [%rd464];
	ld.global.u32 	%r794, [%rd10+4];
	mad.lo.s32 	%r795, %r792, %r1, %r794;
	mul.wide.s32 	%rd465, %r795, 8;
	add.s64 	%rd466, %rd1, %rd465;
	ld.global.f64 	%fd348, [%rd466];
	ld.global.u32 	%r796, [%rd12];
	ld.global.u32 	%r797, [%rd12+4];
	mad.lo.s32 	%r798, %r796, %r1, %r797;
	mul.wide.s32 	%rd467, %r798, 8;
	add.s64 	%rd468, %rd1, %rd467;
	ld.global.f64 	%fd349, [%rd468];
	ld.global.u32 	%r799, [%rd12+8];
	mad.lo.s32 	%r800, %r797, %r1, %r799;
	mul.wide.s32 	%rd469, %r800, 8;
	add.s64 	%rd470, %rd1, %rd469;
	ld.global.f64 	%fd350, [%rd470];
	add.f64 	%fd351, %fd347, %fd348;
	add.f64 	%fd352, %fd351, %fd349;
	add.f64 	%fd491, %fd352, %fd350;
$L__BB11_144:
	ld.global.u32 	%r121, [%rd10];
	ld.global.u32 	%r857, [%rd11];
	st.global.u32 	[%rd10], %r857;
	st.global.u32 	[%rd11], %r121;
	@%p100 bra 	$L__BB11_148;
	setp.ne.s32 	%p111, %r120, %r70;
	@%p111 bra 	$L__BB11_147;
	ld.global.u32 	%r911, [%rd8];
	ld.global.u32 	%r912, [%rd9];
	mad.lo.s32 	%r913, %r911, %r1, %r912;
	mul.wide.s32 	%rd563, %r913, 8;
	add.s64 	%rd564, %rd1, %rd563;
	ld.global.f64 	%fd423, [%rd564];
	ld.global.u32 	%r914, [%rd9+4];
	mad.lo.s32 	%r915, %r912, %r1, %r914;
	mul.wide.s32 	%rd565, %r915, 8;
	add.s64 	%rd566, %rd1, %rd565;
	ld.global.f64 	%fd424, [%rd566];
	ld.global.u32 	%r916, [%rd8+-4];
	mad.lo.s32 	%r917, %r916, %r1, %r121;
	mul.wide.s32 	%rd567, %r917, 8;
	add.s64 	%rd568, %rd1, %rd567;
	ld.global.f64 	%fd425, [%rd568];
	mad.lo.s32 	%r918, %r121, %r1, %r912;
	mul.wide.s32 	%rd569, %r918, 8;
	add.s64 	%rd570, %rd1, %rd569;
	ld.global.f64 	%fd426, [%rd570];
	add.f64 	%fd427, %fd423, %fd424;
	add.f64 	%fd428, %fd427, %fd425;
	add.f64 	%fd492, %fd428, %fd426;
	bra.uni 	$L__BB11_157;
$L__BB11_147:
	ld.global.u32 	%r902, [%rd8];
	ld.global.u32 	%r903, [%rd9];
	mad.lo.s32 	%r904, %r902, %r1, %r903;
	mul.wide.s32 	%rd555, %r904, 8;
	add.s64 	%rd556, %rd1, %rd555;
	ld.global.f64 	%fd417, [%rd556];
	ld.global.u32 	%r905, [%rd9+4];
	mad.lo.s32 	%r906, %r903, %r1, %r905;
	mul.wide.s32 	%rd557, %r906, 8;
	add.s64 	%rd558, %rd1, %rd557;
	ld.global.f64 	%fd418, [%rd558];
	ld.global.u32 	%r907, [%rd11+-4];
	mad.lo.s32 	%r908, %r907, %r1, %r121;
	mul.wide.s32 	%rd559, %r908, 8;
	add.s64 	%rd560, %rd1, %rd559;
	ld.global.f64 	%fd419, [%rd560];
	ld.global.u32 	%r909, [%rd11+4];
	mad.lo.s32 	%r910, %r121, %r1, %r909;
	mul.wide.s32 	%rd561, %r910, 8;
	add.s64 	%rd562, %rd1, %rd561;
	ld.global.f64 	%fd420, [%rd562];
	add.f64 	%fd421, %fd417, %fd418;
	add.f64 	%fd422, %fd421, %fd419;
	add.f64 	%fd492, %fd422, %fd420;
	bra.uni 	$L__BB11_157;
$L__BB11_148:
	setp.ne.s32 	%p107, %r119, 0;
	@%p107 bra 	$L__BB11_152;
	setp.ne.s32 	%p110, %r1002, %r69;
	@%p110 bra 	$L__BB11_151;
	ld.global.u32 	%r895, [%rd8+-4];
	ld.global.u32 	%r896, [%rd8];
	mad.lo.s32 	%r897, %r895, %r1, %r896;
	mul.wide.s32 	%rd549, %r897, 8;
	add.s64 	%rd550, %rd1, %rd549;
	ld.global.f64 	%fd412, [%rd550];
	ld.global.u32 	%r898, [%rd9];
	mad.lo.s32 	%r899, %r896, %r1, %r898;
	mul.wide.s32 	%rd551, %r899, 8;
	add.s64 	%rd552, %rd1, %rd551;
	ld.global.f64 	%fd413, [%rd552];
	ld.global.u32 	%r900, [%rd9+4];
	mad.lo.s32 	%r901, %r898, %r1, %r900;
	mul.wide.s32 	%rd553, %r901, 8;
	add.s64 	%rd554, %rd1, %rd553;
	ld.global.f64 	%fd414, [%rd554];
	add.f64 	%fd415, %fd412, %fd413;
	add.f64 	%fd416, %fd415, %fd413;
	add.f64 	%fd492, %fd416, %fd414;
	bra.uni 	$L__BB11_157;
$L__BB11_151:
	ld.global.u32 	%r885, [%rd8];
	ld.global.u32 	%r886, [%rd10];
	mad.lo.s32 	%r887, %r885, %r1, %r886;
	mul.wide.s32 	%rd541, %r887, 8;
	add.s64 	%rd542, %rd1, %rd541;
	ld.global.f64 	%fd406, [%rd542];
	ld.global.u32 	%r888, [%rd10+4];
	mad.lo.s32 	%r889, %r886, %r1, %r888;
	mul.wide.s32 	%rd543, %r889, 8;
	add.s64 	%rd544, %rd1, %rd543;
	ld.global.f64 	%fd407, [%rd544];
	ld.global.u32 	%r890, [%rd11+-4];
	ld.global.u32 	%r891, [%rd9];
	mad.lo.s32 	%r892, %r890, %r1, %r891;
	mul.wide.s32 	%rd545, %r892, 8;
	add.s64 	%rd546, %rd1, %rd545;
	ld.global.f64 	%fd408, [%rd546];
	ld.global.u32 	%r893, [%rd9+4];
	mad.lo.s32 	%r894, %r891, %r1, %r893;
	mul.wide.s32 	%rd547, %r894, 8;
	add.s64 	%rd548, %rd1, %rd547;
	ld.global.f64 	%fd409, [%rd548];
	add.f64 	%fd410, %fd406, %fd407;
	add.f64 	%fd411, %fd410, %fd408;
	add.f64 	%fd492, %fd411, %fd409;
	bra.uni 	$L__BB11_157;
$L__BB11_152:
	setp.ne.s32 	%p108, %r120, %r70;
	@%p108 bra 	$L__BB11_154;
	ld.global.u32 	%r876, [%rd10+-4];
	ld.global.u32 	%r877, [%rd10];
	mad.lo.s32 	%r878, %r876, %r1, %r877;
	mul.wide.s32 	%rd533, %r878, 8;
	add.s64 	%rd534, %rd1, %rd533;
	ld.global.f64 	%fd400, [%rd534];
	ld.global.u32 	%r879, [%rd10+4];
	mad.lo.s32 	%r880, %r877, %r1, %r879;
	mul.wide.s32 	%rd535, %r880, 8;
	add.s64 	%rd536, %rd1, %rd535;
	ld.global.f64 	%fd401, [%rd536];
	ld.global.u32 	%r881, [%rd8+-4];
	mad.lo.s32 	%r882, %r881, %r1, %r121;
	mul.wide.s32 	%rd537, %r882, 8;
	add.s64 	%rd538, %rd1, %rd537;
	ld.global.f64 	%fd402, [%rd538];
	ld.global.u32 	%r883, [%rd9];
	mad.lo.s32 	%r884, %r121, %r1, %r883;
	mul.wide.s32 	%rd539, %r884, 8;
	add.s64 	%rd540, %rd1, %rd539;
	ld.global.f64 	%fd403, [%rd540];
	add.f64 	%fd404, %fd400, %fd401;
	add.f64 	%fd405, %fd404, %fd402;
	add.f64 	%fd492, %fd405, %fd403;
	bra.uni 	$L__BB11_157;
$L__BB11_154:
	setp.ne.s32 	%p109, %r1002, %r69;
	@%p109 bra 	$L__BB11_156;
	ld.global.u32 	%r867, [%rd8+-4];
	ld.global.u32 	%r868, [%rd8];
	mad.lo.s32 	%r869, %r867, %r1, %r868;
	mul.wide.s32 	%rd525, %r869, 8;
	add.s64 	%rd526, %rd1, %rd525;
	ld.global.f64 	%fd394, [%rd526];
	ld.global.u32 	%r870, [%rd9];
	mad.lo.s32 	%r871, %r868, %r1, %r870;
	mul.wide.s32 	%rd527, %r871, 8;
	add.s64 	%rd528, %rd1, %rd527;
	ld.global.f64 	%fd395, [%rd528];
	ld.global.u32 	%r872, [%rd11+-4];
	mad.lo.s32 	%r873, %r872, %r1, %r121;
	mul.wide.s32 	%rd529, %r873, 8;
	add.s64 	%rd530, %rd1, %rd529;
	ld.global.f64 	%fd396, [%rd530];
	ld.global.u32 	%r874, [%rd11+4];
	mad.lo.s32 	%r875, %r121, %r1, %r874;
	mul.wide.s32 	%rd531, %r875, 8;
	add.s64 	%rd532, %rd1, %rd531;
	ld.global.f64 	%fd397, [%rd532];
	add.f64 	%fd398, %fd394, %fd395;
	add.f64 	%fd399, %fd398, %fd396;
	add.f64 	%fd492, %fd399, %fd397;
	bra.uni 	$L__BB11_157;
$L__BB11_156:
	ld.global.u32 	%r858, [%rd10+-4];
	ld.global.u32 	%r859, [%rd10];
	mad.lo.s32 	%r860, %r858, %r1, %r859;
	mul.wide.s32 	%rd517, %r860, 8;
	add.s64 	%rd518, %rd1, %rd517;
	ld.global.f64 	%fd388, [%rd518];
	ld.global.u32 	%r861, [%rd10+4];
	mad.lo.s32 	%r862, %r859, %r1, %r861;
	mul.wide.s32 	%rd519, %r862, 8;
	add.s64 	%rd520, %rd1, %rd519;
	ld.global.f64 	%fd389, [%rd520];
	ld.global.u32 	%r863, [%rd11+-4];
	mad.lo.s32 	%r864, %r863, %r1, %r121;
	mul.wide.s32 	%rd521, %r864, 8;
	add.s64 	%rd522, %rd1, %rd521;
	ld.global.f64 	%fd390, [%rd522];
	ld.global.u32 	%r865, [%rd11+4];
	mad.lo.s32 	%r866, %r121, %r1, %r865;
	mul.wide.s32 	%rd523, %r866, 8;
	add.s64 	%rd524, %rd1, %rd523;
	ld.global.f64 	%fd391, [%rd524];
	add.f64 	%fd392, %fd388, %fd389;
	add.f64 	%fd393, %fd392, %fd390;
	add.f64 	%fd492, %fd393, %fd391;
$L__BB11_157:
	setp.geu.f64 	%p112, %fd492, %fd491;
	@%p112 bra 	$L__BB11_171;
	setp.eq.s32 	%p114, %r1, 1;
	mov.f64 	%fd500, 0d0000000000000000;
	@%p114 bra 	$L__BB11_170;
	setp.lt.u32 	%p115, %r70, 7;
	mov.f64 	%fd500, 0d0000000000000000;
	mov.b32 	%r1007, 1;
	@%p115 bra 	$L__BB11_162;
	mov.f64 	%fd500, 0d0000000000000000;
	mov.b32 	%r1005, 1;
$L__BB11_161:
	.pragma "nounroll";
	mul.wide.u32 	%rd571, %r1005, 4;
	add.s64 	%rd572, %rd9, %rd571;
	ld.global.u32 	%r922, [%rd572+-4];
	ld.global.u32 	%r923, [%rd572];
	mad.lo.s32 	%r924, %r922, %r1, %r923;
	mul.wide.s32 	%rd573, %r924, 8;
	add.s64 	%rd574, %rd1, %rd573;
	ld.global.f64 	%fd433, [%rd574];
	add.f64 	%fd434, %fd500, %fd433;
	ld.global.u32 	%r925, [%rd572+4];
	mad.lo.s32 	%r926, %r923, %r1, %r925;
	mul.wide.s32 	%rd575, %r926, 8;
	add.s64 	%rd576, %rd1, %rd575;
	ld.global.f64 	%fd435, [%rd576];
	add.f64 	%fd436, %fd434, %fd435;
	ld.global.u32 	%r927, [%rd572+8];
	mad.lo.s32 	%r928, %r925, %r1, %r927;
	mul.wide.s32 	%rd577, %r928, 8;
	add.s64 	%rd578, %rd1, %rd577;
	ld.global.f64 	%fd437, [%rd578];
	add.f64 	%fd438, %fd436, %fd437;
	ld.global.u32 	%r929, [%rd572+12];
	mad.lo.s32 	%r930, %r927, %r1, %r929;
	mul.wide.s32 	%rd579, %r930, 8;
	add.s64 	%rd580, %rd1, %rd579;
	ld.global.f64 	%fd439, [%rd580];
	add.f64 	%fd440, %fd438, %fd439;
	ld.global.u32 	%r931, [%rd572+16];
	mad.lo.s32 	%r932, %r929, %r1, %r931;
	mul.wide.s32 	%rd581, %r932, 8;
	add.s64 	%rd582, %rd1, %rd581;
	ld.global.f64 	%fd441, [%rd582];
	add.f64 	%fd442, %fd440, %fd441;
	ld.global.u32 	%r933, [%rd572+20];
	mad.lo.s32 	%r934, %r931, %r1, %r933;
	mul.wide.s32 	%rd583, %r934, 8;
	add.s64 	%rd584, %rd1, %rd583;
	ld.global.f64 	%fd443, [%rd584];
	add.f64 	%fd444, %fd442, %fd443;
	ld.global.u32 	%r935, [%rd572+24];
	mad.lo.s32 	%r936, %r933, %r1, %r935;
	mul.wide.s32 	%rd585, %r936, 8;
	add.s64 	%rd586, %rd1, %rd585;
	ld.global.f64 	%fd445, [%rd586];
	add.f64 	%fd446, %fd444, %fd445;
	ld.global.u32 	%r937, [%rd572+28];
	mad.lo.s32 	%r938, %r935, %r1, %r937;
	mul.wide.s32 	%rd587, %r938, 8;
	add.s64 	%rd588, %rd1, %rd587;
	ld.global.f64 	%fd447, [%rd588];
	add.f64 	%fd500, %fd446, %fd447;
	add.s32 	%r1007, %r1005, 8;
	add.s32 	%r939, %r1005, 7;
	setp.ne.s32 	%p116, %r939, %r78;
	mov.u32 	%r1005, %r1007;
	@%p116 bra 	$L__BB11_161;
$L__BB11_162:
	setp.eq.s32 	%p117, %r77, 0;
	@%p117 bra 	$L__BB11_170;
	setp.lt.u32 	%p118, %r73, 3;
	@%p118 bra 	$L__BB11_165;
	mul.wide.s32 	%rd589, %r1007, 4;
	add.s64 	%rd590, %rd9, %rd589;
	ld.global.u32 	%r940, [%rd590+-4];
	ld.global.u32 	%r941, [%rd590];
	mad.lo.s32 	%r942, %r940, %r1, %r941;
	mul.wide.s32 	%rd591, %r942, 8;
	add.s64 	%rd592, %rd1, %rd591;
	ld.global.f64 	%fd449, [%rd592];
	add.f64 	%fd450, %fd500, %fd449;
	ld.global.u32 	%r943, [%rd590+4];
	mad.lo.s32 	%r944, %r941, %r1, %r943;
	mul.wide.s32 	%rd593, %r944, 8;
	add.s64 	%rd594, %rd1, %rd593;
	ld.global.f64 	%fd451, [%rd594];
	add.f64 	%fd452, %fd450, %fd451;
	ld.global.u32 	%r945, [%rd590+8];
	mad.lo.s32 	%r946, %r943, %r1, %r945;
	mul.wide.s32 	%rd595, %r946, 8;
	add.s64 	%rd596, %rd1, %rd595;
	ld.global.f64 	%fd453, [%rd596];
	add.f64 	%fd454, %fd452, %fd453;
	ld.global.u32 	%r947, [%rd590+12];
	mad.lo.s32 	%r948, %r945, %r1, %r947;
	mul.wide.s32 	%rd597, %r948, 8;
	add.s64 	%rd598, %rd1, %rd597;
	ld.global.f64 	%fd455, [%rd598];
	add.f64 	%fd500, %fd454, %fd455;
	add.s32 	%r1007, %r1007, 4;
$L__BB11_165:
	setp.eq.s32 	%p119, %r79, 0;
	@%p119 bra 	$L__BB11_170;
	setp.eq.s32 	%p120, %r72, 0;
	@%p120 bra 	$L__BB11_168;
	mul.wide.s32 	%rd599, %r1007, 4;
	add.s64 	%rd600, %rd9, %rd599;
	ld.global.u32 	%r949, [%rd600+-4];
	ld.global.u32 	%r950, [%rd600];
	mad.lo.s32 	%r951, %r949, %r1, %r950;
	mul.wide.s32 	%rd601, %r951, 8;
	add.s64 	%rd602, %rd1, %rd601;
	ld.global.f64 	%fd457, [%rd602];
	add.f64 	%fd458, %fd500, %fd457;
	ld.global.u32 	%r952, [%rd600+4];
	mad.lo.s32 	%r953, %r950, %r1, %r952;
	mul.wide.s32 	%rd603, %r953, 8;
	add.s64 	%rd604, %rd1, %rd603;
	ld.global.f64 	%fd459, [%rd604];
	add.f64 	%fd500, %fd458, %fd459;
	add.s32 	%r1007, %r1007, 2;
$L__BB11_168:
	setp.eq.s32 	%p121, %r76, 0;
	@%p121 bra 	$L__BB11_170;
	mul.wide.s32 	%rd605, %r1007, 4;
	add.s64 	%rd606, %rd9, %rd605;
	ld.global.u32 	%r954, [%rd606+-4];
	ld.global.u32 	%r955, [%rd606];
	mad.lo.s32 	%r956, %r954, %r1, %r955;
	mul.wide.s32 	%rd607, %r956, 8;
	add.s64 	%rd608, %rd1, %rd607;
	ld.global.f64 	%fd460, [%rd608];
	add.f64 	%fd500, %fd500, %fd460;
$L__BB11_170:
	ld.global.u32 	%r957, [%rd8];
	ld.global.u32 	%r958, [%rd9];
	mad.lo.s32 	%r959, %r957, %r1, %r958;
	mul.wide.s32 	%rd609, %r959, 8;
	add.s64 	%rd610, %rd1, %rd609;
	ld.global.f64 	%fd461, [%rd610];
	add.f64 	%fd501, %fd500, %fd461;
	mov.b16 	%rs16, 1;
	bra.uni 	$L__BB11_172;
$L__BB11_171:
	ld.global.u32 	%r919, [%rd10];
	st.global.u32 	[%rd11], %r919;
	st.global.u32 	[%rd10], %r121;
	add.s32 	%r1003, %r119, 1;
	setp.ne.s32 	%p113, %r1003, %r1;
	mov.u32 	%r120, %r119;
	@%p113 bra 	$L__BB11_131;
$L__BB11_172:
	and.b16  	%rs12, %rs16, 255;
	setp.ne.s16 	%p122, %rs12, 0;
	setp.eq.s32 	%p123, %r1002, %r69;
	selp.b16 	%rs16, 0, %rs16, %p123;
	selp.b32 	%r960, 0, %r118, %p123;
	selp.b32 	%r1002, %r960, %r118, %p122;
	setp.lt.s32 	%p124, %r1002, %r1;
	@%p124 bra 	$L__BB11_129;
$L__BB11_173:
	mul.wide.s32 	%rd611, %r83, 8;
	add.s64 	%rd612, %rd3, %rd611;
	st.global.f64 	[%rd612], %fd501;
$L__BB11_174:
	add.s32 	%r985, %r985, 1;
	setp.eq.s32 	%p125, %r985, %r138;
	@%p125 bra 	$L__BB11_175;
	bra.uni 	$L__BB11_94;
$L__BB11_175:
	ret;

}
	// .globl	_ZN3cub18CUB_300001_SM_10006detail9transform16transform_kernelINS2_10policy_hubILb1EN4cuda3std3__45tupleIJN6thrust24THRUST_300001_SM_1000_NS17counting_iteratorIiNSA_11use_defaultESC_SC_EEEEEE10policy1000El16custom_transformNSA_6detail15normal_iteratorINSA_10device_ptrIdEEEEJSD_EEEvT0_iT1_T2_DpNS2_10kernel_argIT3_EE
.visible .entry _ZN3cub18CUB_300001_SM_10006detail9transform16transform_kernelINS2_10policy_hubILb1EN4cuda3std3__45tupleIJN6thrust24THRUST_300001_SM_1000_NS17counting_iteratorIiNSA_11use_defaultESC_SC_EEEEEE10policy1000El16custom_transformNSA_6detail15normal_iteratorINSA_10device_ptrIdEEEEJSD_EEEvT0_iT1_T2_DpNS2_10kernel_argIT3_EE(
	.param .u64 _ZN3cub18CUB_300001_SM_10006detail9transform16transform_kernelINS2_10policy_hubILb1EN4cuda3std3__45tupleIJN6thrust24THRUST_300001_SM_1000_NS17counting_iteratorIiNSA_11use_defaultESC_SC_EEEEEE10policy1000El16custom_transformNSA_6detail15normal_iteratorINSA_10device_ptrIdEEEEJSD_EEEvT0_iT1_T2_DpNS2_10kernel_argIT3_EE_param_0,
	.param .u32 _ZN3cub18CUB_300001_SM_10006detail9transform16transform_kernelINS2_10policy_hubILb1EN4cuda3std3__45tupleIJN6thrust24THRUST_300001_SM_1000_NS17counting_iteratorIiNSA_11use_defaultESC_SC_EEEEEE10policy1000El16custom_transformNSA_6detail15normal_iteratorINSA_10device_ptrIdEEEEJSD_EEEvT0_iT1_T2_DpNS2_10kernel_argIT3_EE_param_1,
	.param .align 8 .b8 _ZN3cub18CUB_300001_SM_10006detail9transform16transform_kernelINS2_10policy_hubILb1EN4cuda3std3__45tupleIJN6thrust24THRUST_300001_SM_1000_NS17counting_iteratorIiNSA_11use_defaultESC_SC_EEEEEE10policy1000El16custom_transformNSA_6detail15normal_iteratorINSA_10device_ptrIdEEEEJSD_EEEvT0_iT1_T2_DpNS2_10kernel_argIT3_EE_param_2[24],
	.param .align 8 .b8 _ZN3cub18CUB_300001_SM_10006detail9transform16transform_kernelINS2_10policy_hubILb1EN4cuda3std3__45tupleIJN6thrust24THRUST_300001_SM_1000_NS17counting_iteratorIiNSA_11use_defaultESC_SC_EEEEEE10policy1000El16custom_transformNSA_6detail15normal_iteratorINSA_10device_ptrIdEEEEJSD_EEEvT0_iT1_T2_DpNS2_10kernel_argIT3_EE_param_3[8],
	.param .align 8 .b8 _ZN3cub18CUB_300001_SM_10006detail9transform16transform_kernelINS2_10policy_hubILb1EN4cuda3std3__45tupleIJN6thrust24THRUST_300001_SM_1000_NS17counting_iteratorIiNSA_11use_defaultESC_SC_EEEEEE10policy1000El16custom_transformNSA_6detail15normal_iteratorINSA_10device_ptrIdEEEEJSD_EEEvT0_iT1_T2_DpNS2_10kernel_argIT3_EE_param_4[16]
)
.maxntid 128
{
	.reg .pred 	%p<126>;
	.reg .b16 	%rs<17>;
	.reg .b32 	%r<947>;
	.reg .b64 	%rd<553>;
	.reg .b64 	%fd<483>;

	ld.param.u32 	%r143, [_ZN3cub18CUB_300001_SM_10006detail9transform16transform_kernelINS2_10policy_hubILb1EN4cuda3std3__45tupleIJN6thrust24THRUST_300001_SM_1000_NS17counting_iteratorIiNSA_11use_defaultESC_SC_EEEEEE10policy1000El16custom_transformNSA_6detail15normal_iteratorINSA_10device_ptrIdEEEEJSD_EEEvT0_iT1_T2_DpNS2_10kernel_argIT3_EE_param_4];
	ld.param.u64 	%rd14, [_ZN3cub18CUB_300001_SM_10006detail9transform16transform_kernelINS2_10policy_hubILb1EN4cuda3std3__45tupleIJN6thrust24THRUST_300001_SM_1000_NS17counting_iteratorIiNSA_11use_defaultESC_SC_EEEEEE10policy1000El16custom_transformNSA_6detail15normal_iteratorINSA_10device_ptrIdEEEEJSD_EEEvT0_iT1_T2_DpNS2_10kernel_argIT3_EE_param_0];
	ld.param.u64 	%rd15, [_ZN3cub18CUB_300001_SM_10006detail9transform16transform_kernelINS2_10policy_hubILb1EN4cuda3std3__45tupleIJN6thrust24THRUST_300001_SM_1000_NS17counting_iteratorIiNSA_11use_defaultESC_SC_EEEEEE10policy1000El16custom_transformNSA_6detail15normal_iteratorINSA_10device_ptrIdEEEEJSD_EEEvT0_iT1_T2_DpNS2_10kernel_argIT3_EE_param_3];
	ld.param.u64 	%rd16, [_ZN3cub18CUB_300001_SM_10006detail9transform16transform_kernelINS2_10policy_hubILb1EN4cuda3std3__45tupleIJN6thrust24THRUST_300001_SM_1000_NS17counting_iteratorIiNSA_11use_defaultESC_SC_EEEEEE10policy1000El16custom_transformNSA_6detail15normal_iteratorINSA_10device_ptrIdEEEEJSD_EEEvT0_iT1_T2_DpNS2_10kernel_argIT3_EE_param_2+8];
	ld.param.u64 	%rd17, [_ZN3cub18CUB_300001_SM_10006detail9transform16transform_kernelINS2_10policy_hubILb1EN4cuda3std3__45tupleIJN6thrust24THRUST_300001_SM_1000_NS17counting_iteratorIiNSA_11use_defaultESC_SC_EEEEEE10policy1000El16custom_transformNSA_6detail15normal_iteratorINSA_10device_ptrIdEEEEJSD_EEEvT0_iT1_T2_DpNS2_10kernel_argIT3_EE_param_2];
	ld.param.u32 	%r142, [_ZN3cub18CUB_300001_SM_10006detail9transform16transform_kernelINS2_10policy_hubILb1EN4cuda3std3__45tupleIJN6thrust24THRUST_300001_SM_1000_NS17counting_iteratorIiNSA_11use_defaultESC_SC_EEEEEE10policy1000El16custom_transformNSA_6detail15normal_iteratorINSA_10device_ptrIdEEEEJSD_EEEvT0_iT1_T2_DpNS2_10kernel_argIT3_EE_param_1];
	ld.param.v2.u32 	{%r1, %r2}, [_ZN3cub18CUB_300001_SM_10006detail9transform16transform_kernelINS2_10policy_hubILb1EN4cuda3std3__45tupleIJN6thrust24THRUST_300001_SM_1000_NS17counting_iteratorIiNSA_11use_defaultESC_SC_EEEEEE10policy1000El16custom_transformNSA_6detail15normal_iteratorINSA_10device_ptrIdEEEEJSD_EEEvT0_iT1_T2_DpNS2_10kernel_argIT3_EE_param_2+16];
	cvta.to.global.u64 	%rd1, %rd17;
	cvta.to.global.u64 	%rd2, %rd16;
	cvta.to.global.u64 	%rd18, %rd15;
	shl.b32 	%r144, %r142, 7;
	mov.u32 	%r145, %ctaid.x;
	cvt.u64.u32 	%rd19, %r145;
	cvt.s64.s32 	%rd20, %r144;
	mul.lo.s64 	%rd21, %rd20, %rd19;
	sub.s64 	%rd22, %rd14, %rd21;
	min.s64 	%rd23, %rd22, %rd20;
	cvt.u32.u64 	%r3, %rd23;
	cvt.u32.u64 	%r146, %rd21;
	add.s32 	%r4, %r143, %r146;
	shl.b64 	%rd24, %rd21, 3;
	add.s64 	%rd3, %rd18, %rd24;
	setp.eq.s32 	%p1, %r144, %r3;
	@%p1 bra 	$L__BB12_99;
	setp.lt.s32 	%p2, %r142, 1;
	@%p2 bra 	$L__BB12_180;
	mov.u32 	%r5, %tid.x;
	setp.lt.s32 	%p3, %r1, 1;
	cvt.rn.f64.s32 	%fd1, %r1;
	add.s32 	%r6, %r1, -1;
	add.s32 	%r7, %r1, -2;
	@%p3 bra 	$L__BB12_83;
	and.b32  	%r8, %r1, 7;
	add.s32 	%r183, %r1, 3;
	and.b32  	%r184, %r183, 3;
	add.s32 	%r9, %r184, -1;
	add.s32 	%r185, %r1, 7;
	and.b32  	%r186, %r185, 7;
	add.s32 	%r10, %r186, -1;
	and.b32  	%r11, %r1, 2147483640;
	and.b32  	%r12, %r6, -4;
	and.b32  	%r13, %r183, 1;
	and.b32  	%r14, %r6, 7;
	and.b32  	%r15, %r6, -8;
	and.b32  	%r16, %r185, 3;
	mov.b32 	%r896, 0;
$L__BB12_4:
	shl.b32 	%r187, %r896, 7;
	add.s32 	%r18, %r187, %r5;
	setp.ge.s32 	%p13, %r18, %r3;
	@%p13 bra 	$L__BB12_82;
	setp.lt.u32 	%p14, %r6, 7;
	add.s32 	%r189, %r18, %r4;
	mad.lo.s32 	%r190, %r189, 1331, %r2;
	mul.hi.u32 	%r191, %r190, 3;
	sub.s32 	%r192, %r190, %r191;
	shr.u32 	%r193, %r192, 1;
	add.s32 	%r194, %r193, %r191;
	shr.u32 	%r195, %r194, 30;
	mul.lo.s32 	%r196, %r195, 2147483647;
	sub.s32 	%r197, %r190, %r196;
	max.u32 	%r905, %r197, 1;
	mul.lo.s32 	%r20, %r189, %r1;
	mov.b32 	%r899, 0;
	@%p14 bra 	$L__BB12_8;
	mov.b32 	%r897, 0;
$L__BB12_7:
	.pragma "nounroll";
	add.s32 	%r199, %r897, %r20;
	mul.wide.s32 	%rd58, %r199, 4;
	add.s64 	%rd59, %rd2, %rd58;
	st.global.u32 	[%rd59], %r897;
	add.s32 	%r200, %r897, 1;
	st.global.u32 	[%rd59+4], %r200;
	add.s32 	%r201, %r897, 2;
	st.global.u32 	[%rd59+8], %r201;
	add.s32 	%r202, %r897, 3;
	st.global.u32 	[%rd59+12], %r202;
	add.s32 	%r203, %r897, 4;
	st.global.u32 	[%rd59+16], %r203;
	add.s32 	%r204, %r897, 5;
	st.global.u32 	[%rd59+20], %r204;
	add.s32 	%r205, %r897, 6;
	st.global.u32 	[%rd59+24], %r205;
	add.s32 	%r206, %r897, 7;
	st.global.u32 	[%rd59+28], %r206;
	add.s32 	%r897, %r897, 8;
	setp.ne.s32 	%p15, %r897, %r11;
	mov.u32 	%r899, %r11;
	@%p15 bra 	$L__BB12_7;
$L__BB12_8:
	setp.eq.s32 	%p16, %r8, 0;
	@%p16 bra 	$L__BB12_16;
	add.s32 	%r207, %r8, -1;
	setp.lt.u32 	%p17, %r207, 3;
	@%p17 bra 	$L__BB12_11;
	add.s32 	%r208, %r899, %r20;
	mul.wide.s32 	%rd60, %r208, 4;
	add.s64 	%rd61, %rd2, %rd60;
	st.global.u32 	[%rd61], %r899;
	add.s32 	%r209, %r899, 1;
	st.global.u32 	[%rd61+4], %r209;
	add.s32 	%r210, %r899, 2;
	st.global.u32 	[%rd61+8], %r210;
	add.s32 	%r211, %r899, 3;
	st.global.u32 	[%rd61+12], %r211;
	add.s32 	%r899, %r899, 4;
$L__BB12_11:
	and.b32  	%r212, %r1, 3;
	setp.eq.s32 	%p18, %r212, 0;
	@%p18 bra 	$L__BB12_16;
	setp.eq.s32 	%p19, %r212, 1;
	@%p19 bra 	$L__BB12_14;
	add.s32 	%r213, %r899, %r20;
	mul.wide.s32 	%rd62, %r213, 4;
	add.s64 	%rd63, %rd2, %rd62;
	st.global.u32 	[%rd63], %r899;
	add.s32 	%r214, %r899, 1;
	st.global.u32 	[%rd63+4], %r214;
	add.s32 	%r899, %r899, 2;
$L__BB12_14:
	and.b32  	%r215, %r1, 1;
	setp.eq.b32 	%p20, %r215, 1;
	not.pred 	%p21, %p20;
	@%p21 bra 	$L__BB12_16;
	add.s32 	%r216, %r899, %r20;
	mul.wide.s32 	%rd64, %r216, 4;
	add.s64 	%rd65, %rd2, %rd64;
	st.global.u32 	[%rd65], %r899;
$L__BB12_16:
	setp.lt.s32 	%p22, %r1, 2;
	mov.f64 	%fd449, 0d0000000000000000;
	@%p22 bra 	$L__BB12_36;
	setp.lt.u32 	%p23, %r7, 3;
	mov.u32 	%r906, %r1;
	@%p23 bra 	$L__BB12_20;
	add.s32 	%r28, %r20, -1;
	mov.b32 	%r903, 0;
	mov.u32 	%r901, %r1;
$L__BB12_19:
	.pragma "nounroll";
	mul.hi.u32 	%r218, %r905, -1131474031;
	shr.u32 	%r219, %r218, 15;
	mul.lo.s32 	%r220, %r219, 44488;
	sub.s32 	%r221, %r905, %r220;
	mul.lo.s32 	%r222, %r221, 48271;
	mul.lo.s32 	%r223, %r219, 3399;
	setp.lt.u32 	%p24, %r222, %r223;
	xor.b32  	%r224, %r223, 2147483647;
	neg.s32 	%r225, %r223;
	selp.b32 	%r226, %r224, %r225, %p24;
	add.s32 	%r227, %r226, %r222;
	add.s32 	%r228, %r227, -1;
	cvt.rn.f64.u32 	%fd103, %r228;
	div.rn.f64 	%fd104, %fd103, 0d41DFFFFFFF800000;
	fma.rn.f64 	%fd105, %fd104, %fd1, 0d0000000000000000;
	cvt.rzi.s32.f64 	%r229, %fd105;
	add.s32 	%r230, %r901, %r28;
	mul.wide.s32 	%rd66, %r230, 4;
	add.s64 	%rd67, %rd2, %rd66;
	ld.global.u32 	%r231, [%rd67];
	add.s32 	%r232, %r229, %r20;
	mul.wide.s32 	%rd68, %r232, 4;
	add.s64 	%rd69, %rd2, %rd68;
	ld.global.u32 	%r233, [%rd69];
	st.global.u32 	[%rd67], %r233;
	st.global.u32 	[%rd69], %r231;
	mul.hi.u32 	%r234, %r227, -1131474031;
	shr.u32 	%r235, %r234, 15;
	mul.lo.s32 	%r236, %r235, 44488;
	sub.s32 	%r237, %r227, %r236;
	mul.lo.s32 	%r238, %r237, 48271;
	mul.lo.s32 	%r239, %r235, 3399;
	setp.lt.u32 	%p25, %r238, %r239;
	xor.b32  	%r240, %r239, 2147483647;
	neg.s32 	%r241, %r239;
	selp.b32 	%r242, %r240, %r241, %p25;
	add.s32 	%r243, %r242, %r238;
	add.s32 	%r244, %r243, -1;
	cvt.rn.f64.u32 	%fd106, %r244;
	div.rn.f64 	%fd107, %fd106, 0d41DFFFFFFF800000;
	fma.rn.f64 	%fd108, %fd107, %fd1, 0d0000000000000000;
	cvt.rzi.s32.f64 	%r245, %fd108;
	ld.global.u32 	%r246, [%rd67+-4];
	add.s32 	%r247, %r245, %r20;
	mul.wide.s32 	%rd70, %r247, 4;
	add.s64 	%rd71, %rd2, %rd70;
	ld.global.u32 	%r248, [%rd71];
	st.global.u32 	[%rd67+-4], %r248;
	st.global.u32 	[%rd71], %r246;
	mul.hi.u32 	%r249, %r243, -1131474031;
	shr.u32 	%r250, %r249, 15;
	mul.lo.s32 	%r251, %r250, 44488;
	sub.s32 	%r252, %r243, %r251;
	mul.lo.s32 	%r253, %r252, 48271;
	mul.lo.s32 	%r254, %r250, 3399;
	setp.lt.u32 	%p26, %r253, %r254;
	xor.b32  	%r255, %r254, 2147483647;
	neg.s32 	%r256, %r254;
	selp.b32 	%r257, %r255, %r256, %p26;
	add.s32 	%r258, %r257, %r253;
	add.s32 	%r259, %r258, -1;
	cvt.rn.f64.u32 	%fd109, %r259;
	div.rn.f64 	%fd110, %fd109, 0d41DFFFFFFF800000;
	fma.rn.f64 	%fd111, %fd110, %fd1, 0d0000000000000000;
	cvt.rzi.s32.f64 	%r260, %fd111;
	ld.global.u32 	%r261, [%rd67+-8];
	add.s32 	%r262, %r260, %r20;
	mul.wide.s32 	%rd72, %r262, 4;
	add.s64 	%rd73, %rd2, %rd72;
	ld.global.u32 	%r263, [%rd73];
	st.global.u32 	[%rd67+-8], %r263;
	st.global.u32 	[%rd73], %r261;
	add.s32 	%r906, %r901, -4;
	mul.hi.u32 	%r264, %r258, -1131474031;
	shr.u32 	%r265, %r264, 15;
	mul.lo.s32 	%r266, %r265, 44488;
	sub.s32 	%r267, %r258, %r266;
	mul.lo.s32 	%r268, %r267, 48271;
	mul.lo.s32 	%r269, %r265, 3399;
	setp.lt.u32 	%p27, %r268, %r269;
	xor.b32  	%r270, %r269, 2147483647;
	neg.s32 	%r271, %r269;
	selp.b32 	%r272, %r270, %r271, %p27;
	add.s32 	%r905, %r272, %r268;
	add.s32 	%r273, %r905, -1;
	cvt.rn.f64.u32 	%fd112, %r273;
	div.rn.f64 	%fd113, %fd112, 0d41DFFFFFFF800000;
	fma.rn.f64 	%fd114, %fd113, %fd1, 0d0000000000000000;
	cvt.rzi.s32.f64 	%r274, %fd114;
	cvt.s64.s32 	%rd74, %r20;
	cvt.s64.s32 	%rd75, %r901;
	add.s64 	%rd76, %rd75, %rd74;
	shl.b64 	%rd77, %rd76, 2;
	add.s64 	%rd78, %rd2, %rd77;
	ld.global.u32 	%r275, [%rd78+-16];
	add.s32 	%r276, %r274, %r20;
	mul.wide.s32 	%rd79, %r276, 4;
	add.s64 	%rd80, %rd2, %rd79;
	ld.global.u32 	%r277, [%rd80];
	st.global.u32 	[%rd78+-16], %r277;
	st.global.u32 	[%rd80], %r275;
	add.s32 	%r903, %r903, 4;
	setp.ne.s32 	%p28, %r903, %r12;
	mov.u32 	%r901, %r906;
	@%p28 bra 	$L__BB12_19;
$L__BB12_20:
	and.b32  	%r278, %r6, 3;
	setp.eq.s32 	%p29, %r278, 0;
	@%p29 bra 	$L__BB12_25;
	setp.eq.s32 	%p30, %r9, 0;
	@%p30 bra 	$L__BB12_23;
	mul.hi.u32 	%r279, %r905, -1131474031;
	shr.u32 	%r280, %r279, 15;
	mul.lo.s32 	%r281, %r280, 44488;
	sub.s32 	%r282, %r905, %r281;
	mul.lo.s32 	%r283, %r282, 48271;
	mul.lo.s32 	%r284, %r280, 3399;
	setp.lt.u32 	%p31, %r283, %r284;
	xor.b32  	%r285, %r284, 2147483647;
	neg.s32 	%r286, %r284;
	selp.b32 	%r287, %r285, %r286, %p31;
	add.s32 	%r288, %r287, %r283;
	add.s32 	%r289, %r288, -1;
	cvt.rn.f64.u32 	%fd115, %r289;
	div.rn.f64 	%fd116, %fd115, 0d41DFFFFFFF800000;
	fma.rn.f64 	%fd117, %fd116, %fd1, 0d0000000000000000;
	cvt.rzi.s32.f64 	%r290, %fd117;
	cvt.s64.s32 	%rd81, %r20;
	cvt.s64.s32 	%rd82, %r906;
	add.s64 	%rd83, %rd82, %rd81;
	shl.b64 	%rd84, %rd83, 2;
	add.s64 	%rd85, %rd2, %rd84;
	ld.global.u32 	%r291, [%rd85+-4];
	add.s32 	%r292, %r290, %r20;
	mul.wide.s32 	%rd86, %r292, 4;
	add.s64 	%rd87, %rd2, %rd86;
	ld.global.u32 	%r293, [%rd87];
	st.global.u32 	[%rd85+-4], %r293;
	st.global.u32 	[%rd87], %r291;
	add.s32 	%r906, %r906, -2;
	mul.hi.u32 	%r294, %r288, -1131474031;
	shr.u32 	%r295, %r294, 15;
	mul.lo.s32 	%r296, %r295, 44488;
	sub.s32 	%r297, %r288, %r296;
	mul.lo.s32 	%r298, %r297, 48271;
	mul.lo.s32 	%r299, %r295, 3399;
	setp.lt.u32 	%p32, %r298, %r299;
	xor.b32  	%r300, %r299, 2147483647;
	neg.s32 	%r301, %r299;
	selp.b32 	%r302, %r300, %r301, %p32;
	add.s32 	%r905, %r302, %r298;
	add.s32 	%r303, %r905, -1;
	cvt.rn.f64.u32 	%fd118, %r303;
	div.rn.f64 	%fd119, %fd118, 0d41DFFFFFFF800000;
	fma.rn.f64 	%fd120, %fd119, %fd1, 0d0000000000000000;
	cvt.rzi.s32.f64 	%r304, %fd120;
	ld.global.u32 	%r305, [%rd85+-8];
	add.s32 	%r306, %r304, %r20;
	mul.wide.s32 	%rd88, %r306, 4;
	add.s64 	%rd89, %rd2, %rd88;
	ld.global.u32 	%r307, [%rd89];
	st.global.u32 	[%rd85+-8], %r307;
	st.global.u32 	[%rd89], %r305;
$L__BB12_23:
	setp.eq.s32 	%p33, %r13, 0;
	@%p33 bra 	$L__BB12_25;
	mul.hi.u32 	%r308, %r905, -1131474031;
	shr.u32 	%r309, %r308, 15;
	mul.lo.s32 	%r310, %r309, 44488;
	sub.s32 	%r311, %r905, %r310;
	mul.lo.s32 	%r312, %r311, 48271;
	mul.lo.s32 	%r313, %r309, 3399;
	setp.lt.u32 	%p34, %r312, %r313;
	xor.b32  	%r314, %r313, 2147483647;
	neg.s32 	%r315, %r313;
	selp.b32 	%r316, %r314, %r315, %p34;
	add.s32 	%r317, %r316, %r312;
	add.s32 	%r318, %r317, -1;
	cvt.rn.f64.u32 	%fd121, %r318;
	div.rn.f64 	%fd122, %fd121, 0d41DFFFFFFF800000;
	fma.rn.f64 	%fd123, %fd122, %fd1, 0d0000000000000000;
	cvt.rzi.s32.f64 	%r319, %fd123;
	cvt.s64.s32 	%rd90, %r20;
	cvt.s64.s32 	%rd91, %r906;
	add.s64 	%rd92, %rd91, %rd90;
	shl.b64 	%rd93, %rd92, 2;
	add.s64 	%rd94, %rd2, %rd93;
	ld.global.u32 	%r320, [%rd94+-4];
	add.s32 	%r321, %r319, %r20;
	mul.wide.s32 	%rd95, %r321, 4;
	add.s64 	%rd96, %rd2, %rd95;
	ld.global.u32 	%r322, [%rd96];
	st.global.u32 	[%rd94+-4], %r322;
	st.global.u32 	[%rd96], %r320;
$L__BB12_25:
	setp.lt.u32 	%p35, %r7, 7;
	mov.b32 	%r910, 1;
	mov.f64 	%fd449, 0d0000000000000000;
	@%p35 bra 	$L__BB12_28;
	mov.b32 	%r908, 1;
	mov.f64 	%fd449, 0d0000000000000000;
$L__BB12_27:
	.pragma "nounroll";
	add.s32 	%r325, %r908, %r20;
	mul.wide.s32 	%rd97, %r325, 4;
	add.s64 	%rd98, %rd2, %rd97;
	ld.global.u32 	%r326, [%rd98+-4];
	ld.global.u32 	%r327, [%rd98];
	mad.lo.s32 	%r328, %r326, %r1, %r327;
	mul.wide.s32 	%rd99, %r328, 8;
	add.s64 	%rd100, %rd1, %rd99;
	ld.global.f64 	%fd127, [%rd100];
	add.f64 	%fd128, %fd449, %fd127;
	ld.global.u32 	%r329, [%rd98+4];
	mad.lo.s32 	%r330, %r327, %r1, %r329;
	mul.wide.s32 	%rd101, %r330, 8;
	add.s64 	%rd102, %rd1, %rd101;
	ld.global.f64 	%fd129, [%rd102];
	add.f64 	%fd130, %fd128, %fd129;
	ld.global.u32 	%r331, [%rd98+8];
	mad.lo.s32 	%r332, %r329, %r1, %r331;
	mul.wide.s32 	%rd103, %r332, 8;
	add.s64 	%rd104, %rd1, %rd103;
	ld.global.f64 	%fd131, [%rd104];
	add.f64 	%fd132, %fd130, %fd131;
	ld.global.u32 	%r333, [%rd98+12];
	mad.lo.s32 	%r334, %r331, %r1, %r333;
	mul.wide.s32 	%rd105, %r334, 8;
	add.s64 	%rd106, %rd1, %rd105;
	ld.global.f64 	%fd133, [%rd106];
	add.f64 	%fd134, %fd132, %fd133;
	ld.global.u32 	%r335, [%rd98+16];
	mad.lo.s32 	%r336, %r333, %r1, %r335;
	mul.wide.s32 	%rd107, %r336, 8;
	add.s64 	%rd108, %rd1, %rd107;
	ld.global.f64 	%fd135, [%rd108];
	add.f64 	%fd136, %fd134, %fd135;
	ld.global.u32 	%r337, [%rd98+20];
	mad.lo.s32 	%r338, %r335, %r1, %r337;
	mul.wide.s32 	%rd109, %r338, 8;
	add.s64 	%rd110, %rd1, %rd109;
	ld.global.f64 	%fd137, [%rd110];
	add.f64 	%fd138, %fd136, %fd137;
	ld.global.u32 	%r339, [%rd98+24];
	mad.lo.s32 	%r340, %r337, %r1, %r339;
	mul.wide.s32 	%rd111, %r340, 8;
	add.s64 	%rd112, %rd1, %rd111;
	ld.global.f64 	%fd139, [%rd112];
	add.f64 	%fd140, %fd138, %fd139;
	ld.global.u32 	%r341, [%rd98+28];
	mad.lo.s32 	%r342, %r339, %r1, %r341;
	mul.wide.s32 	%rd113, %r342, 8;
	add.s64 	%rd114, %rd1, %rd113;
	ld.global.f64 	%fd141, [%rd114];
	add.f64 	%fd449, %fd140, %fd141;
	add.s32 	%r910, %r908, 8;
	add.s32 	%r343, %r908, 7;
	setp.ne.s32 	%p36, %r343, %r15;
	mov.u32 	%r908, %r910;
	@%p36 bra 	$L__BB12_27;
$L__BB12_28:
	setp.eq.s32 	%p37, %r14, 0;
	@%p37 bra 	$L__BB12_36;
	setp.lt.u32 	%p38, %r10, 3;
	@%p38 bra 	$L__BB12_31;
	add.s32 	%r344, %r910, %r20;
	mul.wide.s32 	%rd115, %r344, 4;
	add.s64 	%rd116, %rd2, %rd115;
	ld.global.u32 	%r345, [%rd116+-4];
	ld.global.u32 	%r346, [%rd116];
	mad.lo.s32 	%r347, %r345, %r1, %r346;
	mul.wide.s32 	%rd117, %r347, 8;
	add.s64 	%rd118, %rd1, %rd117;
	ld.global.f64 	%fd143, [%rd118];
	add.f64 	%fd144, %fd449, %fd143;
	cvt.s64.s32 	%rd119, %r20;
	cvt.s64.s32 	%rd120, %r910;
	add.s64 	%rd121, %rd120, %rd119;
	shl.b64 	%rd122, %rd121, 2;
	add.s64 	%rd123, %rd2, %rd122;
	ld.global.u32 	%r348, [%rd123+4];
	mad.lo.s32 	%r349, %r346, %r1, %r348;
	mul.wide.s32 	%rd124, %r349, 8;
	add.s64 	%rd125, %rd1, %rd124;
	ld.global.f64 	%fd145, [%rd125];
	add.f64 	%fd146, %fd144, %fd145;
	ld.global.u32 	%r350, [%rd123+8];
	mad.lo.s32 	%r351, %r348, %r1, %r350;
	mul.wide.s32 	%rd126, %r351, 8;
	add.s64 	%rd127, %rd1, %rd126;
	ld.global.f64 	%fd147, [%rd127];
	add.f64 	%fd148, %fd146, %fd147;
	ld.global.u32 	%r352, [%rd123+12];
	mad.lo.s32 	%r353, %r350, %r1, %r352;
	mul.wide.s32 	%rd128, %r353, 8;
	add.s64 	%rd129, %rd1, %rd128;
	ld.global.f64 	%fd149, [%rd129];
	add.f64 	%fd449, %fd148, %fd149;
	add.s32 	%r910, %r910, 4;
$L__BB12_31:
	setp.eq.s32 	%p39, %r16, 0;
	@%p39 bra 	$L__BB12_36;
	setp.eq.s32 	%p40, %r9, 0;
	@%p40 bra 	$L__BB12_34;
	add.s32 	%r354, %r910, %r20;
	mul.wide.s32 	%rd130, %r354, 4;
	add.s64 	%rd131, %rd2, %rd130;
	ld.global.u32 	%r355, [%rd131+-4];
	ld.global.u32 	%r356, [%rd131];
	mad.lo.s32 	%r357, %r355, %r1, %r356;
	mul.wide.s32 	%rd132, %r357, 8;
	add.s64 	%rd133, %rd1, %rd132;
	ld.global.f64 	%fd151, [%rd133];
	add.f64 	%fd152, %fd449, %fd151;
	cvt.s64.s32 	%rd134, %r20;
	cvt.s64.s32 	%rd135, %r910;
	add.s64 	%rd136, %rd135, %rd134;
	shl.b64 	%rd137, %rd136, 2;
	add.s64 	%rd138, %rd2, %rd137;
	ld.global.u32 	%r358, [%rd138+4];
	mad.lo.s32 	%r359, %r356, %r1, %r358;
	mul.wide.s32 	%rd139, %r359, 8;
	add.s64 	%rd140, %rd1, %rd139;
	ld.global.f64 	%fd153, [%rd140];
	add.f64 	%fd449, %fd152, %fd153;
	add.s32 	%r910, %r910, 2;
$L__BB12_34:
	setp.eq.s32 	%p41, %r13, 0;
	@%p41 bra 	$L__BB12_36;
	add.s32 	%r360, %r910, %r20;
	mul.wide.s32 	%rd141, %r360, 4;
	add.s64 	%rd142, %rd2, %rd141;
	ld.global.u32 	%r361, [%rd142+-4];
	ld.global.u32 	%r362, [%rd142];
	mad.lo.s32 	%r363, %r361, %r1, %r362;
	mul.wide.s32 	%rd143, %r363, 8;
	add.s64 	%rd144, %rd1, %rd143;
	ld.global.f64 	%fd154, [%rd144];
	add.f64 	%fd449, %fd449, %fd154;
$L__BB12_36:
	add.s32 	%r365, %r6, %r20;
	mul.wide.s32 	%rd145, %r365, 4;
	add.s64 	%rd4, %rd2, %rd145;
	ld.global.u32 	%r366, [%rd4];
	mul.wide.s32 	%rd146, %r20, 4;
	add.s64 	%rd5, %rd2, %rd146;
	ld.global.u32 	%r367, [%rd5];
	mad.lo.s32 	%r368, %r366, %r1, %r367;
	mul.wide.s32 	%rd147, %r368, 8;
	add.s64 	%rd148, %rd1, %rd147;
	ld.global.f64 	%fd155, [%rd148];
	add.f64 	%fd450, %fd449, %fd155;
	mov.b16 	%rs14, 0;
	mov.b32 	%r912, 0;
$L__BB12_37:
	add.s32 	%r49, %r912, 1;
	setp.ge.s32 	%p42, %r49, %r1;
	@%p42 bra 	$L__BB12_80;
	mul.wide.s32 	%rd149, %r912, 4;
	add.s64 	%rd6, %rd5, %rd149;
	mov.u32 	%r913, %r49;
	mov.u32 	%r914, %r912;
$L__BB12_39:
	mov.u32 	%r50, %r913;
	setp.eq.s32 	%p43, %r912, 0;
	mul.wide.s32 	%rd150, %r914, 4;
	add.s64 	%rd7, %rd5, %rd150;
	@%p43 bra 	$L__BB12_49;
	setp.eq.s32 	%p44, %r50, 0;
	@%p44 bra 	$L__BB12_46;
	setp.eq.s32 	%p45, %r914, %r7;
	@%p45 bra 	$L__BB12_45;
	setp.eq.s32 	%p46, %r912, %r6;
	@%p46 bra 	$L__BB12_44;
	ld.global.u32 	%r369, [%rd6+-4];
	ld.global.u32 	%r370, [%rd6];
	mad.lo.s32 	%r371, %r369, %r1, %r370;
	mul.wide.s32 	%rd151, %r371, 8;
	add.s64 	%rd152, %rd1, %rd151;
	ld.global.f64 	%fd156, [%rd152];
	ld.global.u32 	%r372, [%rd6+4];
	mad.lo.s32 	%r373, %r370, %r1, %r372;
	mul.wide.s32 	%rd153, %r373, 8;
	add.s64 	%rd154, %rd1, %rd153;
	ld.global.f64 	%fd157, [%rd154];
	ld.global.u32 	%r374, [%rd7];
	ld.global.u32 	%r375, [%rd7+4];
	mad.lo.s32 	%r376, %r374, %r1, %r375;
	mul.wide.s32 	%rd155, %r376, 8;
	add.s64 	%rd156, %rd1, %rd155;
	ld.global.f64 	%fd158, [%rd156];
	ld.global.u32 	%r377, [%rd7+8];
	mad.lo.s32 	%r378, %r375, %r1, %r377;
	mul.wide.s32 	%rd157, %r378, 8;
	add.s64 	%rd158, %rd1, %rd157;
	ld.global.f64 	%fd159, [%rd158];
	add.f64 	%fd160, %fd156, %fd157;
	add.f64 	%fd161, %fd160, %fd158;
	add.f64 	%fd451, %fd161, %fd159;
	bra.uni 	$L__BB12_52;
$L__BB12_44:
	ld.global.u32 	%r379, [%rd6+-4];
	ld.global.u32 	%r380, [%rd6];
	mad.lo.s32 	%r381, %r379, %r1, %r380;
	mul.wide.s32 	%rd159, %r381, 8;
	add.s64 	%rd160, %rd1, %rd159;
	ld.global.f64 	%fd162, [%rd160];
	ld.global.u32 	%r382, [%rd5];
	mad.lo.s32 	%r383, %r380, %r1, %r382;
	mul.wide.s32 	%rd161, %r383, 8;
	add.s64 	%rd162, %rd1, %rd161;
	ld.global.f64 	%fd163, [%rd162];
	ld.global.u32 	%r384, [%rd7];
	ld.global.u32 	%r385, [%rd7+4];
	mad.lo.s32 	%r386, %r384, %r1, %r385;
	mul.wide.s32 	%rd163, %r386, 8;
	add.s64 	%rd164, %rd1, %rd163;
	ld.global.f64 	%fd164, [%rd164];
	ld.global.u32 	%r387, [%rd7+8];
	mad.lo.s32 	%r388, %r385, %r1, %r387;
	mul.wide.s32 	%rd165, %r388, 8;
	add.s64 	%rd166, %rd1, %rd165;
	ld.global.f64 	%fd165, [%rd166];
	add.f64 	%fd166, %fd162, %fd163;
	add.f64 	%fd167, %fd166, %fd164;
	add.f64 	%fd451, %fd167, %fd165;
	bra.uni 	$L__BB12_52;
$L__BB12_45:
	ld.global.u32 	%r389, [%rd6+-4];
	ld.global.u32 	%r390, [%rd6];
	mad.lo.s32 	%r391, %r389, %r1, %r390;
	mul.wide.s32 	%rd167, %r391, 8;
	add.s64 	%rd168, %rd1, %rd167;
	ld.global.f64 	%fd168, [%rd168];
	ld.global.u32 	%r392, [%rd6+4];
	mad.lo.s32 	%r393, %r390, %r1, %r392;
	mul.wide.s32 	%rd169, %r393, 8;
	add.s64 	%rd170, %rd1, %rd169;
	ld.global.f64 	%fd169, [%rd170];
	ld.global.u32 	%r394, [%rd4+-4];
	mul.wide.s32 	%rd171, %r50, 4;
	add.s64 	%rd172, %rd5, %rd171;
	ld.global.u32 	%r395, [%rd172];
	mad.lo.s32 	%r396, %r394, %r1, %r395;
	mul.wide.s32 	%rd173, %r396, 8;
	add.s64 	%rd174, %rd1, %rd173;
	ld.global.f64 	%fd170, [%rd174];
	ld.global.u32 	%r397, [%rd5];
	mad.lo.s32 	%r398, %r395, %r1, %r397;
	mul.wide.s32 	%rd175, %r398, 8;
	add.s64 	%rd176, %rd1, %rd175;
	ld.global.f64 	%fd171, [%rd176];
	add.f64 	%fd172, %fd168, %fd169;
	add.f64 	%fd173, %fd172, %fd170;
	add.f64 	%fd451, %fd173, %fd171;
	bra.uni 	$L__BB12_52;
$L__BB12_46:
	setp.eq.s32 	%p47, %r912, %r6;
	@%p47 bra 	$L__BB12_48;
	ld.global.u32 	%r399, [%rd4];
	ld.global.u32 	%r400, [%rd6];
	mad.lo.s32 	%r401, %r399, %r1, %r400;
	mul.wide.s32 	%rd177, %r401, 8;
	add.s64 	%rd178, %rd1, %rd177;
	ld.global.f64 	%fd174, [%rd178];
	ld.global.u32 	%r402, [%rd6+4];
	mad.lo.s32 	%r403, %r400, %r1, %r402;
	mul.wide.s32 	%rd179, %r403, 8;
	add.s64 	%rd180, %rd1, %rd179;
	ld.global.f64 	%fd175, [%rd180];
	ld.global.u32 	%r404, [%rd7];
	ld.global.u32 	%r405, [%rd5];
	mad.lo.s32 	%r406, %r404, %r1, %r405;
	mul.wide.s32 	%rd181, %r406, 8;
	add.s64 	%rd182, %rd1, %rd181;
	ld.global.f64 	%fd176, [%rd182];
	ld.global.u32 	%r407, [%rd5+4];
	mad.lo.s32 	%r408, %r405, %r1, %r407;
	mul.wide.s32 	%rd183, %r408, 8;
	add.s64 	%rd184, %rd1, %rd183;
	ld.global.f64 	%fd177, [%rd184];
	add.f64 	%fd178, %fd174, %fd175;
	add.f64 	%fd179, %fd178, %fd176;
	add.f64 	%fd451, %fd179, %fd177;
	bra.uni 	$L__BB12_52;
$L__BB12_48:
	ld.global.u32 	%r409, [%rd6+-4];
	ld.global.u32 	%r410, [%rd6];
	mad.lo.s32 	%r411, %r409, %r1, %r410;
	mul.wide.s32 	%rd185, %r411, 8;
	add.s64 	%rd186, %rd1, %rd185;
	ld.global.f64 	%fd180, [%rd186];
	ld.global.u32 	%r412, [%rd5];
	mad.lo.s32 	%r413, %r410, %r1, %r412;
	mul.wide.s32 	%rd187, %r413, 8;
	add.s64 	%rd188, %rd1, %rd187;
	ld.global.f64 	%fd181, [%rd188];
	ld.global.u32 	%r414, [%rd4];
	mad.lo.s32 	%r415, %r414, %r1, %r412;
	mul.wide.s32 	%rd189, %r415, 8;
	add.s64 	%rd190, %rd1, %rd189;
	ld.global.f64 	%fd182, [%rd190];
	ld.global.u32 	%r416, [%rd5+4];
	mad.lo.s32 	%r417, %r412, %r1, %r416;
	mul.wide.s32 	%rd191, %r417, 8;
	add.s64 	%rd192, %rd1, %rd191;
	ld.global.f64 	%fd183, [%rd192];
	add.f64 	%fd184, %fd180, %fd181;
	add.f64 	%fd185, %fd184, %fd182;
	add.f64 	%fd451, %fd185, %fd183;
	bra.uni 	$L__BB12_52;
$L__BB12_49:
	setp.eq.s32 	%p48, %r914, %r7;
	@%p48 bra 	$L__BB12_51;
	ld.global.u32 	%r418, [%rd4];
	ld.global.u32 	%r419, [%rd5];
	mad.lo.s32 	%r420, %r418, %r1, %r419;
	mul.wide.s32 	%rd193, %r420, 8;
	add.s64 	%rd194, %rd1, %rd193;
	ld.global.f64 	%fd186, [%rd194];
	ld.global.u32 	%r421, [%rd5+4];
	mad.lo.s32 	%r422, %r419, %r1, %r421;
	mul.wide.s32 	%rd195, %r422, 8;
	add.s64 	%rd196, %rd1, %rd195;
	ld.global.f64 	%fd187, [%rd196];
	ld.global.u32 	%r423, [%rd7];
	ld.global.u32 	%r424, [%rd7+4];
	mad.lo.s32 	%r425, %r423, %r1, %r424;
	mul.wide.s32 	%rd197, %r425, 8;
	add.s64 	%rd198, %rd1, %rd197;
	ld.global.f64 	%fd188, [%rd198];
	ld.global.u32 	%r426, [%rd7+8];
	mad.lo.s32 	%r427, %r424, %r1, %r426;
	mul.wide.s32 	%rd199, %r427, 8;
	add.s64 	%rd200, %rd1, %rd199;
	ld.global.f64 	%fd189, [%rd200];
	add.f64 	%fd190, %fd186, %fd187;
	add.f64 	%fd191, %fd190, %fd188;
	add.f64 	%fd451, %fd191, %fd189;
	bra.uni 	$L__BB12_52;
$L__BB12_51:
	ld.global.u32 	%r428, [%rd4];
	ld.global.u32 	%r429, [%rd5];
	mad.lo.s32 	%r430, %r428, %r1, %r429;
	mul.wide.s32 	%rd201, %r430, 8;
	add.s64 	%rd202, %rd1, %rd201;
	ld.global.f64 	%fd192, [%rd202];
	ld.global.u32 	%r431, [%rd5+4];
	mad.lo.s32 	%r432, %r429, %r1, %r431;
	mul.wide.s32 	%rd203, %r432, 8;
	add.s64 	%rd204, %rd1, %rd203;
	ld.global.f64 	%fd193, [%rd204];
	ld.global.u32 	%r433, [%rd4+-4];
	mul.wide.s32 	%rd205, %r50, 4;
	add.s64 	%rd206, %rd5, %rd205;
	ld.global.u32 	%r434, [%rd206];
	mad.lo.s32 	%r435, %r433, %r1, %r434;
	mul.wide.s32 	%rd207, %r435, 8;
	add.s64 	%rd208, %rd1, %rd207;
	ld.global.f64 	%fd194, [%rd208];
	mad.lo.s32 	%r436, %r434, %r1, %r429;
	mul.wide.s32 	%rd209, %r436, 8;
	add.s64 	%rd210, %rd1, %rd209;
	ld.global.f64 	%fd195, [%rd210];
	add.f64 	%fd196, %fd192, %fd193;
	add.f64 	%fd197, %fd196, %fd194;
	add.f64 	%fd451, %fd197, %fd195;
$L__BB12_52:
	ld.global.u32 	%r52, [%rd6];
	ld.global.u32 	%r437, [%rd7+4];
	st.global.u32 	[%rd6], %r437;
	st.global.u32 	[%rd7+4], %r52;
	@%p43 bra 	$L__BB12_62;
	setp.eq.s32 	%p50, %r50, 0;
	@%p50 bra 	$L__BB12_59;
	setp.eq.s32 	%p51, %r914, %r7;
	@%p51 bra 	$L__BB12_58;
	setp.eq.s32 	%p52, %r912, %r6;
	@%p52 bra 	$L__BB12_57;
	ld.global.u32 	%r438, [%rd6+-4];
	ld.global.u32 	%r439, [%rd6];
	mad.lo.s32 	%r440, %r438, %r1, %r439;
	mul.wide.s32 	%rd211, %r440, 8;
	add.s64 	%rd212, %rd1, %rd211;
	ld.global.f64 	%fd198, [%rd212];
	ld.global.u32 	%r441, [%rd6+4];
	mad.lo.s32 	%r442, %r439, %r1, %r441;
	mul.wide.s32 	%rd213, %r442, 8;
	add.s64 	%rd214, %rd1, %rd213;
	ld.global.f64 	%fd199, [%rd214];
	ld.global.u32 	%r443, [%rd7];
	mad.lo.s32 	%r444, %r443, %r1, %r52;
	mul.wide.s32 	%rd215, %r444, 8;
	add.s64 	%rd216, %rd1, %rd215;
	ld.global.f64 	%fd200, [%rd216];
	ld.global.u32 	%r445, [%rd7+8];
	mad.lo.s32 	%r446, %r52, %r1, %r445;
	mul.wide.s32 	%rd217, %r446, 8;
	add.s64 	%rd218, %rd1, %rd217;
	ld.global.f64 	%fd201, [%rd218];
	add.f64 	%fd202, %fd198, %fd199;
	add.f64 	%fd203, %fd202, %fd200;
	add.f64 	%fd452, %fd203, %fd201;
	bra.uni 	$L__BB12_65;
$L__BB12_57:
	ld.global.u32 	%r447, [%rd6+-4];
	ld.global.u32 	%r448, [%rd6];
	mad.lo.s32 	%r449, %r447, %r1, %r448;
	mul.wide.s32 	%rd219, %r449, 8;
	add.s64 	%rd220, %rd1, %rd219;
	ld.global.f64 	%fd204, [%rd220];
	ld.global.u32 	%r450, [%rd5];
	mad.lo.s32 	%r451, %r448, %r1, %r450;
	mul.wide.s32 	%rd221, %r451, 8;
	add.s64 	%rd222, %rd1, %rd221;
	ld.global.f64 	%fd205, [%rd222];
	ld.global.u32 	%r452, [%rd7];
	mad.lo.s32 	%r453, %r452, %r1, %r52;
	mul.wide.s32 	%rd223, %r453, 8;
	add.s64 	%rd224, %rd1, %rd223;
	ld.global.f64 	%fd206, [%rd224];
	ld.global.u32 	%r454, [%rd7+8];
	mad.lo.s32 	%r455, %r52, %r1, %r454;
	mul.wide.s32 	%rd225, %r455, 8;
	add.s64 	%rd226, %rd1, %rd225;
	ld.global.f64 	%fd207, [%rd226];
	add.f64 	%fd208, %fd204, %fd205;
	add.f64 	%fd209, %fd208, %fd206;
	add.f64 	%fd452, %fd209, %fd207;
	bra.uni 	$L__BB12_65;
$L__BB12_58:
	ld.global.u32 	%r456, [%rd6+-4];
	ld.global.u32 	%r457, [%rd6];
	mad.lo.s32 	%r458, %r456, %r1, %r457;
	mul.wide.s32 	%rd227, %r458, 8;
	add.s64 	%rd228, %rd1, %rd227;
	ld.global.f64 	%fd210, [%rd228];
	ld.global.u32 	%r459, [%rd6+4];
	mad.lo.s32 	%r460, %r457, %r1, %r459;
	mul.wide.s32 	%rd229, %r460, 8;
	add.s64 	%rd230, %rd1, %rd229;
	ld.global.f64 	%fd211, [%rd230];
	ld.global.u32 	%r461, [%rd4+-4];
	mad.lo.s32 	%r462, %r461, %r1, %r52;
	mul.wide.s32 	%rd231, %r462, 8;
	add.s64 	%rd232, %rd1, %rd231;
	ld.global.f64 	%fd212, [%rd232];
	ld.global.u32 	%r463, [%rd5];
	mad.lo.s32 	%r464, %r52, %r1, %r463;
	mul.wide.s32 	%rd233, %r464, 8;
	add.s64 	%rd234, %rd1, %rd233;
	ld.global.f64 	%fd213, [%rd234];
	add.f64 	%fd214, %fd210, %fd211;
	add.f64 	%fd215, %fd214, %fd212;
	add.f64 	%fd452, %fd215, %fd213;
	bra.uni 	$L__BB12_65;
$L__BB12_59:
	setp.eq.s32 	%p53, %r912, %r6;
	@%p53 bra 	$L__BB12_61;
	ld.global.u32 	%r465, [%rd4];
	ld.global.u32 	%r466, [%rd6];
	mad.lo.s32 	%r467, %r465, %r1, %r466;
	mul.wide.s32 	%rd235, %r467, 8;
	add.s64 	%rd236, %rd1, %rd235;
	ld.global.f64 	%fd216, [%rd236];
	ld.global.u32 	%r468, [%rd6+4];
	mad.lo.s32 	%r469, %r466, %r1, %r468;
	mul.wide.s32 	%rd237, %r469, 8;
	add.s64 	%rd238, %rd1, %rd237;
	ld.global.f64 	%fd217, [%rd238];
	ld.global.u32 	%r470, [%rd7];
	ld.global.u32 	%r471, [%rd5];
	mad.lo.s32 	%r472, %r470, %r1, %r471;
	mul.wide.s32 	%rd239, %r472, 8;
	add.s64 	%rd240, %rd1, %rd239;
	ld.global.f64 	%fd218, [%rd240];
	ld.global.u32 	%r473, [%rd5+4];
	mad.lo.s32 	%r474, %r471, %r1, %r473;
	mul.wide.s32 	%rd241, %r474, 8;
	add.s64 	%rd242, %rd1, %rd241;
	ld.global.f64 	%fd219, [%rd242];
	add.f64 	%fd220, %fd216, %fd217;
	add.f64 	%fd221, %fd220, %fd218;
	add.f64 	%fd452, %fd221, %fd219;
	bra.uni 	$L__BB12_65;
$L__BB12_61:
	ld.global.u32 	%r475, [%rd6+-4];
	ld.global.u32 	%r476, [%rd6];
	mad.lo.s32 	%r477, %r475, %r1, %r476;
	mul.wide.s32 	%rd243, %r477, 8;
	add.s64 	%rd244, %rd1, %rd243;
	ld.global.f64 	%fd222, [%rd244];
	ld.global.u32 	%r478, [%rd5];
	mad.lo.s32 	%r479, %r476, %r1, %r478;
	mul.wide.s32 	%rd245, %r479, 8;
	add.s64 	%rd246, %rd1, %rd245;
	ld.global.f64 	%fd223, [%rd246];
	ld.global.u32 	%r480, [%rd4];
	mad.lo.s32 	%r481, %r480, %r1, %r478;
	mul.wide.s32 	%rd247, %r481, 8;
	add.s64 	%rd248, %rd1, %rd247;
	ld.global.f64 	%fd224, [%rd248];
	ld.global.u32 	%r482, [%rd5+4];
	mad.lo.s32 	%r483, %r478, %r1, %r482;
	mul.wide.s32 	%rd249, %r483, 8;
	add.s64 	%rd250, %rd1, %rd249;
	ld.global.f64 	%fd225, [%rd250];
	add.f64 	%fd226, %fd222, %fd223;
	add.f64 	%fd227, %fd226, %fd224;
	add.f64 	%fd452, %fd227, %fd225;
	bra.uni 	$L__BB12_65;
$L__BB12_62:
	setp.eq.s32 	%p54, %r914, %r7;
	@%p54 bra 	$L__BB12_64;
	ld.global.u32 	%r484, [%rd4];
	ld.global.u32 	%r485, [%rd5];
	mad.lo.s32 	%r486, %r484, %r1, %r485;
	mul.wide.s32 	%rd251, %r486, 8;
	add.s64 	%rd252, %rd1, %rd251;
	ld.global.f64 	%fd228, [%rd252];
	ld.global.u32 	%r487, [%rd5+4];
	mad.lo.s32 	%r488, %r485, %r1, %r487;
	mul.wide.s32 	%rd253, %r488, 8;
	add.s64 	%rd254, %rd1, %rd253;
	ld.global.f64 	%fd229, [%rd254];
	ld.global.u32 	%r489, [%rd7];
	mad.lo.s32 	%r490, %r489, %r1, %r52;
	mul.wide.s32 	%rd255, %r490, 8;
	add.s64 	%rd256, %rd1, %rd255;
	ld.global.f64 	%fd230, [%rd256];
	ld.global.u32 	%r491, [%rd7+8];
	mad.lo.s32 	%r492, %r52, %r1, %r491;
	mul.wide.s32 	%rd257, %r492, 8;
	add.s64 	%rd258, %rd1, %rd257;
	ld.global.f64 	%fd231, [%rd258];
	add.f64 	%fd232, %fd228, %fd229;
	add.f64 	%fd233, %fd232, %fd230;
	add.f64 	%fd452, %fd233, %fd231;
	bra.uni 	$L__BB12_65;
$L__BB12_64:
	ld.global.u32 	%r493, [%rd4];
	ld.global.u32 	%r494, [%rd5];
	mad.lo.s32 	%r495, %r493, %r1, %r494;
	mul.wide.s32 	%rd259, %r495, 8;
	add.s64 	%rd260, %rd1, %rd259;
	ld.global.f64 	%fd234, [%rd260];
	ld.global.u32 	%r496, [%rd5+4];
	mad.lo.s32 	%r497, %r494, %r1, %r496;
	mul.wide.s32 	%rd261, %r497, 8;
	add.s64 	%rd262, %rd1, %rd261;
	ld.global.f64 	%fd235, [%rd262];
	ld.global.u32 	%r498, [%rd4+-4];
	mad.lo.s32 	%r499, %r498, %r1, %r52;
	mul.wide.s32 	%rd263, %r499, 8;
	add.s64 	%rd264, %rd1, %rd263;
	ld.global.f64 	%fd236, [%rd264];
	mad.lo.s32 	%r500, %r52, %r1, %r494;
	mul.wide.s32 	%rd265, %r500, 8;
	add.s64 	%rd266, %rd1, %rd265;
	ld.global.f64 	%fd237, [%rd266];
	add.f64 	%fd238, %fd234, %fd235;
	add.f64 	%fd239, %fd238, %fd236;
	add.f64 	%fd452, %fd239, %fd237;
$L__BB12_65:
	setp.lt.f64 	%p55, %fd452, %fd451;
	@%p55 bra 	$L__BB12_67;
	ld.global.u32 	%r501, [%rd6];
	st.global.u32 	[%rd7+4], %r501;
	st.global.u32 	[%rd6], %r52;
	add.s32 	%r913, %r50, 1;
	setp.eq.s32 	%p56, %r913, %r1;
	mov.u32 	%r914, %r50;
	@%p56 bra 	$L__BB12_80;
	bra.uni 	$L__BB12_39;
$L__BB12_67:
	setp.eq.s32 	%p57, %r1, 1;
	mov.f64 	%fd460, 0d0000000000000000;
	@%p57 bra 	$L__BB12_79;
	setp.lt.u32 	%p58, %r7, 7;
	mov.f64 	%fd460, 0d0000000000000000;
	mov.b32 	%r917, 1;
	@%p58 bra 	$L__BB12_71;
	mov.f64 	%fd460, 0d0000000000000000;
	mov.b32 	%r915, 1;
$L__BB12_70:
	.pragma "nounroll";
	mul.wide.u32 	%rd267, %r915, 4;
	add.s64 	%rd268, %rd5, %rd267;
	ld.global.u32 	%r504, [%rd268+-4];
	ld.global.u32 	%r505, [%rd268];
	mad.lo.s32 	%r506, %r504, %r1, %r505;
	mul.wide.s32 	%rd269, %r506, 8;
	add.s64 	%rd270, %rd1, %rd269;
	ld.global.f64 	%fd244, [%rd270];
	add.f64 	%fd245, %fd460, %fd244;
	ld.global.u32 	%r507, [%rd268+4];
	mad.lo.s32 	%r508, %r505, %r1, %r507;
	mul.wide.s32 	%rd271, %r508, 8;
	add.s64 	%rd272, %rd1, %rd271;
	ld.global.f64 	%fd246, [%rd272];
	add.f64 	%fd247, %fd245, %fd246;
	ld.global.u32 	%r509, [%rd268+8];
	mad.lo.s32 	%r510, %r507, %r1, %r509;
	mul.wide.s32 	%rd273, %r510, 8;
	add.s64 	%rd274, %rd1, %rd273;
	ld.global.f64 	%fd248, [%rd274];
	add.f64 	%fd249, %fd247, %fd248;
	ld.global.u32 	%r511, [%rd268+12];
	mad.lo.s32 	%r512, %r509, %r1, %r511;
	mul.wide.s32 	%rd275, %r512, 8;
	add.s64 	%rd276, %rd1, %rd275;
	ld.global.f64 	%fd250, [%rd276];
	add.f64 	%fd251, %fd249, %fd250;
	ld.global.u32 	%r513, [%rd268+16];
	mad.lo.s32 	%r514, %r511, %r1, %r513;
	mul.wide.s32 	%rd277, %r514, 8;
	add.s64 	%rd278, %rd1, %rd277;
	ld.global.f64 	%fd252, [%rd278];
	add.f64 	%fd253, %fd251, %fd252;
	ld.global.u32 	%r515, [%rd268+20];
	mad.lo.s32 	%r516, %r513, %r1, %r515;
	mul.wide.s32 	%rd279, %r516, 8;
	add.s64 	%rd280, %rd1, %rd279;
	ld.global.f64 	%fd254, [%rd280];
	add.f64 	%fd255, %fd253, %fd254;
	ld.global.u32 	%r517, [%rd268+24];
	mad.lo.s32 	%r518, %r515, %r1, %r517;
	mul.wide.s32 	%rd281, %r518, 8;
	add.s64 	%rd282, %rd1, %rd281;
	ld.global.f64 	%fd256, [%rd282];
	add.f64 	%fd257, %fd255, %fd256;
	ld.global.u32 	%r519, [%rd268+28];
	mad.lo.s32 	%r520, %r517, %r1, %r519;
	mul.wide.s32 	%rd283, %r520, 8;
	add.s64 	%rd284, %rd1, %rd283;
	ld.global.f64 	%fd258, [%rd284];
	add.f64 	%fd460, %fd257, %fd258;
	add.s32 	%r917, %r915, 8;
	add.s32 	%r521, %r915, 7;
	setp.ne.s32 	%p59, %r521, %r15;
	mov.u32 	%r915, %r917;
	@%p59 bra 	$L__BB12_70;
$L__BB12_71:
	setp.eq.s32 	%p60, %r14, 0;
	@%p60 bra 	$L__BB12_79;
	setp.lt.u32 	%p61, %r10, 3;
	@%p61 bra 	$L__BB12_74;
	mul.wide.s32 	%rd285, %r917, 4;
	add.s64 	%rd286, %rd5, %rd285;
	ld.global.u32 	%r522, [%rd286+-4];
	ld.global.u32 	%r523, [%rd286];
	mad.lo.s32 	%r524, %r522, %r1, %r523;
	mul.wide.s32 	%rd287, %r524, 8;
	add.s64 	%rd288, %rd1, %rd287;
	ld.global.f64 	%fd260, [%rd288];
	add.f64 	%fd261, %fd460, %fd260;
	ld.global.u32 	%r525, [%rd286+4];
	mad.lo.s32 	%r526, %r523, %r1, %r525;
	mul.wide.s32 	%rd289, %r526, 8;
	add.s64 	%rd290, %rd1, %rd289;
	ld.global.f64 	%fd262, [%rd290];
	add.f64 	%fd263, %fd261, %fd262;
	ld.global.u32 	%r527, [%rd286+8];
	mad.lo.s32 	%r528, %r525, %r1, %r527;
	mul.wide.s32 	%rd291, %r528, 8;
	add.s64 	%rd292, %rd1, %rd291;
	ld.global.f64 	%fd264, [%rd292];
	add.f64 	%fd265, %fd263, %fd264;
	ld.global.u32 	%r529, [%rd286+12];
	mad.lo.s32 	%r530, %r527, %r1, %r529;
	mul.wide.s32 	%rd293, %r530, 8;
	add.s64 	%rd294, %rd1, %rd293;
	ld.global.f64 	%fd266, [%rd294];
	add.f64 	%fd460, %fd265, %fd266;
	add.s32 	%r917, %r917, 4;
$L__BB12_74:
	setp.eq.s32 	%p62, %r16, 0;
	@%p62 bra 	$L__BB12_79;
	setp.eq.s32 	%p63, %r9, 0;
	@%p63 bra 	$L__BB12_77;
	mul.wide.s32 	%rd295, %r917, 4;
	add.s64 	%rd296, %rd5, %rd295;
	ld.global.u32 	%r531, [%rd296+-4];
	ld.global.u32 	%r532, [%rd296];
	mad.lo.s32 	%r533, %r531, %r1, %r532;
	mul.wide.s32 	%rd297, %r533, 8;
	add.s64 	%rd298, %rd1, %rd297;
	ld.global.f64 	%fd268, [%rd298];
	add.f64 	%fd269, %fd460, %fd268;
	ld.global.u32 	%r534, [%rd296+4];
	mad.lo.s32 	%r535, %r532, %r1, %r534;
	mul.wide.s32 	%rd299, %r535, 8;
	add.s64 	%rd300, %rd1, %rd299;
	ld.global.f64 	%fd270, [%rd300];
	add.f64 	%fd460, %fd269, %fd270;
	add.s32 	%r917, %r917, 2;
$L__BB12_77:
	setp.eq.s32 	%p64, %r13, 0;
	@%p64 bra 	$L__BB12_79;
	mul.wide.s32 	%rd301, %r917, 4;
	add.s64 	%rd302, %rd5, %rd301;
	ld.global.u32 	%r536, [%rd302+-4];
	ld.global.u32 	%r537, [%rd302];
	mad.lo.s32 	%r538, %r536, %r1, %r537;
	mul.wide.s32 	%rd303, %r538, 8;
	add.s64 	%rd304, %rd1, %rd303;
	ld.global.f64 	%fd271, [%rd304];
	add.f64 	%fd460, %fd460, %fd271;
$L__BB12_79:
	ld.global.u32 	%r539, [%rd4];
	ld.global.u32 	%r540, [%rd5];
	mad.lo.s32 	%r541, %r539, %r1, %r540;
	mul.wide.s32 	%rd305, %r541, 8;
	add.s64 	%rd306, %rd1, %rd305;
	ld.global.f64 	%fd272, [%rd306];
	add.f64 	%fd450, %fd460, %fd272;
	mov.b16 	%rs14, 1;
$L__BB12_80:
	and.b16  	%rs9, %rs14, 255;
	setp.ne.s16 	%p65, %rs9, 0;
	setp.eq.s32 	%p66, %r912, %r6;
	selp.b16 	%rs14, 0, %rs14, %p66;
	selp.b32 	%r542, 0, %r49, %p66;
	selp.b32 	%r912, %r542, %r49, %p65;
	setp.lt.s32 	%p67, %r912, %r1;
	@%p67 bra 	$L__BB12_37;
	mul.wide.s32 	%rd307, %r18, 8;
	add.s64 	%rd308, %rd3, %rd307;
	st.global.f64 	[%rd308], %fd450;
$L__BB12_82:
	add.s32 	%r896, %r896, 1;
	setp.eq.s32 	%p68, %r896, %r142;
	@%p68 bra 	$L__BB12_180;
	bra.uni 	$L__BB12_4;
$L__BB12_83:
	and.b32  	%r63, %r142, 3;
	setp.lt.u32 	%p4, %r142, 4;
	mov.b32 	%r944, 0;
	@%p4 bra 	$L__BB12_94;
	and.b32  	%r944, %r142, 2147483644;
	mov.b32 	%r943, 0;
$L__BB12_85:
	shl.b32 	%r149, %r943, 7;
	add.s32 	%r131, %r149, %r5;
	setp.ge.s32 	%p5, %r131, %r3;
	mul.wide.s32 	%rd25, %r131, 8;
	add.s64 	%rd13, %rd3, %rd25;
	@%p5 bra 	$L__BB12_87;
	add.s32 	%r150, %r131, %r4;
	mul.lo.s32 	%r151, %r150, %r1;
	add.s32 	%r152, %r6, %r151;
	mul.wide.s32 	%rd26, %r152, 4;
	add.s64 	%rd27, %rd2, %rd26;
	ld.global.u32 	%r153, [%rd27];
	mul.wide.s32 	%rd28, %r151, 4;
	add.s64 	%rd29, %rd2, %rd28;
	ld.global.u32 	%r154, [%rd29];
	mad.lo.s32 	%r155, %r153, %r1, %r154;
	mul.wide.s32 	%rd30, %r155, 8;
	add.s64 	%rd31, %rd1, %rd30;
	ld.global.f64 	%fd92, [%rd31];
	add.f64 	%fd93, %fd92, 0d0000000000000000;
	st.global.f64 	[%rd13], %fd93;
$L__BB12_87:
	add.s32 	%r132, %r131, 128;
	setp.ge.s32 	%p6, %r132, %r3;
	@%p6 bra 	$L__BB12_89;
	add.s32 	%r156, %r132, %r4;
	mul.lo.s32 	%r157, %r156, %r1;
	add.s32 	%r158, %r6, %r157;
	mul.wide.s32 	%rd32, %r158, 4;
	add.s64 	%rd33, %rd2, %rd32;
	ld.global.u32 	%r159, [%rd33];
	mul.wide.s32 	%rd34, %r157, 4;
	add.s64 	%rd35, %rd2, %rd34;
	ld.global.u32 	%r160, [%rd35];
	mad.lo.s32 	%r161, %r159, %r1, %r160;
	mul.wide.s32 	%rd36, %r161, 8;
	add.s64 	%rd37, %rd1, %rd36;
	ld.global.f64 	%fd94, [%rd37];
	add.f64 	%fd95, %fd94, 0d0000000000000000;
	st.global.f64 	[%rd13+1024], %fd95;
$L__BB12_89:
	add.s32 	%r133, %r131, 256;
	setp.ge.s32 	%p7, %r133, %r3;
	@%p7 bra 	$L__BB12_91;
	add.s32 	%r162, %r133, %r4;
	mul.lo.s32 	%r163, %r162, %r1;
	add.s32 	%r164, %r6, %r163;
	mul.wide.s32 	%rd38, %r164, 4;
	add.s64 	%rd39, %rd2, %rd38;
	ld.global.u32 	%r165, [%rd39];
	mul.wide.s32 	%rd40, %r163, 4;
	add.s64 	%rd41, %rd2, %rd40;
	ld.global.u32 	%r166, [%rd41];
	mad.lo.s32 	%r167, %r165, %r1, %r166;
	mul.wide.s32 	%rd42, %r167, 8;
	add.s64 	%rd43, %rd1, %rd42;
	ld.global.f64 	%fd96, [%rd43];
	add.f64 	%fd97, %fd96, 0d0000000000000000;
	st.global.f64 	[%rd13+2048], %fd97;
$L__BB12_91:
	add.s32 	%r134, %r131, 384;
	setp.ge.s32 	%p8, %r134, %r3;
	@%p8 bra 	$L__BB12_93;
	add.s32 	%r168, %r134, %r4;
	mul.lo.s32 	%r169, %r168, %r1;
	add.s32 	%r170, %r6, %r169;
	mul.wide.s32 	%rd44, %r170, 4;
	add.s64 	%rd45, %rd2, %rd44;
	ld.global.u32 	%r171, [%rd45];
	mul.wide.s32 	%rd46, %r169, 4;
	add.s64 	%rd47, %rd2, %rd46;
	ld.global.u32 	%r172, [%rd47];
	mad.lo.s32 	%r173, %r171, %r1, %r172;
	mul.wide.s32 	%rd48, %r173, 8;
	add.s64 	%rd49, %rd1, %rd48;
	ld.global.f64 	%fd98, [%rd49];
	add.f64 	%fd99, %fd98, 0d0000000000000000;
	st.global.f64 	[%rd13+3072], %fd99;
$L__BB12_93:
	add.s32 	%r943, %r943, 4;
	setp.ne.s32 	%p9, %r943, %r944;
	@%p9 bra 	$L__BB12_85;
$L__BB12_94:
	setp.eq.s32 	%p10, %r63, 0;
	@%p10 bra 	$L__BB12_180;
	mov.b32 	%r946, 0;
$L__BB12_96:
	.pragma "nounroll";
	shl.b32 	%r175, %r944, 7;
	add.s32 	%r139, %r175, %r5;
	setp.ge.s32 	%p11, %r139, %r3;
	@%p11 bra 	$L__BB12_98;
	add.s32 	%r176, %r139, %r4;
	mul.lo.s32 	%r177, %r176, %r1;
	add.s32 	%r178, %r6, %r177;
	mul.wide.s32 	%rd50, %r178, 4;
	add.s64 	%rd51, %rd2, %rd50;
	ld.global.u32 	%r179, [%rd51];
	mul.wide.s32 	%rd52, %r177, 4;
	add.s64 	%rd53, %rd2, %rd52;
	ld.global.u32 	%r180, [%rd53];
	mad.lo.s32 	%r181, %r179, %r1, %r180;
	mul.wide.s32 	%rd54, %r181, 8;
	add.s64 	%rd55, %rd1, %rd54;
	ld.global.f64 	%fd100, [%rd55];
	add.f64 	%fd101, %fd100, 0d0000000000000000;
	mul.wide.s32 	%rd56, %r139, 8;
	add.s64 	%rd57, %rd3, %rd56;
	st.global.f64 	[%rd57], %fd101;
$L__BB12_98:
	add.s32 	%r944, %r944, 1;
	add.s32 	%r946, %r946, 1;
	setp.ne.s32 	%p12, %r946, %r63;
	@%p12 bra 	$L__BB12_96;
	bra.uni 	$L__BB12_180;
$L__BB12_99:
	setp.lt.s32 	%p69, %r142, 1;
	@%p69 bra 	$L__BB12_180;
	mov.u32 	%r65, %tid.x;
	cvt.rn.f64.s32 	%fd46, %r1;
	add.s32 	%r66, %r1, -1;
	add.s32 	%r67, %r1, -2;
	and.b32  	%r68, %r1, 7;
	add.s32 	%r69, %r68, -1;
	and.b32  	%r70, %r1, 3;
	add.s32 	%r544, %r1, 3;
	and.b32  	%r545, %r544, 3;
	add.s32 	%r71, %r545, -1;
	add.s32 	%r546, %r1, 7;
	and.b32  	%r547, %r546, 7;
	add.s32 	%r72, %r547, -1;
	and.b32  	%r73, %r1, 2147483640;
	and.b32  	%r74, %r1, 1;
	and.b32  	%r75, %r66, -4;
	and.b32  	%r76, %r544, 1;
	and.b32  	%r77, %r66, 7;
	and.b32  	%r78, %r66, -8;
	and.b32  	%r79, %r546, 3;
	mov.b32 	%r919, 0;
$L__BB12_101:
	setp.lt.s32 	%p70, %r1, 1;
	shl.b32 	%r548, %r919, 7;
	add.s32 	%r81, %r548, %r65;
	add.s32 	%r82, %r81, %r4;
	mad.lo.s32 	%r549, %r82, 1331, %r2;
	mul.hi.u32 	%r550, %r549, 3;
	sub.s32 	%r551, %r549, %r550;
	shr.u32 	%r552, %r551, 1;
	add.s32 	%r553, %r552, %r550;
	shr.u32 	%r554, %r553, 30;
	mul.lo.s32 	%r555, %r554, 2147483647;
	sub.s32 	%r556, %r549, %r555;
	max.u32 	%r930, %r556, 1;
	@%p70 bra 	$L__BB12_113;
	setp.lt.u32 	%p71, %r66, 7;
	mul.lo.s32 	%r84, %r82, %r1;
	mov.b32 	%r921, 0;
	@%p71 bra 	$L__BB12_105;
	mov.b32 	%r924, 0;
	mov.u32 	%r923, %r84;
$L__BB12_104:
	.pragma "nounroll";
	mul.wide.s32 	%rd309, %r923, 4;
	add.s64 	%rd310, %rd2, %rd309;
	st.global.u32 	[%rd310], %r924;
	add.s32 	%r559, %r924, 1;
	st.global.u32 	[%rd310+4], %r559;
	add.s32 	%r560, %r924, 2;
	st.global.u32 	[%rd310+8], %r560;
	add.s32 	%r561, %r924, 3;
	st.global.u32 	[%rd310+12], %r561;
	add.s32 	%r562, %r924, 4;
	st.global.u32 	[%rd310+16], %r562;
	add.s32 	%r563, %r924, 5;
	st.global.u32 	[%rd310+20], %r563;
	add.s32 	%r564, %r924, 6;
	st.global.u32 	[%rd310+24], %r564;
	add.s32 	%r565, %r924, 7;
	st.global.u32 	[%rd310+28], %r565;
	add.s32 	%r923, %r923, 8;
	add.s32 	%r924, %r924, 8;
	setp.eq.s32 	%p72, %r924, %r73;
	mov.u32 	%r921, %r73;
	@%p72 bra 	$L__BB12_105;
	bra.uni 	$L__BB12_104;
$L__BB12_105:
	setp.eq.s32 	%p73, %r68, 0;
	@%p73 bra 	$L__BB12_113;
	setp.lt.u32 	%p74, %r69, 3;
	@%p74 bra 	$L__BB12_108;
	add.s32 	%r566, %r921, %r84;
	mul.wide.s32 	%rd311, %r566, 4;
	add.s64 	%rd312, %rd2, %rd311;
	st.global.u32 	[%rd312], %r921;
	add.s32 	%r567, %r921, 1;
	st.global.u32 	[%rd312+4], %r567;
	add.s32 	%r568, %r921, 2;
	st.global.u32 	[%rd312+8], %r568;
	add.s32 	%r569, %r921, 3;
	st.global.u32 	[%rd312+12], %r569;
	add.s32 	%r921, %r921, 4;
$L__BB12_108:
	setp.eq.s32 	%p75, %r70, 0;
	@%p75 bra 	$L__BB12_113;
	setp.eq.s32 	%p76, %r70, 1;
	@%p76 bra 	$L__BB12_111;
	add.s32 	%r570, %r921, %r84;
	mul.wide.s32 	%rd313, %r570, 4;
	add.s64 	%rd314, %rd2, %rd313;
	st.global.u32 	[%rd314], %r921;
	add.s32 	%r571, %r921, 1;
	st.global.u32 	[%rd314+4], %r571;
	add.s32 	%r921, %r921, 2;
$L__BB12_111:
	setp.eq.s32 	%p77, %r74, 0;
	@%p77 bra 	$L__BB12_113;
	add.s32 	%r572, %r921, %r84;
	mul.wide.s32 	%rd315, %r572, 4;
	add.s64 	%rd316, %rd2, %rd315;
	st.global.u32 	[%rd316], %r921;
$L__BB12_113:
	setp.lt.s32 	%p78, %r1, 2;
	mov.f64 	%fd469, 0d0000000000000000;
	@%p78 bra 	$L__BB12_133;
	setp.lt.u32 	%p79, %r67, 3;
	mul.lo.s32 	%r90, %r82, %r1;
	mov.u32 	%r927, %r1;
	@%p79 bra 	$L__BB12_117;
	add.s32 	%r91, %r90, -1;
	mov.b32 	%r931, 0;
	mov.u32 	%r929, %r1;
$L__BB12_116:
	.pragma "nounroll";
	mul.hi.u32 	%r574, %r930, -1131474031;
	shr.u32 	%r575, %r574, 15;
	mul.lo.s32 	%r576, %r575, 44488;
	sub.s32 	%r577, %r930, %r576;
	mul.lo.s32 	%r578, %r577, 48271;
	mul.lo.s32 	%r579, %r575, 3399;
	setp.lt.u32 	%p80, %r578, %r579;
	xor.b32  	%r580, %r579, 2147483647;
	neg.s32 	%r581, %r579;
	selp.b32 	%r582, %r580, %r581, %p80;
	add.s32 	%r583, %r582, %r578;
	add.s32 	%r584, %r583, -1;
	cvt.rn.f64.u32 	%fd274, %r584;
	div.rn.f64 	%fd275, %fd274, 0d41DFFFFFFF800000;
	fma.rn.f64 	%fd276, %fd275, %fd46, 0d0000000000000000;
	cvt.rzi.s32.f64 	%r585, %fd276;
	add.s32 	%r586, %r929, %r91;
	mul.wide.s32 	%rd317, %r586, 4;
	add.s64 	%rd318, %rd2, %rd317;
	ld.global.u32 	%r587, [%rd318];
	add.s32 	%r588, %r585, %r90;
	mul.wide.s32 	%rd319, %r588, 4;
	add.s64 	%rd320, %rd2, %rd319;
	ld.global.u32 	%r589, [%rd320];
	st.global.u32 	[%rd318], %r589;
	st.global.u32 	[%rd320], %r587;
	mul.hi.u32 	%r590, %r583, -1131474031;
	shr.u32 	%r591, %r590, 15;
	mul.lo.s32 	%r592, %r591, 44488;
	sub.s32 	%r593, %r583, %r592;
	mul.lo.s32 	%r594, %r593, 48271;
	mul.lo.s32 	%r595, %r591, 3399;
	setp.lt.u32 	%p81, %r594, %r595;
	xor.b32  	%r596, %r595, 2147483647;
	neg.s32 	%r597, %r595;
	selp.b32 	%r598, %r596, %r597, %p81;
	add.s32 	%r599, %r598, %r594;
	add.s32 	%r600, %r599, -1;
	cvt.rn.f64.u32 	%fd277, %r600;
	div.rn.f64 	%fd278, %fd277, 0d41DFFFFFFF800000;
	fma.rn.f64 	%fd279, %fd278, %fd46, 0d0000000000000000;
	cvt.rzi.s32.f64 	%r601, %fd279;
	ld.global.u32 	%r602, [%rd318+-4];
	add.s32 	%r603, %r601, %r90;
	mul.wide.s32 	%rd321, %r603, 4;
	add.s64 	%rd322, %rd2, %rd321;
	ld.global.u32 	%r604, [%rd322];
	st.global.u32 	[%rd318+-4], %r604;
	st.global.u32 	[%rd322], %r602;
	mul.hi.u32 	%r605, %r599, -1131474031;
	shr.u32 	%r606, %r605, 15;
	mul.lo.s32 	%r607, %r606, 44488;
	sub.s32 	%r608, %r599, %r607;
	mul.lo.s32 	%r609, %r608, 48271;
	mul.lo.s32 	%r610, %r606, 3399;
	setp.lt.u32 	%p82, %r609, %r610;
	xor.b32  	%r611, %r610, 2147483647;
	neg.s32 	%r612, %r610;
	selp.b32 	%r613, %r611, %r612, %p82;
	add.s32 	%r614, %r613, %r609;
	add.s32 	%r615, %r614, -1;
	cvt.rn.f64.u32 	%fd280, %r615;
	div.rn.f64 	%fd281, %fd280, 0d41DFFFFFFF800000;
	fma.rn.f64 	%fd282, %fd281, %fd46, 0d0000000000000000;
	cvt.rzi.s32.f64 	%r616, %fd282;
	ld.global.u32 	%r617, [%rd318+-8];
	add.s32 	%r618, %r616, %r90;
	mul.wide.s32 	%rd323, %r618, 4;
	add.s64 	%rd324, %rd2, %rd323;
	ld.global.u32 	%r619, [%rd324];
	st.global.u32 	[%rd318+-8], %r619;
	st.global.u32 	[%rd324], %r617;
	add.s32 	%r927, %r929, -4;
	mul.hi.u32 	%r620, %r614, -1131474031;
	shr.u32 	%r621, %r620, 15;
	mul.lo.s32 	%r622, %r621, 44488;
	sub.s32 	%r623, %r614, %r622;
	mul.lo.s32 	%r624, %r623, 48271;
	mul.lo.s32 	%r625, %r621, 3399;
	setp.lt.u32 	%p83, %r624, %r625;
	xor.b32  	%r626, %r625, 2147483647;
	neg.s32 	%r627, %r625;
	selp.b32 	%r628, %r626, %r627, %p83;
	add.s32 	%r930, %r628, %r624;
	add.s32 	%r629, %r930, -1;
	cvt.rn.f64.u32 	%fd283, %r629;
	div.rn.f64 	%fd284, %fd283, 0d41DFFFFFFF800000;
	fma.rn.f64 	%fd285, %fd284, %fd46, 0d0000000000000000;
	cvt.rzi.s32.f64 	%r630, %fd285;
	cvt.s64.s32 	%rd325, %r90;
	cvt.s64.s32 	%rd326, %r929;
	add.s64 	%rd327, %rd326, %rd325;
	shl.b64 	%rd328, %rd327, 2;
	add.s64 	%rd329, %rd2, %rd328;
	ld.global.u32 	%r631, [%rd329+-16];
	add.s32 	%r632, %r630, %r90;
	mul.wide.s32 	%rd330, %r632, 4;
	add.s64 	%rd331, %rd2, %rd330;
	ld.global.u32 	%r633, [%rd331];
	st.global.u32 	[%rd329+-16], %r633;
	st.global.u32 	[%rd331], %r631;
	add.s32 	%r931, %r931, 4;
	setp.eq.s32 	%p84, %r931, %r75;
	mov.u32 	%r929, %r927;
	@%p84 bra 	$L__BB12_117;
	bra.uni 	$L__BB12_116;
$L__BB12_117:
	and.b32  	%r634, %r66, 3;
	setp.eq.s32 	%p85, %r634, 0;
	@%p85 bra 	$L__BB12_122;
	setp.eq.s32 	%p86, %r71, 0;
	@%p86 bra 	$L__BB12_120;
	mul.hi.u32 	%r635, %r930, -1131474031;
	shr.u32 	%r636, %r635, 15;
	mul.lo.s32 	%r637, %r636, 44488;
	sub.s32 	%r638, %r930, %r637;
	mul.lo.s32 	%r639, %r638, 48271;
	mul.lo.s32 	%r640, %r636, 3399;
	setp.lt.u32 	%p87, %r639, %r640;
	xor.b32  	%r641, %r640, 2147483647;
	neg.s32 	%r642, %r640;
	selp.b32 	%r643, %r641, %r642, %p87;
	add.s32 	%r644, %r643, %r639;
	add.s32 	%r645, %r644, -1;
	cvt.rn.f64.u32 	%fd286, %r645;
	div.rn.f64 	%fd287, %fd286, 0d41DFFFFFFF800000;
	fma.rn.f64 	%fd288, %fd287, %fd46, 0d0000000000000000;
	cvt.rzi.s32.f64 	%r646, %fd288;
	cvt.s64.s32 	%rd332, %r90;
	cvt.s64.s32 	%rd333, %r927;
	add.s64 	%rd334, %rd333, %rd332;
	shl.b64 	%rd335, %rd334, 2;
	add.s64 	%rd336, %rd2, %rd335;
	ld.global.u32 	%r647, [%rd336+-4];
	add.s32 	%r648, %r646, %r90;
	mul.wide.s32 	%rd337, %r648, 4;
	add.s64 	%rd338, %rd2, %rd337;
	ld.global.u32 	%r649, [%rd338];
	st.global.u32 	[%rd336+-4], %r649;
	st.global.u32 	[%rd338], %r647;
	add.s32 	%r927, %r927, -2;
	mul.hi.u32 	%r650, %r644, -1131474031;
	shr.u32 	%r651, %r650, 15;
	mul.lo.s32 	%r652, %r651, 44488;
	sub.s32 	%r653, %r644, %r652;
	mul.lo.s32 	%r654, %r653, 48271;
	mul.lo.s32 	%r655, %r651, 3399;
	setp.lt.u32 	%p88, %r654, %r655;
	xor.b32  	%r656, %r655, 2147483647;
	neg.s32 	%r657, %r655;
	selp.b32 	%r658, %r656, %r657, %p88;
	add.s32 	%r930, %r658, %r654;
	add.s32 	%r659, %r930, -1;
	cvt.rn.f64.u32 	%fd289, %r659;
	div.rn.f64 	%fd290, %fd289, 0d41DFFFFFFF800000;
	fma.rn.f64 	%fd291, %fd290, %fd46, 0d0000000000000000;
	cvt.rzi.s32.f64 	%r660, %fd291;
	ld.global.u32 	%r661, [%rd336+-8];
	add.s32 	%r662, %r660, %r90;
	mul.wide.s32 	%rd339, %r662, 4;
	add.s64 	%rd340, %rd2, %rd339;
	ld.global.u32 	%r663, [%rd340];
	st.global.u32 	[%rd336+-8], %r663;
	st.global.u32 	[%rd340], %r661;
$L__BB12_120:
	setp.eq.s32 	%p89, %r76, 0;
	@%p89 bra 	$L__BB12_122;
	mul.hi.u32 	%r664, %r930, -1131474031;
	shr.u32 	%r665, %r664, 15;
	mul.lo.s32 	%r666, %r665, 44488;
	sub.s32 	%r667, %r930, %r666;
	mul.lo.s32 	%r668, %r667, 48271;
	mul.lo.s32 	%r669, %r665, 3399;
	setp.lt.u32 	%p90, %r668, %r669;
	xor.b32  	%r670, %r669, 2147483647;
	neg.s32 	%r671, %r669;
	selp.b32 	%r672, %r670, %r671, %p90;
	add.s32 	%r673, %r672, %r668;
	add.s32 	%r674, %r673, -1;
	cvt.rn.f64.u32 	%fd292, %r674;
	div.rn.f64 	%fd293, %fd292, 0d41DFFFFFFF800000;
	fma.rn.f64 	%fd294, %fd293, %fd46, 0d0000000000000000;
	cvt.rzi.s32.f64 	%r675, %fd294;
	cvt.s64.s32 	%rd341, %r90;
	cvt.s64.s32 	%rd342, %r927;
	add.s64 	%rd343, %rd342, %rd341;
	shl.b64 	%rd344, %rd343, 2;
	add.s64 	%rd345, %rd2, %rd344;
	ld.global.u32 	%r676, [%rd345+-4];
	add.s32 	%r677, %r675, %r90;
	mul.wide.s32 	%rd346, %r677, 4;
	add.s64 	%rd347, %rd2, %rd346;
	ld.global.u32 	%r678, [%rd347];
	st.global.u32 	[%rd345+-4], %r678;
	st.global.u32 	[%rd347], %r676;
$L__BB12_122:
	setp.lt.u32 	%p91, %r67, 7;
	mov.b32 	%r934, 1;
	mov.f64 	%fd469, 0d0000000000000000;
	@%p91 bra 	$L__BB12_125;
	mov.b32 	%r932, 1;
	mov.f64 	%fd469, 0d0000000000000000;
$L__BB12_124:
	.pragma "nounroll";
	add.s32 	%r681, %r932, %r90;
	mul.wide.s32 	%rd348, %r681, 4;
	add.s64 	%rd349, %rd2, %rd348;
	ld.global.u32 	%r682, [%rd349+-4];
	ld.global.u32 	%r683, [%rd349];
	mad.lo.s32 	%r684, %r682, %r1, %r683;
	mul.wide.s32 	%rd350, %r684, 8;
	add.s64 	%rd351, %rd1, %rd350;
	ld.global.f64 	%fd298, [%rd351];
	add.f64 	%fd299, %fd469, %fd298;
	ld.global.u32 	%r685, [%rd349+4];
	mad.lo.s32 	%r686, %r683, %r1, %r685;
	mul.wide.s32 	%rd352, %r686, 8;
	add.s64 	%rd353, %rd1, %rd352;
	ld.global.f64 	%fd300, [%rd353];
	add.f64 	%fd301, %fd299, %fd300;
	ld.global.u32 	%r687, [%rd349+8];
	mad.lo.s32 	%r688, %r685, %r1, %r687;
	mul.wide.s32 	%rd354, %r688, 8;
	add.s64 	%rd355, %rd1, %rd354;
	ld.global.f64 	%fd302, [%rd355];
	add.f64 	%fd303, %fd301, %fd302;
	ld.global.u32 	%r689, [%rd349+12];
	mad.lo.s32 	%r690, %r687, %r1, %r689;
	mul.wide.s32 	%rd356, %r690, 8;
	add.s64 	%rd357, %rd1, %rd356;
	ld.global.f64 	%fd304, [%rd357];
	add.f64 	%fd305, %fd303, %fd304;
	ld.global.u32 	%r691, [%rd349+16];
	mad.lo.s32 	%r692, %r689, %r1, %r691;
	mul.wide.s32 	%rd358, %r692, 8;
	add.s64 	%rd359, %rd1, %rd358;
	ld.global.f64 	%fd306, [%rd359];
	add.f64 	%fd307, %fd305, %fd306;
	ld.global.u32 	%r693, [%rd349+20];
	mad.lo.s32 	%r694, %r691, %r1, %r693;
	mul.wide.s32 	%rd360, %r694, 8;
	add.s64 	%rd361, %rd1, %rd360;
	ld.global.f64 	%fd308, [%rd361];
	add.f64 	%fd309, %fd307, %fd308;
	ld.global.u32 	%r695, [%rd349+24];
	mad.lo.s32 	%r696, %r693, %r1, %r695;
	mul.wide.s32 	%rd362, %r696, 8;
	add.s64 	%rd363, %rd1, %rd362;
	ld.global.f64 	%fd310, [%rd363];
	add.f64 	%fd311, %fd309, %fd310;
	ld.global.u32 	%r697, [%rd349+28];
	mad.lo.s32 	%r698, %r695, %r1, %r697;
	mul.wide.s32 	%rd364, %r698, 8;
	add.s64 	%rd365, %rd1, %rd364;
	ld.global.f64 	%fd312, [%rd365];
	add.f64 	%fd469, %fd311, %fd312;
	add.s32 	%r934, %r932, 8;
	add.s32 	%r699, %r932, 7;
	setp.ne.s32 	%p92, %r699, %r78;
	mov.u32 	%r932, %r934;
	@%p92 bra 	$L__BB12_124;
$L__BB12_125:
	setp.eq.s32 	%p93, %r77, 0;
	@%p93 bra 	$L__BB12_133;
	setp.lt.u32 	%p94, %r72, 3;
	@%p94 bra 	$L__BB12_128;
	add.s32 	%r700, %r934, %r90;
	mul.wide.s32 	%rd366, %r700, 4;
	add.s64 	%rd367, %rd2, %rd366;
	ld.global.u32 	%r701, [%rd367+-4];
	ld.global.u32 	%r702, [%rd367];
	mad.lo.s32 	%r703, %r701, %r1, %r702;
	mul.wide.s32 	%rd368, %r703, 8;
	add.s64 	%rd369, %rd1, %rd368;
	ld.global.f64 	%fd314, [%rd369];
	add.f64 	%fd315, %fd469, %fd314;
	cvt.s64.s32 	%rd370, %r90;
	cvt.s64.s32 	%rd371, %r934;
	add.s64 	%rd372, %rd371, %rd370;
	shl.b64 	%rd373, %rd372, 2;
	add.s64 	%rd374, %rd2, %rd373;
	ld.global.u32 	%r704, [%rd374+4];
	mad.lo.s32 	%r705, %r702, %r1, %r704;
	mul.wide.s32 	%rd375, %r705, 8;
	add.s64 	%rd376, %rd1, %rd375;
	ld.global.f64 	%fd316, [%rd376];
	add.f64 	%fd317, %fd315, %fd316;
	ld.global.u32 	%r706, [%rd374+8];
	mad.lo.s32 	%r707, %r704, %r1, %r706;
	mul.wide.s32 	%rd377, %r707, 8;
	add.s64 	%rd378, %rd1, %rd377;
	ld.global.f64 	%fd318, [%rd378];
	add.f64 	%fd319, %fd317, %fd318;
	ld.global.u32 	%r708, [%rd374+12];
	mad.lo.s32 	%r709, %r706, %r1, %r708;
	mul.wide.s32 	%rd379, %r709, 8;
	add.s64 	%rd380, %rd1, %rd379;
	ld.global.f64 	%fd320, [%rd380];
	add.f64 	%fd469, %fd319, %fd320;
	add.s32 	%r934, %r934, 4;
$L__BB12_128:
	setp.eq.s32 	%p95, %r79, 0;
	@%p95 bra 	$L__BB12_133;
	setp.eq.s32 	%p96, %r71, 0;
	@%p96 bra 	$L__BB12_131;
	add.s32 	%r710, %r934, %r90;
	mul.wide.s32 	%rd381, %r710, 4;
	add.s64 	%rd382, %rd2, %rd381;
	ld.global.u32 	%r711, [%rd382+-4];
	ld.global.u32 	%r712, [%rd382];
	mad.lo.s32 	%r713, %r711, %r1, %r712;
	mul.wide.s32 	%rd383, %r713, 8;
	add.s64 	%rd384, %rd1, %rd383;
	ld.global.f64 	%fd322, [%rd384];
	add.f64 	%fd323, %fd469, %fd322;
	cvt.s64.s32 	%rd385, %r90;
	cvt.s64.s32 	%rd386, %r934;
	add.s64 	%rd387, %rd386, %rd385;
	shl.b64 	%rd388, %rd387, 2;
	add.s64 	%rd389, %rd2, %rd388;
	ld.global.u32 	%r714, [%rd389+4];
	mad.lo.s32 	%r715, %r712, %r1, %r714;
	mul.wide.s32 	%rd390, %r715, 8;
	add.s64 	%rd391, %rd1, %rd390;
	ld.global.f64 	%fd324, [%rd391];
	add.f64 	%fd469, %fd323, %fd324;
	add.s32 	%r934, %r934, 2;
$L__BB12_131:
	setp.eq.s32 	%p97, %r76, 0;
	@%p97 bra 	$L__BB12_133;
	add.s32 	%r716, %r934, %r90;
	mul.wide.s32 	%rd392, %r716, 4;
	add.s64 	%rd393, %rd2, %rd392;
	ld.global.u32 	%r717, [%rd393+-4];
	ld.global.u32 	%r718, [%rd393];
	mad.lo.s32 	%r719, %r717, %r1, %r718;
	mul.wide.s32 	%rd394, %r719, 8;
	add.s64 	%rd395, %rd1, %rd394;
	ld.global.f64 	%fd325, [%rd395];
	add.f64 	%fd469, %fd469, %fd325;
$L__BB12_133:
	setp.lt.s32 	%p98, %r1, 1;
	mul.lo.s32 	%r720, %r82, %r1;
	add.s32 	%r721, %r66, %r720;
	mul.wide.s32 	%rd396, %r721, 4;
	add.s64 	%rd8, %rd2, %rd396;
	ld.global.u32 	%r722, [%rd8];
	mul.wide.s32 	%rd397, %r720, 4;
	add.s64 	%rd9, %rd2, %rd397;
	ld.global.u32 	%r723, [%rd9];
	mad.lo.s32 	%r724, %r722, %r1, %r723;
	mul.wide.s32 	%rd398, %r724, 8;
	add.s64 	%rd399, %rd1, %rd398;
	ld.global.f64 	%fd326, [%rd399];
	add.f64 	%fd481, %fd469, %fd326;
	@%p98 bra 	$L__BB12_179;
	mov.b16 	%rs16, 0;
	mov.b32 	%r936, 0;
$L__BB12_135:
	add.s32 	%r116, %r936, 1;
	setp.ge.s32 	%p99, %r116, %r1;
	@%p99 bra 	$L__BB12_178;
	mul.wide.s32 	%rd400, %r936, 4;
	add.s64 	%rd10, %rd9, %rd400;
	mov.u32 	%r937, %r116;
	mov.u32 	%r118, %r936;
$L__BB12_137:
	mov.u32 	%r117, %r937;
	setp.ne.s32 	%p100, %r936, 0;
	mul.wide.s32 	%rd401, %r117, 4;
	add.s64 	%rd11, %rd9, %rd401;
	mul.wide.s32 	%rd402, %r118, 4;
	add.s64 	%rd12, %rd9, %rd402;
	@%p100 bra 	$L__BB12_141;
	setp.ne.s32 	%p105, %r118, %r67;
	@%p105 bra 	$L__BB12_140;
	ld.global.u32 	%r783, [%rd8];
	ld.global.u32 	%r784, [%rd9];
	mad.lo.s32 	%r785, %r783, %r1, %r784;
	mul.wide.s32 	%rd449, %r785, 8;
	add.s64 	%rd450, %rd1, %rd449;
	ld.global.f64 	%fd362, [%rd450];
	ld.global.u32 	%r786, [%rd9+4];
	mad.lo.s32 	%r787, %r784, %r1, %r786;
	mul.wide.s32 	%rd451, %r787, 8;
	add.s64 	%rd452, %rd1, %rd451;
	ld.global.f64 	%fd363, [%rd452];
	ld.global.u32 	%r788, [%rd8+-4];
	ld.global.u32 	%r789, [%rd11];
	mad.lo.s32 	%r790, %r788, %r1, %r789;
	mul.wide.s32 	%rd453, %r790, 8;
	add.s64 	%rd454, %rd1, %rd453;
	ld.global.f64 	%fd364, [%rd454];
	mad.lo.s32 	%r791, %r789, %r1, %r784;
	mul.wide.s32 	%rd455, %r791, 8;
	add.s64 	%rd456, %rd1, %rd455;
	ld.global.f64 	%fd365, [%rd456];
	add.f64 	%fd366, %fd362, %fd363;
	add.f64 	%fd367, %fd366, %fd364;
	add.f64 	%fd471, %fd367, %fd365;
	bra.uni 	$L__BB12_150;
$L__BB12_140:
	ld.global.u32 	%r773, [%rd8];
	ld.global.u32 	%r774, [%rd9];
	mad.lo.s32 	%r775, %r773, %r1, %r774;
	mul.wide.s32 	%rd441, %r775, 8;
	add.s64 	%rd442, %rd1, %rd441;
	ld.global.f64 	%fd356, [%rd442];
	ld.global.u32 	%r776, [%rd9+4];
	mad.lo.s32 	%r777, %r774, %r1, %r776;
	mul.wide.s32 	%rd443, %r777, 8;
	add.s64 	%rd444, %rd1, %rd443;
	ld.global.f64 	%fd357, [%rd444];
	ld.global.u32 	%r778, [%rd12];
	ld.global.u32 	%r779, [%rd12+4];
	mad.lo.s32 	%r780, %r778, %r1, %r779;
	mul.wide.s32 	%rd445, %r780, 8;
	add.s64 	%rd446, %rd1, %rd445;
	ld.global.f64 	%fd358, [%rd446];
	ld.global.u32 	%r781, [%rd12+8];
	mad.lo.s32 	%r782, %r779, %r1, %r781;
	mul.wide.s32 	%rd447, %r782, 8;
	add.s64 	%rd448, %rd1, %rd447;
	ld.global.f64 	%fd359, [%rd448];
	add.f64 	%fd360, %fd356, %fd357;
	add.f64 	%fd361, %fd360, %fd358;
	add.f64 	%fd471, %fd361, %fd359;
	bra.uni 	$L__BB12_150;
$L__BB12_141:
	setp.ne.s32 	%p101, %r117, 0;
	@%p101 bra 	$L__BB12_145;
	setp.ne.s32 	%p104, %r936, %r66;
	@%p104 bra 	$L__BB12_144;
	ld.global.u32 	%r766, [%rd8+-4];
	ld.global.u32 	%r767, [%rd8];
	mad.lo.s32 	%r768, %r766, %r1, %r767;
	mul.wide.s32 	%rd435, %r768, 8;
	add.s64 	%rd436, %rd1, %rd435;
	ld.global.f64 	%fd351, [%rd436];
	ld.global.u32 	%r769, [%rd9];
	mad.lo.s32 	%r770, %r767, %r1, %r769;
	mul.wide.s32 	%rd437, %r770, 8;
	add.s64 	%rd438, %rd1, %rd437;
	ld.global.f64 	%fd352, [%rd438];
	ld.global.u32 	%r771, [%rd9+4];
	mad.lo.s32 	%r772, %r769, %r1, %r771;
	mul.wide.s32 	%rd439, %r772, 8;
	add.s64 	%rd440, %rd1, %rd439;
	ld.global.f64 	%fd353, [%rd440];
	add.f64 	%fd354, %fd351, %fd352;
	add.f64 	%fd355, %fd354, %fd352;
	add.f64 	%fd471, %fd355, %fd353;
	bra.uni 	$L__BB12_150;
$L__BB12_144:
	ld.global.u32 	%r756, [%rd8];
	ld.global.u32 	%r757, [%rd10];
	mad.lo.s32 	%r758, %r756, %r1, %r757;
	mul.wide.s32 	%rd427, %r758, 8;
	add.s64 	%rd428, %rd1, %rd427;
	ld.global.f64 	%fd345, [%rd428];
	ld.global.u32 	%r759, [%rd10+4];
	mad.lo.s32 	%r760, %r757, %r1, %r759;
	mul.wide.s32 	%rd429, %r760, 8;
	add.s64 	%rd430, %rd1, %rd429;
	ld.global.f64 	%fd346, [%rd430];
	ld.global.u32 	%r761, [%rd12];
	ld.global.u32 	%r762, [%rd9];
	mad.lo.s32 	%r763, %r761, %r1, %r762;
	mul.wide.s32 	%rd431, %r763, 8;
	add.s64 	%rd432, %rd1, %rd431;
	ld.global.f64 	%fd347, [%rd432];
	ld.global.u32 	%r764, [%rd9+4];
	mad.lo.s32 	%r765, %r762, %r1, %r764;
	mul.wide.s32 	%rd433, %r765, 8;
	add.s64 	%rd434, %rd1, %rd433;
	ld.global.f64 	%fd348, [%rd434];
	add.f64 	%fd349, %fd345, %fd346;
	add.f64 	%fd350, %fd349, %fd347;
	add.f64 	%fd471, %fd350, %fd348;
	bra.uni 	$L__BB12_150;
$L__BB12_145:
	setp.ne.s32 	%p102, %r118, %r67;
	@%p102 bra 	$L__BB12_147;
	ld.global.u32 	%r746, [%rd10+-4];
	ld.global.u32 	%r747, [%rd10];
	mad.lo.s32 	%r748, %r746, %r1, %r747;
	mul.wide.s32 	%rd419, %r748, 8;
	add.s64 	%rd420, %rd1, %rd419;
	ld.global.f64 	%fd339, [%rd420];
	ld.global.u32 	%r749, [%rd10+4];
	mad.lo.s32 	%r750, %r747, %r1, %r749;
	mul.wide.s32 	%rd421, %r750, 8;
	add.s64 	%rd422, %rd1, %rd421;
	ld.global.f64 	%fd340, [%rd422];
	ld.global.u32 	%r751, [%rd8+-4];
	ld.global.u32 	%r752, [%rd11];
	mad.lo.s32 	%r753, %r751, %r1, %r752;
	mul.wide.s32 	%rd423, %r753, 8;
	add.s64 	%rd424, %rd1, %rd423;
	ld.global.f64 	%fd341, [%rd424];
	ld.global.u32 	%r754, [%rd9];
	mad.lo.s32 	%r755, %r752, %r1, %r754;
	mul.wide.s32 	%rd425, %r755, 8;
	add.s64 	%rd426, %rd1, %rd425;
	ld.global.f64 	%fd342, [%rd426];
	add.f64 	%fd343, %fd339, %fd340;
	add.f64 	%fd344, %fd343, %fd341;
	add.f64 	%fd471, %fd344, %fd342;
	bra.uni 	$L__BB12_150;
$L__BB12_147:
	setp.ne.s32 	%p103, %r936, %r66;
	@%p103 bra 	$L__BB12_149;
	ld.global.u32 	%r736, [%rd8+-4];
	ld.global.u32 	%r737, [%rd8];
	mad.lo.s32 	%r738, %r736, %r1, %r737;
	mul.wide.s32 	%rd411, %r738, 8;
	add.s64 	%rd412, %rd1, %rd411;
	ld.global.f64 	%fd333, [%rd412];
	ld.global.u32 	%r739, [%rd9];
	mad.lo.s32 	%r740, %r737, %r1, %r739;
	mul.wide.s32 	%rd413, %r740, 8;
	add.s64 	%rd414, %rd1, %rd413;
	ld.global.f64 	%fd334, [%rd414];
	ld.global.u32 	%r741, [%rd12];
	ld.global.u32 	%r742, [%rd12+4];
	mad.lo.s32 	%r743, %r741, %r1, %r742;
	mul.wide.s32 	%rd415, %r743, 8;
	add.s64 	%rd416, %rd1, %rd415;
	ld.global.f64 	%fd335, [%rd416];
	ld.global.u32 	%r744, [%rd12+8];
	mad.lo.s32 	%r745, %r742, %r1, %r744;
	mul.wide.s32 	%rd417, %r745, 8;
	add.s64 	%rd418, %rd1, %rd417;
	ld.global.f64 	%fd336, [%rd418];
	add.f64 	%fd337, %fd333, %fd334;
	add.f64 	%fd338, %fd337, %fd335;
	add.f64 	%fd471, %fd338, %fd336;
	bra.uni 	$L__BB12_150;
$L__BB12_149:
	ld.global.u32 	%r726, [%rd10+-4];
	ld.global.u32 	%r727, [%rd10];
	mad.lo.s32 	%r728, %r726, %r1, %r727;
	mul.wide.s32 	%rd403, %r728, 8;
	add.s64 	%rd404, %rd1, %rd403;
	ld.global.f64 	%fd327, [%rd404];
	ld.global.u32 	%r729, [%rd10+4];
	mad.lo.s32 	%r730, %r727, %r1, %r729;
	mul.wide.s32 	%rd405, %r730, 8;
	add.s64 	%rd406, %rd1, %rd405;
	ld.global.f64 	%fd328, [%rd406];
	ld.global.u32 	%r731, [%rd12];
	ld.global.u32 	%r732, [%rd12+4];
	mad.lo.s32 	%r733, %r731, %r1, %r732;
	mul.wide.s32 	%rd407, %r733, 8;
	add.s64 	%rd408, %rd1, %rd407;
	ld.global.f64 	%fd329, [%rd408];
	ld.global.u32 	%r734, [%rd12+8];
	mad.lo.s32 	%r735, %r732, %r1, %r734;
	mul.wide.s32 	%rd409, %r735, 8;
	add.s64 	%rd410, %rd1, %rd409;
	ld.global.f64 	%fd330, [%rd410];
	add.f64 	%fd331, %fd327, %fd328;
	add.f64 	%fd332, %fd331, %fd329;
	add.f64 	%fd471, %fd332, %fd330;
$L__BB12_150:
	ld.global.u32 	%r119, [%rd10];
	ld.global.u32 	%r792, [%rd11];
	st.global.u32 	[%rd10], %r792;
	st.global.u32 	[%rd11], %r119;
	@%p100 bra 	$L__BB12_154;
	setp.ne.s32 	%p111, %r118, %r67;
	@%p111 bra 	$L__BB12_153;
	ld.global.u32 	%r846, [%rd8];
	ld.global.u32 	%r847, [%rd9];
	mad.lo.s32 	%r848, %r846, %r1, %r847;
	mul.wide.s32 	%rd503, %r848, 8;
	add.s64 	%rd504, %rd1, %rd503;
	ld.global.f64 	%fd403, [%rd504];
	ld.global.u32 	%r849, [%rd9+4];
	mad.lo.s32 	%r850, %r847, %r1, %r849;
	mul.wide.s32 	%rd505, %r850, 8;
	add.s64 	%rd506, %rd1, %rd505;
	ld.global.f64 	%fd404, [%rd506];
	ld.global.u32 	%r851, [%rd8+-4];
	mad.lo.s32 	%r852, %r851, %r1, %r119;
	mul.wide.s32 	%rd507, %r852, 8;
	add.s64 	%rd508, %rd1, %rd507;
	ld.global.f64 	%fd405, [%rd508];
	mad.lo.s32 	%r853, %r119, %r1, %r847;
	mul.wide.s32 	%rd509, %r853, 8;
	add.s64 	%rd510, %rd1, %rd509;
	ld.global.f64 	%fd406, [%rd510];
	add.f64 	%fd407, %fd403, %fd404;
	add.f64 	%fd408, %fd407, %fd405;
	add.f64 	%fd472, %fd408, %fd406;
	bra.uni 	$L__BB12_163;
$L__BB12_153:
	ld.global.u32 	%r837, [%rd8];
	ld.global.u32 	%r838, [%rd9];
	mad.lo.s32 	%r839, %r837, %r1, %r838;
	mul.wide.s32 	%rd495, %r839, 8;
	add.s64 	%rd496, %rd1, %rd495;
	ld.global.f64 	%fd397, [%rd496];
	ld.global.u32 	%r840, [%rd9+4];
	mad.lo.s32 	%r841, %r838, %r1, %r840;
	mul.wide.s32 	%rd497, %r841, 8;
	add.s64 	%rd498, %rd1, %rd497;
	ld.global.f64 	%fd398, [%rd498];
	ld.global.u32 	%r842, [%rd11+-4];
	mad.lo.s32 	%r843, %r842, %r1, %r119;
	mul.wide.s32 	%rd499, %r843, 8;
	add.s64 	%rd500, %rd1, %rd499;
	ld.global.f64 	%fd399, [%rd500];
	ld.global.u32 	%r844, [%rd11+4];
	mad.lo.s32 	%r845, %r119, %r1, %r844;
	mul.wide.s32 	%rd501, %r845, 8;
	add.s64 	%rd502, %rd1, %rd501;
	ld.global.f64 	%fd400, [%rd502];
	add.f64 	%fd401, %fd397, %fd398;
	add.f64 	%fd402, %fd401, %fd399;
	add.f64 	%fd472, %fd402, %fd400;
	bra.uni 	$L__BB12_163;
$L__BB12_154:
	setp.ne.s32 	%p107, %r117, 0;
	@%p107 bra 	$L__BB12_158;
	setp.ne.s32 	%p110, %r936, %r66;
	@%p110 bra 	$L__BB12_157;
	ld.global.u32 	%r830, [%rd8+-4];
	ld.global.u32 	%r831, [%rd8];
	mad.lo.s32 	%r832, %r830, %r1, %r831;
	mul.wide.s32 	%rd489, %r832, 8;
	add.s64 	%rd490, %rd1, %rd489;
	ld.global.f64 	%fd392, [%rd490];
	ld.global.u32 	%r833, [%rd9];
	mad.lo.s32 	%r834, %r831, %r1, %r833;
	mul.wide.s32 	%rd491, %r834, 8;
	add.s64 	%rd492, %rd1, %rd491;
	ld.global.f64 	%fd393, [%rd492];
	ld.global.u32 	%r835, [%rd9+4];
	mad.lo.s32 	%r836, %r833, %r1, %r835;
	mul.wide.s32 	%rd493, %r836, 8;
	add.s64 	%rd494, %rd1, %rd493;
	ld.global.f64 	%fd394, [%rd494];
	add.f64 	%fd395, %fd392, %fd393;
	add.f64 	%fd396, %fd395, %fd393;
	add.f64 	%fd472, %fd396, %fd394;
	bra.uni 	$L__BB12_163;
$L__BB12_157:
	ld.global.u32 	%r820, [%rd8];
	ld.global.u32 	%r821, [%rd10];
	mad.lo.s32 	%r822, %r820, %r1, %r821;
	mul.wide.s32 	%rd481, %r822, 8;
	add.s64 	%rd482, %rd1, %rd481;
	ld.global.f64 	%fd386, [%rd482];
	ld.global.u32 	%r823, [%rd10+4];
	mad.lo.s32 	%r824, %r821, %r1, %r823;
	mul.wide.s32 	%rd483, %r824, 8;
	add.s64 	%rd484, %rd1, %rd483;
	ld.global.f64 	%fd387, [%rd484];
	ld.global.u32 	%r825, [%rd11+-4];
	ld.global.u32 	%r826, [%rd9];
	mad.lo.s32 	%r827, %r825, %r1, %r826;
	mul.wide.s32 	%rd485, %r827, 8;
	add.s64 	%rd486, %rd1, %rd485;
	ld.global.f64 	%fd388, [%rd486];
	ld.global.u32 	%r828, [%rd9+4];
	mad.lo.s32 	%r829, %r826, %r1, %r828;
	mul.wide.s32 	%rd487, %r829, 8;
	add.s64 	%rd488, %rd1, %rd487;
	ld.global.f64 	%fd389, [%rd488];
	add.f64 	%fd390, %fd386, %fd387;
	add.f64 	%fd391, %fd390, %fd388;
	add.f64 	%fd472, %fd391, %fd389;
	bra.uni 	$L__BB12_163;
$L__BB12_158:
	setp.ne.s32 	%p108, %r118, %r67;
	@%p108 bra 	$L__BB12_160;
	ld.global.u32 	%r811, [%rd10+-4];
	ld.global.u32 	%r812, [%rd10];
	mad.lo.s32 	%r813, %r811, %r1, %r812;
	mul.wide.s32 	%rd473, %r813, 8;
	add.s64 	%rd474, %rd1, %rd473;
	ld.global.f64 	%fd380, [%rd474];
	ld.global.u32 	%r814, [%rd10+4];
	mad.lo.s32 	%r815, %r812, %r1, %r814;
	mul.wide.s32 	%rd475, %r815, 8;
	add.s64 	%rd476, %rd1, %rd475;
	ld.global.f64 	%fd381, [%rd476];
	ld.global.u32 	%r816, [%rd8+-4];
	mad.lo.s32 	%r817, %r816, %r1, %r119;
	mul.wide.s32 	%rd477, %r817, 8;
	add.s64 	%rd478, %rd1, %rd477;
	ld.global.f64 	%fd382, [%rd478];
	ld.global.u32 	%r818, [%rd9];
	mad.lo.s32 	%r819, %r119, %r1, %r818;
	mul.wide.s32 	%rd479, %r819, 8;
	add.s64 	%rd480, %rd1, %rd479;
	ld.global.f64 	%fd383, [%rd480];
	add.f64 	%fd384, %fd380, %fd381;
	add.f64 	%fd385, %fd384, %fd382;
	add.f64 	%fd472, %fd385, %fd383;
	bra.uni 	$L__BB12_163;
$L__BB12_160:
	setp.ne.s32 	%p109, %r936, %r66;
	@%p109 bra 	$L__BB12_162;
	ld.global.u32 	%r802, [%rd8+-4];
	ld.global.u32 	%r803, [%rd8];
	mad.lo.s32 	%r804, %r802, %r1, %r803;
	mul.wide.s32 	%rd465, %r804, 8;
	add.s64 	%rd466, %rd1, %rd465;
	ld.global.f64 	%fd374, [%rd466];
	ld.global.u32 	%r805, [%rd9];
	mad.lo.s32 	%r806, %r803, %r1, %r805;
	mul.wide.s32 	%rd467, %r806, 8;
	add.s64 	%rd468, %rd1, %rd467;
	ld.global.f64 	%fd375, [%rd468];
	ld.global.u32 	%r807, [%rd11+-4];
	mad.lo.s32 	%r808, %r807, %r1, %r119;
	mul.wide.s32 	%rd469, %r808, 8;
	add.s64 	%rd470, %rd1, %rd469;
	ld.global.f64 	%fd376, [%rd470];
	ld.global.u32 	%r809, [%rd11+4];
	mad.lo.s32 	%r810, %r119, %r1, %r809;
	mul.wide.s32 	%rd471, %r810, 8;
	add.s64 	%rd472, %rd1, %rd471;
	ld.global.f64 	%fd377, [%rd472];
	add.f64 	%fd378, %fd374, %fd375;
	add.f64 	%fd379, %fd378, %fd376;
	add.f64 	%fd472, %fd379, %fd377;
	bra.uni 	$L__BB12_163;
$L__BB12_162:
	ld.global.u32 	%r793, [%rd10+-4];
	ld.global.u32 	%r794, [%rd10];
	mad.lo.s32 	%r795, %r793, %r1, %r794;
	mul.wide.s32 	%rd457, %r795, 8;
	add.s64 	%rd458, %rd1, %rd457;
	ld.global.f64 	%fd368, [%rd458];
	ld.global.u32 	%r796, [%rd10+4];
	mad.lo.s32 	%r797, %r794, %r1, %r796;
	mul.wide.s32 	%rd459, %r797, 8;
	add.s64 	%rd460, %rd1, %rd459;
	ld.global.f64 	%fd369, [%rd460];
	ld.global.u32 	%r798, [%rd11+-4];
	mad.lo.s32 	%r799, %r798, %r1, %r119;
	mul.wide.s32 	%rd461, %r799, 8;
	add.s64 	%rd462, %rd1, %rd461;
	ld.global.f64 	%fd370, [%rd462];
	ld.global.u32 	%r800, [%rd11+4];
	mad.lo.s32 	%r801, %r119, %r1, %r800;
	mul.wide.s32 	%rd463, %r801, 8;
	add.s64 	%rd464, %rd1, %rd463;
	ld.global.f64 	%fd371, [%rd464];
	add.f64 	%fd372, %fd368, %fd369;
	add.f64 	%fd373, %fd372, %fd370;
	add.f64 	%fd472, %fd373, %fd371;
$L__BB12_163:
	setp.geu.f64 	%p112, %fd472, %fd471;
	@%p112 bra 	$L__BB12_177;
	setp.eq.s32 	%p114, %r1, 1;
	mov.f64 	%fd480, 0d0000000000000000;
	@%p114 bra 	$L__BB12_176;
	setp.lt.u32 	%p115, %r67, 7;
	mov.f64 	%fd480, 0d0000000000000000;
	mov.b32 	%r941, 1;
	@%p115 bra 	$L__BB12_168;
	mov.f64 	%fd480, 0d0000000000000000;
	mov.b32 	%r939, 1;
$L__BB12_167:
	.pragma "nounroll";
	mul.wide.u32 	%rd511, %r939, 4;
	add.s64 	%rd512, %rd9, %rd511;
	ld.global.u32 	%r857, [%rd512+-4];
	ld.global.u32 	%r858, [%rd512];
	mad.lo.s32 	%r859, %r857, %r1, %r858;
	mul.wide.s32 	%rd513, %r859, 8;
	add.s64 	%rd514, %rd1, %rd513;
	ld.global.f64 	%fd413, [%rd514];
	add.f64 	%fd414, %fd480, %fd413;
	ld.global.u32 	%r860, [%rd512+4];
	mad.lo.s32 	%r861, %r858, %r1, %r860;
	mul.wide.s32 	%rd515, %r861, 8;
	add.s64 	%rd516, %rd1, %rd515;
	ld.global.f64 	%fd415, [%rd516];
	add.f64 	%fd416, %fd414, %fd415;
	ld.global.u32 	%r862, [%rd512+8];
	mad.lo.s32 	%r863, %r860, %r1, %r862;
	mul.wide.s32 	%rd517, %r863, 8;
	add.s64 	%rd518, %rd1, %rd517;
	ld.global.f64 	%fd417, [%rd518];
	add.f64 	%fd418, %fd416, %fd417;
	ld.global.u32 	%r864, [%rd512+12];
	mad.lo.s32 	%r865, %r862, %r1, %r864;
	mul.wide.s32 	%rd519, %r865, 8;
	add.s64 	%rd520, %rd1, %rd519;
	ld.global.f64 	%fd419, [%rd520];
	add.f64 	%fd420, %fd418, %fd419;
	ld.global.u32 	%r866, [%rd512+16];
	mad.lo.s32 	%r867, %r864, %r1, %r866;
	mul.wide.s32 	%rd521, %r867, 8;
	add.s64 	%rd522, %rd1, %rd521;
	ld.global.f64 	%fd421, [%rd522];
	add.f64 	%fd422, %fd420, %fd421;
	ld.global.u32 	%r868, [%rd512+20];
	mad.lo.s32 	%r869, %r866, %r1, %r868;
	mul.wide.s32 	%rd523, %r869, 8;
	add.s64 	%rd524, %rd1, %rd523;
	ld.global.f64 	%fd423, [%rd524];
	add.f64 	%fd424, %fd422, %fd423;
	ld.global.u32 	%r870, [%rd512+24];
	mad.lo.s32 	%r871, %r868, %r1, %r870;
	mul.wide.s32 	%rd525, %r871, 8;
	add.s64 	%rd526, %rd1, %rd525;
	ld.global.f64 	%fd425, [%rd526];
	add.f64 	%fd426, %fd424, %fd425;
	ld.global.u32 	%r872, [%rd512+28];
	mad.lo.s32 	%r873, %r870, %r1, %r872;
	mul.wide.s32 	%rd527, %r873, 8;
	add.s64 	%rd528, %rd1, %rd527;
	ld.global.f64 	%fd427, [%rd528];
	add.f64 	%fd480, %fd426, %fd427;
	add.s32 	%r941, %r939, 8;
	add.s32 	%r874, %r939, 7;
	setp.ne.s32 	%p116, %r874, %r78;
	mov.u32 	%r939, %r941;
	@%p116 bra 	$L__BB12_167;
$L__BB12_168:
	setp.eq.s32 	%p117, %r77, 0;
	@%p117 bra 	$L__BB12_176;
	setp.lt.u32 	%p118, %r72, 3;
	@%p118 bra 	$L__BB12_171;
	mul.wide.s32 	%rd529, %r941, 4;
	add.s64 	%rd530, %rd9, %rd529;
	ld.global.u32 	%r875, [%rd530+-4];
	ld.global.u32 	%r876, [%rd530];
	mad.lo.s32 	%r877, %r875, %r1, %r876;
	mul.wide.s32 	%rd531, %r877, 8;
	add.s64 	%rd532, %rd1, %rd531;
	ld.global.f64 	%fd429, [%rd532];
	add.f64 	%fd430, %fd480, %fd429;
	ld.global.u32 	%r878, [%rd530+4];
	mad.lo.s32 	%r879, %r876, %r1, %r878;
	mul.wide.s32 	%rd533, %r879, 8;
	add.s64 	%rd534, %rd1, %rd533;
	ld.global.f64 	%fd431, [%rd534];
	add.f64 	%fd432, %fd430, %fd431;
	ld.global.u32 	%r880, [%rd530+8];
	mad.lo.s32 	%r881, %r878, %r1, %r880;
	mul.wide.s32 	%rd535, %r881, 8;
	add.s64 	%rd536, %rd1, %rd535;
	ld.global.f64 	%fd433, [%rd536];
	add.f64 	%fd434, %fd432, %fd433;
	ld.global.u32 	%r882, [%rd530+12];
	mad.lo.s32 	%r883, %r880, %r1, %r882;
	mul.wide.s32 	%rd537, %r883, 8;
	add.s64 	%rd538, %rd1, %rd537;
	ld.global.f64 	%fd435, [%rd538];
	add.f64 	%fd480, %fd434, %fd435;
	add.s32 	%r941, %r941, 4;
$L__BB12_171:
	setp.eq.s32 	%p119, %r79, 0;
	@%p119 bra 	$L__BB12_176;
	setp.eq.s32 	%p120, %r71, 0;
	@%p120 bra 	$L__BB12_174;
	mul.wide.s32 	%rd539, %r941, 4;
	add.s64 	%rd540, %rd9, %rd539;
	ld.global.u32 	%r884, [%rd540+-4];
	ld.global.u32 	%r885, [%rd540];
	mad.lo.s32 	%r886, %r884, %r1, %r885;
	mul.wide.s32 	%rd541, %r886, 8;
	add.s64 	%rd542, %rd1, %rd541;
	ld.global.f64 	%fd437, [%rd542];
	add.f64 	%fd438, %fd480, %fd437;
	ld.global.u32 	%r887, [%rd540+4];
	mad.lo.s32 	%r888, %r885, %r1, %r887;
	mul.wide.s32 	%rd543, %r888, 8;
	add.s64 	%rd544, %rd1, %rd543;
	ld.global.f64 	%fd439, [%rd544];
	add.f64 	%fd480, %fd438, %fd439;
	add.s32 	%r941, %r941, 2;
$L__BB12_174:
	setp.eq.s32 	%p121, %r76, 0;
	@%p121 bra 	$L__BB12_176;
	mul.wide.s32 	%rd545, %r941, 4;
	add.s64 	%rd546, %rd9, %rd545;
	ld.global.u32 	%r889, [%rd546+-4];
	ld.global.u32 	%r890, [%rd546];
	mad.lo.s32 	%r891, %r889, %r1, %r890;
	mul.wide.s32 	%rd547, %r891, 8;
	add.s64 	%rd548, %rd1, %rd547;
	ld.global.f64 	%fd440, [%rd548];
	add.f64 	%fd480, %fd480, %fd440;
$L__BB12_176:
	ld.global.u32 	%r892, [%rd8];
	ld.global.u32 	%r893, [%rd9];
	mad.lo.s32 	%r894, %r892, %r1, %r893;
	mul.wide.s32 	%rd549, %r894, 8;
	add.s64 	%rd550, %rd1, %rd549;
	ld.global.f64 	%fd441, [%rd550];
	add.f64 	%fd481, %fd480, %fd441;
	mov.b16 	%rs16, 1;
	bra.uni 	$L__BB12_178;
$L__BB12_177:
	ld.global.u32 	%r854, [%rd10];
	st.global.u32 	[%rd11], %r854;
	st.global.u32 	[%rd10], %r119;
	add.s32 	%r937, %r117, 1;
	setp.ne.s32 	%p113, %r937, %r1;
	mov.u32 	%r118, %r117;
	@%p113 bra 	$L__BB12_137;
$L__BB12_178:
	and.b16  	%rs12, %rs16, 255;
	setp.ne.s16 	%p122, %rs12, 0;
	setp.eq.s32 	%p123, %r936, %r66;
	selp.b16 	%rs16, 0, %rs16, %p123;
	selp.b32 	%r895, 0, %r116, %p123;
	selp.b32 	%r936, %r895, %r116, %p122;
	setp.lt.s32 	%p124, %r936, %r1;
	@%p124 bra 	$L__BB12_135;
$L__BB12_179:
	mul.wide.s32 	%rd551, %r81, 8;
	add.s64 	%rd552, %rd3, %rd551;
	st.global.f64 	[%rd552], %fd481;
	add.s32 	%r919, %r919, 1;
	setp.eq.s32 	%p125, %r919, %r142;
	@%p125 bra 	$L__BB12_180;
	bra.uni 	$L__BB12_101;
$L__BB12_180:
	ret;

}


// ===== COMPILED SASS (sm_100) =====

	.target	sm_100

	.elftype	@"ET_EXEC"


//--------------------- .note.nv.tkinfo           --------------------------
	.section	.note.nv.tkinfo,"",@"SHT_NOTE"
	.sectionflags	@"SHF_NOTE_NV_TKINFO"
	.tkinfo
        /*0018*/ 	.word	0x00000002
        /*0030*/ 	.string	""
        /*0030*/ 	.string	"ptxas"
        /*0030*/ 	.string	"Cuda compilation tools, release 13.0, V13.0.88"
        /*0030*/ 	.string	"Build cuda_13.0.r13.0/compiler.36424714_0"
        /*0030*/ 	.string	"-arch sm_100 -m 64 "



//--------------------- .note.nv.cuinfo           --------------------------
	.section	.note.nv.cuinfo,"",@"SHT_NOTE"
	.sectionflags	@"SHF_NOTE_NV_CUINFO"
        /*0018*/ 	.short	0x0002
        /*001a*/ 	.short	0x0064
        /*001c*/ 	.short	0x0082
	.zero		2


//--------------------- .nv.info                  --------------------------
	.section	.nv.info,"",@"SHT_CUDA_INFO"
	.align	4


	//----- nvinfo : EIATTR_REGCOUNT
	.align		4
        /*0000*/ 	.byte	0x04, 0x2f
        /*0002*/ 	.short	(.L_46 - .L_45)
	.align		4
.L_45:
        /*0004*/ 	.word	index@(_ZN6thrust24THRUST_300001_SM_1000_NS8cuda_cub4core6detail13_kernel_agentINS1_8__reduce11ReduceAgentINS0_12zip_iteratorIN4cuda3std3__45tupleIJNS0_6detail15normal_iteratorINS0_10device_ptrIdEEEENS0_17counting_iteratorIlNS0_11use_defaultESI_SI_EEEEEEEPNSB_IJdlEEESM_iNS1_9__extrema9arg_min_fIdlNSA_4lessIdEEEEEEJSL_SN_iSS_EEEvDpT0_)
        /*0008*/ 	.word	0x00000020


	//----- nvinfo : EIATTR_FRAME_SIZE
	.align		4
.L_46:
        /*000c*/ 	.byte	0x04, 0x11
        /*000e*/ 	.short	(.L_48 - .L_47)
	.align		4
.L_47:
        /*0010*/ 	.word	index@(_ZN6thrust24THRUST_300001_SM_1000_NS8cuda_cub4core6detail13_kernel_agentINS1_8__reduce11ReduceAgentINS0_12zip_iteratorIN4cuda3std3__45tupleIJNS0_6detail15normal_iteratorINS0_10device_ptrIdEEEENS0_17counting_iteratorIlNS0_11use_defaultESI_SI_EEEEEEEPNSB_IJdlEEESM_iNS1_9__extrema9arg_min_fIdlNSA_4lessIdEEEEEEJSL_SN_iSS_EEEvDpT0_)
        /*0014*/ 	.word	0x00000000


	//----- nvinfo : EIATTR_REGCOUNT
	.align		4
.L_48:
        /*0018*/ 	.byte	0x04, 0x2f
        /*001a*/ 	.short	(.L_50 - .L_49)
	.align		4
.L_49:
        /*001c*/ 	.word	index@(_ZN6thrust24THRUST_300001_SM_1000_NS8cuda_cub4core6detail13_kernel_agentINS1_8__reduce11ReduceAgentINS0_12zip_iteratorIN4cuda3std3__45tupleIJNS0_6detail15normal_iteratorINS0_10device_ptrIdEEEENS0_17counting_iteratorIlNS0_11use_defaultESI_SI_EEEEEEEPNSB_IJdlEEESM_iNS1_9__extrema9arg_min_fIdlNSA_4lessIdEEEEEEJSL_SN_iN3cub18CUB_300001_SM_100013GridEvenShareIiEENSV_9GridQueueIjEESS_EEEvDpT0_)
        /*0020*/ 	.word	0x00000028


	//----- nvinfo : EIATTR_FRAME_SIZE
	.align		4
.L_50:
        /*0024*/ 	.byte	0x04, 0x11
        /*0026*/ 	.short	(.L_52 - .L_51)
	.align		4
.L_51:
        /*0028*/ 	.word	index@(_ZN6thrust24THRUST_300001_SM_1000_NS8cuda_cub4core6detail13_kernel_agentINS1_8__reduce11ReduceAgentINS0_12zip_iteratorIN4cuda3std3__45tupleIJNS0_6detail15normal_iteratorINS0_10device_ptrIdEEEENS0_17counting_iteratorIlNS0_11use_defaultESI_SI_EEEEEEEPNSB_IJdlEEESM_iNS1_9__extrema9arg_min_fIdlNSA_4lessIdEEEEEEJSL_SN_iN3cub18CUB_300001_SM_100013GridEvenShareIiEENSV_9GridQueueIjEESS_EEEvDpT0_)
        /*002c*/ 	.word	0x00000000


	//----- nvinfo : EIATTR_REGCOUNT
	.align		4
.L_52:
        /*0030*/ 	.byte	0x04, 0x2f
        /*0032*/ 	.short	(.L_54 - .L_53)
	.align		4
.L_53:
        /*0034*/ 	.word	index@(_ZN6thrust24THRUST_300001_SM_1000_NS8cuda_cub4core6detail13_kernel_agentINS1_8__reduce10DrainAgentIiEEJN3cub18CUB_300001_SM_10009GridQueueIjEEiEEEvDpT0_)
        /*0038*/ 	.word	0x00000008


	//----- nvinfo : EIATTR_FRAME_SIZE
	.align		4
.L_54:
        /*003c*/ 	.byte	0x04, 0x11
        /*003e*/ 	.short	(.L_56 - .L_55)
	.align		4
.L_55:
        /*0040*/ 	.word	index@(_ZN6thrust24THRUST_300001_SM_1000_NS8cuda_cub4core6detail13_kernel_agentINS1_8__reduce10DrainAgentIiEEJN3cub18CUB_300001_SM_10009GridQueueIjEEiEEEvDpT0_)
        /*0044*/ 	.word	0x00000000


	//----- nvinfo : EIATTR_REGCOUNT
	.align		4
.L_56:
        /*0048*/ 	.byte	0x04, 0x2f
        /*004a*/ 	.short	(.L_58 - .L_57)
	.align		4
.L_57:
        /*004c*/ 	.word	index@(_ZN6thrust24THRUST_300001_SM_1000_NS8cuda_cub4core6detail13_kernel_agentINS1_8__reduce11ReduceAgentIPN4cuda3std3__45tupleIJdlEEESC_SB_iNS1_9__extrema9arg_min_fIdlNS9_4lessIdEEEEEEJSC_SC_iSH_EEEvDpT0_)
        /*0050*/ 	.word	0x00000028


	//----- nvinfo : EIATTR_FRAME_SIZE
	.align		4
.L_58:
        /*0054*/ 	.byte	0x04, 0x11
        /*0056*/ 	.short	(.L_60 - .L_59)
	.align		4
.L_59:
        /*0058*/ 	.word	index@(_ZN6thrust24THRUST_300001_SM_1000_NS8cuda_cub4core6detail13_kernel_agentINS1_8__reduce11ReduceAgentIPN4cuda3std3__45tupleIJdlEEESC_SB_iNS1_9__extrema9arg_min_fIdlNS9_4lessIdEEEEEEJSC_SC_iSH_EEEvDpT0_)
        /*005c*/ 	.word	0x00000000


	//----- nvinfo : EIATTR_REGCOUNT
	.align		4
.L_60:
        /*0060*/ 	.byte	0x04, 0x2f
        /*0062*/ 	.short	(.L_62 - .L_61)
	.align		4
.L_61:
        /*0064*/ 	.word	index@(_ZN6thrust24THRUST_300001_SM_1000_NS8cuda_cub4core6detail13_kernel_agentINS1_8__reduce11ReduceAgentINS0_12zip_iteratorIN4cuda3std3__45tupleIJNS0_6detail15normal_iteratorINS0_10device_ptrIdEEEENS0_17counting_iteratorIlNS0_11use_defaultESI_SI_EEEEEEEPNSB_IJdlEEESM_lNS1_9__extrema9arg_min_fIdlNSA_4lessIdEEEEEEJSL_SN_lSS_EEEvDpT0_)
        /*0068*/ 	.word	0x00000020


	//----- nvinfo : EIATTR_FRAME_SIZE
	.align		4
.L_62:
        /*006c*/ 	.byte	0x04, 0x11
        /*006e*/ 	.short	(.L_64 - .L_63)
	.align		4
.L_63:
        /*0070*/ 	.word	index@(_ZN6thrust24THRUST_300001_SM_1000_NS8cuda_cub4core6detail13_kernel_agentINS1_8__reduce11ReduceAgentINS0_12zip_iteratorIN4cuda3std3__45tupleIJNS0_6detail15normal_iteratorINS0_10device_ptrIdEEEENS0_17counting_iteratorIlNS0_11use_defaultESI_SI_EEEEEEEPNSB_IJdlEEESM_lNS1_9__extrema9arg_min_fIdlNSA_4lessIdEEEEEEJSL_SN_lSS_EEEvDpT0_)
        /*0074*/ 	.word	0x00000000


	//----- nvinfo : EIATTR_REGCOUNT
	.align		4
.L_64:
        /*0078*/ 	.byte	0x04, 0x2f
        /*007a*/ 	.short	(.L_66 - .L_65)
	.align		4
.L_65:
        /*007c*/ 	.word	index@(_ZN6thrust24THRUST_300001_SM_1000_NS8cuda_cub4core6detail13_kernel_agentINS1_8__reduce11ReduceAgentINS0_12zip_iteratorIN4cuda3std3__45tupleIJNS0_6detail15normal_iteratorINS0_10device_ptrIdEEEENS0_17counting_iteratorIlNS0_11use_defaultESI_SI_EEEEEEEPNSB_IJdlEEESM_lNS1_9__extrema9arg_min_fIdlNSA_4lessIdEEEEEEJSL_SN_lN3cub18CUB_300001_SM_100013GridEvenShareIlEENSV_9GridQueueIyEESS_EEEvDpT0_)
        /*0080*/ 	.word	0x00000028


	//----- nvinfo : EIATTR_FRAME_SIZE
	.align		4
.L_66:
        /*0084*/ 	.byte	0x04, 0x11
        /*0086*/ 	.short	(.L_68 - .L_67)
	.align		4
.L_67:
        /*0088*/ 	.word	index@(_ZN6thrust24THRUST_300001_SM_1000_NS8cuda_cub4core6detail13_kernel_agentINS1_8__reduce11ReduceAgentINS0_12zip_iteratorIN4cuda3std3__45tupleIJNS0_6detail15normal_iteratorINS0_10device_ptrIdEEEENS0_17counting_iteratorIlNS0_11use_defaultESI_SI_EEEEEEEPNSB_IJdlEEESM_lNS1_9__extrema9arg_min_fIdlNSA_4lessIdEEEEEEJSL_SN_lN3cub18CUB_300001_SM_100013GridEvenShareIlEENSV_9GridQueueIyEESS_EEEvDpT0_)
        /*008c*/ 	.word	0x00000000


	//----- nvinfo : EIATTR_REGCOUNT
	.align		4
.L_68:
        /*0090*/ 	.byte	0x04, 0x2f
        /*0092*/ 	.short	(.L_70 - .L_69)
	.align		4
.L_69:
        /*0094*/ 	.word	index@(_ZN6thrust24THRUST_300001_SM_1000_NS8cuda_cub4core6detail13_kernel_agentINS1_8__reduce10DrainAgentIlEEJN3cub18CUB_300001_SM_10009GridQueueIyEElEEEvDpT0_)
        /*0098*/ 	.word	0x00000008


	//----- nvinfo : EIATTR_FRAME_SIZE
	.align		4
.L_70:
        /*009c*/ 	.byte	0x04, 0x11
        /*009e*/ 	.short	(.L_72 - .L_71)
	.align		4
.L_71:
        /*00a0*/ 	.word	index@(_ZN6thrust24THRUST_300001_SM_1000_NS8cuda_cub4core6detail13_kernel_agentINS1_8__reduce10DrainAgentIlEEJN3cub18CUB_300001_SM_10009GridQueueIyEElEEEvDpT0_)
        /*00a4*/ 	.word	0x00000000


	//----- nvinfo : EIATTR_REGCOUNT
	.align		4
.L_72:
        /*00a8*/ 	.byte	0x04, 0x2f
        /*00aa*/ 	.short	(.L_74 - .L_73)
	.align		4
.L_73:
        /*00ac*/ 	.word	index@(_ZN6thrust24THRUST_300001_SM_1000_NS8cuda_cub4core6detail13_kernel_agentINS1_8__reduce11ReduceAgentIPN4cuda3std3__45tupleIJdlEEESC_SB_lNS1_9__extrema9arg_min_fIdlNS9_4lessIdEEEEEEJSC_SC_iSH_EEEvDpT0_)
        /*00b0*/ 	.word	0x00000028


	//----- nvinfo : EIATTR_FRAME_SIZE
	.align		4
.L_74:
        /*00b4*/ 	.byte	0x04, 0x11
        /*00b6*/ 	.short	(.L_76 - .L_75)
	.align		4
.L_75:
        /*00b8*/ 	.word	index@(_ZN6thrust24THRUST_300001_SM_1000_NS8cuda_cub4core6detail13_kernel_agentINS1_8__reduce11ReduceAgentIPN4cuda3std3__45tupleIJdlEEESC_SB_lNS1_9__extrema9arg_min_fIdlNS9_4lessIdEEEEEEJSC_SC_iSH_EEEvDpT0_)
        /*00bc*/ 	.word	0x00000000


	//----- nvinfo : EIATTR_REGCOUNT
	.align		4
.L_76:
        /*00c0*/ 	.byte	0x04, 0x2f
        /*00c2*/ 	.short	(.L_78 - .L_77)
	.align		4
.L_77:
        /*00c4*/ 	.word	index@(_ZN3cub18CUB_300001_SM_10006detail11EmptyKernelIvEEvv)
        /*00c8*/ 	.word	0x00000004


	//----- nvinfo : EIATTR_FRAME_SIZE
	.align		4
.L_78:
        /*00cc*/ 	.byte	0x04, 0x11
        /*00ce*/ 	.short	(.L_80 - .L_79)
	.align		4
.L_79:
        /*00d0*/ 	.word	index@(_ZN3cub18CUB_300001_SM_10006detail11EmptyKernelIvEEvv)
        /*00d4*/ 	.word	0x00000000


	//----- nvinfo : EIATTR_REGCOUNT
	.align		4
.L_80:
        /*00d8*/ 	.byte	0x04, 0x2f
        /*00da*/ 	.short	(.L_82 - .L_81)
	.align		4
.L_81:
        /*00dc*/ 	.word	index@(_ZN3cub18CUB_300001_SM_10006detail8for_each13static_kernelINS2_12policy_hub_t12policy_500_tEmN6thrust24THRUST_300001_SM_1000_NS8cuda_cub20__uninitialized_fill7functorINS7_10device_ptrIdEEdEEEEvT0_T1_)
        /*00e0*/ 	.word	0x00000009


	//----- nvinfo : EIATTR_FRAME_SIZE
	.align		4
.L_82:
        /*00e4*/ 	.byte	0x04, 0x11
        /*00e6*/ 	.short	(.L_84 - .L_83)
	.align		4
.L_83:
        /*00e8*/ 	.word	index@(_ZN3cub18CUB_300001_SM_10006detail8for_each13static_kernelINS2_12policy_hub_t12policy_500_tEmN6thrust24THRUST_300001_SM_1000_NS8cuda_cub20__uninitialized_fill7functorINS7_10device_ptrIdEEdEEEEvT0_T1_)
        /*00ec*/ 	.word	0x00000000


	//----- nvinfo : EIATTR_REGCOUNT
	.align		4
.L_84:
        /*00f0*/ 	.byte	0x04, 0x2f
        /*00f2*/ 	.short	(.L_86 - .L_85)
	.align		4
.L_85:
        /*00f4*/ 	.word	index@(_ZN3cub18CUB_300001_SM_10006detail8for_each13static_kernelINS2_12policy_hub_t12policy_500_tEmN6thrust24THRUST_300001_SM_1000_NS8cuda_cub20__uninitialized_fill7functorINS7_10device_ptrIiEEiEEEEvT0_T1_)
        /*00f8*/ 	.word	0x00000008


	//----- nvinfo : EIATTR_FRAME_SIZE
	.align		4
.L_86:
        /*00fc*/ 	.byte	0x04, 0x11
        /*00fe*/ 	.short	(.L_88 - .L_87)
	.align		4
.L_87:
        /*0100*/ 	.word	index@(_ZN3cub18CUB_300001_SM_10006detail8for_each13static_kernelINS2_12policy_hub_t12policy_500_tEmN6thrust24THRUST_300001_SM_1000_NS8cuda_cub20__uninitialized_fill7functorINS7_10device_ptrIiEEiEEEEvT0_T1_)
        /*0104*/ 	.word	0x00000000


	//----- nvinfo : EIATTR_REGCOUNT
	.align		4
.L_88:
        /*0108*/ 	.byte	0x04, 0x2f
        /*010a*/ 	.short	(.L_90 - .L_89)
	.align		4
.L_89:
        /*010c*/ 	.word	index@(_ZN3cub18CUB_300001_SM_10006detail9transform16transform_kernelINS2_10policy_hubILb1EN4cuda3std3__45tupleIJN6thrust24THRUST_300001_SM_1000_NS17counting_iteratorIiNSA_11use_defaultESC_SC_EEEEEE10policy1000Ei16custom_transformNSA_6detail15normal_iteratorINSA_10device_ptrIdEEEEJSD_EEEvT0_iT1_T2_DpNS2_10kernel_argIT3_EE)
        /*0110*/ 	.word	0x00000028


	//----- nvinfo : EIATTR_FRAME_SIZE
	.align		4
.L_90:
        /*0114*/ 	.byte	0x04, 0x11
        /*0116*/ 	.short	(.L_92 - .L_91)
	.align		4
.L_91:
        /*0118*/ 	.word	index@($__internal_1_$__cuda_sm20_div_rn_f64_full)
        /*011c*/ 	.word	0x00000000


	//----- nvinfo : EIATTR_FRAME_SIZE
	.align		4
.L_92:
        /*0120*/ 	.byte	0x04, 0x11
        /*0122*/ 	.short	(.L_94 - .L_93)
	.align		4
.L_93:
        /*0124*/ 	.word	index@(_ZN3cub18CUB_300001_SM_10006detail9transform16transform_kernelINS2_10policy_hubILb1EN4cuda3std3__45tupleIJN6thrust24THRUST_300001_SM_1000_NS17counting_iteratorIiNSA_11use_defaultESC_SC_EEEEEE10policy1000Ei16custom_transformNSA_6detail15normal_iteratorINSA_10device_ptrIdEEEEJSD_EEEvT0_iT1_T2_DpNS2_10kernel_argIT3_EE)
        /*0128*/ 	.word	0x00000000


	//----- nvinfo : EIATTR_REGCOUNT
	.align		4
.L_94:
        /*012c*/ 	.byte	0x04, 0x2f
        /*012e*/ 	.short	(.L_96 - .L_95)
	.align		4
.L_95:
        /*0130*/ 	.word	index@(_ZN3cub18CUB_300001_SM_10006detail9transform16transform_kernelINS2_10policy_hubILb1EN4cuda3std3__45tupleIJN6thrust24THRUST_300001_SM_1000_NS17counting_iteratorIiNSA_11use_defaultESC_SC_EEEEEE10policy1000El16custom_transformNSA_6detail15normal_iteratorINSA_10device_ptrIdEEEEJSD_EEEvT0_iT1_T2_DpNS2_10kernel_argIT3_EE)
        /*0134*/ 	.word	0x00000028


	//----- nvinfo : EIATTR_FRAME_SIZE
	.align		4
.L_96:
        /*0138*/ 	.byte	0x04, 0x11
        /*013a*/ 	.short	(.L_98 - .L_97)
	.align		4
.L_97:
        /*013c*/ 	.word	index@($__internal_0_$__cuda_sm20_div_rn_f64_full)
        /*0140*/ 	.word	0x00000000


	//----- nvinfo : EIATTR_FRAME_SIZE
	.align		4
.L_98:
        /*0144*/ 	.byte	0x04, 0x11
        /*0146*/ 	.short	(.L_100 - .L_99)
	.align		4
.L_99:
        /*0148*/ 	.word	index@(_ZN3cub18CUB_300001_SM_10006detail9transform16transform_kernelINS2_10policy_hubILb1EN4cuda3std3__45tupleIJN6thrust24THRUST_300001_SM_1000_NS17counting_iteratorIiNSA_11use_defaultESC_SC_EEEEEE10policy1000El16custom_transformNSA_6detail15normal_iteratorINSA_10device_ptrIdEEEEJSD_EEEvT0_iT1_T2_DpNS2_10kernel_argIT3_EE)
        /*014c*/ 	.word	0x00000000


	//----- nvinfo : EIATTR_MIN_STACK_SIZE
	.align		4
.L_100:
        /*0150*/ 	.byte	0x04, 0x12
        /*0152*/ 	.short	(.L_102 - .L_101)
	.align		4
.L_101:
        /*0154*/ 	.word	index@(_ZN3cub18CUB_300001_SM_10006detail9transform16transform_kernelINS2_10policy_hubILb1EN4cuda3std3__45tupleIJN6thrust24THRUST_300001_SM_1000_NS17counting_iteratorIiNSA_11use_defaultESC_SC_EEEEEE10policy1000El16custom_transformNSA_6detail15normal_iteratorINSA_10device_ptrIdEEEEJSD_EEEvT0_iT1_T2_DpNS2_10kernel_argIT3_EE)
        /*0158*/ 	.word	0x00000000


	//----- nvinfo : EIATTR_MIN_STACK_SIZE
	.align		4
.L_102:
        /*015c*/ 	.byte	0x04, 0x12
        /*015e*/ 	.short	(.L_104 - .L_103)
	.align		4
.L_103:
        /*0160*/ 	.word	index@(_ZN3cub18CUB_300001_SM_10006detail9transform16transform_kernelINS2_10policy_hubILb1EN4cuda3std3__45tupleIJN6thrust24THRUST_300001_SM_1000_NS17counting_iteratorIiNSA_11use_defaultESC_SC_EEEEEE10policy1000Ei16custom_transformNSA_6detail15normal_iteratorINSA_10device_ptrIdEEEEJSD_EEEvT0_iT1_T2_DpNS2_10kernel_argIT3_EE)
        /*0164*/ 	.word	0x00000000


	//----- nvinfo : EIATTR_MIN_STACK_SIZE
	.align		4
.L_104:
        /*0168*/ 	.byte	0x04, 0x12
        /*016a*/ 	.short	(.L_106 - .L_105)
	.align		4
.L_105:
        /*016c*/ 	.word	index@(_ZN3cub18CUB_300001_SM_10006detail8for_each13static_kernelINS2_12policy_hub_t12policy_500_tEmN6thrust24THRUST_300001_SM_1000_NS8cuda_cub20__uninitialized_fill7functorINS7_10device_ptrIiEEiEEEEvT0_T1_)
        /*0170*/ 	.word	0x00000000


	//----- nvinfo : EIATTR_MIN_STACK_SIZE
	.align		4
.L_106:
        /*0174*/ 	.byte	0x04, 0x12
        /*0176*/ 	.short	(.L_108 - .L_107)
	.align		4
.L_107:
        /*0178*/ 	.word	index@(_ZN3cub18CUB_300001_SM_10006detail8for_each13static_kernelINS2_12policy_hub_t12policy_500_tEmN6thrust24THRUST_300001_SM_1000_NS8cuda_cub20__uninitialized_fill7functorINS7_10device_ptrIdEEdEEEEvT0_T1_)
        /*017c*/ 	.word	0x00000000


	//----- nvinfo : EIATTR_MIN_STACK_SIZE
	.align		4
.L_108:
        /*0180*/ 	.byte	0x04, 0x12
        /*0182*/ 	.short	(.L_110 - .L_109)
	.align		4
.L_109:
        /*0184*/ 	.word	index@(_ZN3cub18CUB_300001_SM_10006detail11EmptyKernelIvEEvv)
        /*0188*/ 	.word	0x00000000


	//----- nvinfo : EIATTR_MIN_STACK_SIZE
	.align		4
.L_110:
        /*018c*/ 	.byte	0x04, 0x12
        /*018e*/ 	.short	(.L_112 - .L_111)
	.align		4
.L_111:
        /*0190*/ 	.word	index@(_ZN6thrust24THRUST_300001_SM_1000_NS8cuda_cub4core6detail13_kernel_agentINS1_8__reduce11ReduceAgentIPN4cuda3std3__45tupleIJdlEEESC_SB_lNS1_9__extrema9arg_min_fIdlNS9_4lessIdEEEEEEJSC_SC_iSH_EEEvDpT0_)
        /*0194*/ 	.word	0x00000000


	//----- nvinfo : EIATTR_MIN_STACK_SIZE
	.align		4
.L_112:
        /*0198*/ 	.byte	0x04, 0x12
        /*019a*/ 	.short	(.L_114 - .L_113)
	.align		4
.L_113:
        /*019c*/ 	.word	index@(_ZN6thrust24THRUST_300001_SM_1000_NS8cuda_cub4core6detail13_kernel_agentINS1_8__reduce10DrainAgentIlEEJN3cub18CUB_300001_SM_10009GridQueueIyEElEEEvDpT0_)
        /*01a0*/ 	.word	0x00000000


	//----- nvinfo : EIATTR_MIN_STACK_SIZE
	.align		4
.L_114:
        /*01a4*/ 	.byte	0x04, 0x12
        /*01a6*/ 	.short	(.L_116 - .L_115)
	.align		4
.L_115:
        /*01a8*/ 	.word	index@(_ZN6thrust24THRUST_300001_SM_1000_NS8cuda_cub4core6detail13_kernel_agentINS1_8__reduce11ReduceAgentINS0_12zip_iteratorIN4cuda3std3__45tupleIJNS0_6detail15normal_iteratorINS0_10device_ptrIdEEEENS0_17counting_iteratorIlNS0_11use_defaultESI_SI_EEEEEEEPNSB_IJdlEEESM_lNS1_9__extrema9arg_min_fIdlNSA_4lessIdEEEEEEJSL_SN_lN3cub18CUB_300001_SM_100013GridEvenShareIlEENSV_9GridQueueIyEESS_EEEvDpT0_)
        /*01ac*/ 	.word	0x00000000


	//----- nvinfo : EIATTR_MIN_STACK_SIZE
	.align		4
.L_116:
        /*01b0*/ 	.byte	0x04, 0x12
        /*01b2*/ 	.short	(.L_118 - .L_117)
	.align		4
.L_117:
        /*01b4*/ 	.word	index@(_ZN6thrust24THRUST_300001_SM_1000_NS8cuda_cub4core6detail13_kernel_agentINS1_8__reduce11ReduceAgentINS0_12zip_iteratorIN4cuda3std3__45tupleIJNS0_6detail15normal_iteratorINS0_10device_ptrIdEEEENS0_17counting_iteratorIlNS0_11use_defaultESI_SI_EEEEEEEPNSB_IJdlEEESM_lNS1_9__extrema9arg_min_fIdlNSA_4lessIdEEEEEEJSL_SN_lSS_EEEvDpT0_)
        /*01b8*/ 	.word	0x00000000


	//----- nvinfo : EIATTR_MIN_STACK_SIZE
	.align		4
.L_118:
        /*01bc*/ 	.byte	0x04, 0x12
        /*01be*/ 	.short	(.L_120 - .L_119)
	.align		4
.L_119:
        /*01c0*/ 	.word	index@(_ZN6thrust24THRUST_300001_SM_1000_NS8cuda_cub4core6detail13_kernel_agentINS1_8__reduce11ReduceAgentIPN4cuda3std3__45tupleIJdlEEESC_SB_iNS1_9__extrema9arg_min_fIdlNS9_4lessIdEEEEEEJSC_SC_iSH_EEEvDpT0_)
        /*01c4*/ 	.word	0x00000000


	//----- nvinfo : EIATTR_MIN_STACK_SIZE
	.align		4
.L_120:
        /*01c8*/ 	.byte	0x04, 0x12
        /*01ca*/ 	.short	(.L_122 - .L_121)
	.align		4
.L_121:
        /*01cc*/ 	.word	index@(_ZN6thrust24THRUST_300001_SM_1000_NS8cuda_cub4core6detail13_kernel_agentINS1_8__reduce10DrainAgentIiEEJN3cub18CUB_300001_SM_10009GridQueueIjEEiEEEvDpT0_)
        /*01d0*/ 	.word	0x00000000


	//----- nvinfo : EIATTR_MIN_STACK_SIZE
	.align		4
.L_122:
        /*01d4*/ 	.byte	0x04, 0x12
        /*01d6*/ 	.short	(.L_124 - .L_123)
	.align		4
.L_123:
        /*01d8*/ 	.word	index@(_ZN6thrust24THRUST_300001_SM_1000_NS8cuda_cub4core6detail13_kernel_agentINS1_8__reduce11ReduceAgentINS0_12zip_iteratorIN4cuda3std3__45tupleIJNS0_6detail15normal_iteratorINS0_10device_ptrIdEEEENS0_17counting_iteratorIlNS0_11use_defaultESI_SI_EEEEEEEPNSB_IJdlEEESM_iNS1_9__extrema9arg_min_fIdlNSA_4lessIdEEEEEEJSL_SN_iN3cub18CUB_300001_SM_100013GridEvenShareIiEENSV_9GridQueueIjEESS_EEEvDpT0_)
        /*01dc*/ 	.word	0x00000000


	//----- nvinfo : EIATTR_MIN_STACK_SIZE
	.align		4
.L_124:
        /*01e0*/ 	.byte	0x04, 0x12
        /*01e2*/ 	.short	(.L_126 - .L_125)
	.align		4
.L_125:
        /*01e4*/ 	.word	index@(_ZN6thrust24THRUST_300001_SM_1000_NS8cuda_cub4core6detail13_kernel_agentINS1_8__reduce11ReduceAgentINS0_12zip_iteratorIN4cuda3std3__45tupleIJNS0_6detail15normal_iteratorINS0_10device_ptrIdEEEENS0_17counting_iteratorIlNS0_11use_defaultESI_SI_EEEEEEEPNSB_IJdlEEESM_iNS1_9__extrema9arg_min_fIdlNSA_4lessIdEEEEEEJSL_SN_iSS_EEEvDpT0_)
        /*01e8*/ 	.word	0x00000000
.L_126:


//--------------------- .nv.compat                --------------------------
	.section	.nv.compat,"",@"SHT_CUDA_COMPAT_INFO"
	.align	4
        /*0000*/ 	.byte	0x02, 0x09, 0x00, 0x00, 0x02, 0x02, 0x01, 0x00, 0x02, 0x05, 0x05, 0x00, 0x03, 0x07, 0x01, 0x01
        /*0010*/ 	.byte	0x02, 0x03, 0x00, 0x00, 0x02, 0x06, 0x01, 0x00, 0x04, 0x0b, 0x08, 0x00, 0x01, 0x00, 0x00, 0x00
        /*0020*/ 	.byte	0x00, 0x00, 0x00, 0x00


//--------------------- .nv.info._ZN3cub18CUB_300001_SM_10006detail9transform16transform_kernelINS2_10policy_hubILb1EN4cuda3std3__45tupleIJN6thrust24THRUST_300001_SM_1000_NS17counting_iteratorIiNSA_11use_defaultESC_SC_EEEEEE10policy1000El16custom_transformNSA_6detail15normal_iteratorINSA_10device_ptrIdEEEEJSD_EEEvT0_iT1_T2_DpNS2_10kernel_argIT3_EE --------------------------
	.section	.nv.info._ZN3cub18CUB_300001_SM_10006detail9transform16transform_kernelINS2_10policy_hubILb1EN4cuda3std3__45tupleIJN6thrust24THRUST_300001_SM_1000_NS17counting_iteratorIiNSA_11use_defaultESC_SC_EEEEEE10policy1000El16custom_transformNSA_6detail15normal_iteratorINSA_10device_ptrIdEEEEJSD_EEEvT0_iT1_T2_DpNS2_10kernel_argIT3_EE,"",@"SHT_CUDA_INFO"
	.sectionflags	@""
	.align	4


	//----- nvinfo : EIATTR_CUDA_API_VERSION
	.align		4
        /*0000*/ 	.byte	0x04, 0x37
        /*0002*/ 	.short	(.L_128 - .L_127)
.L_127:
        /*0004*/ 	.word	0x00000082


	//----- nvinfo : EIATTR_KPARAM_INFO
	.align		4
.L_128:
        /*0008*/ 	.byte	0x04, 0x17
        /*000a*/ 	.short	(.L_130 - .L_129)
.L_129:
        /*000c*/ 	.word	0x00000000
        /*0010*/ 	.short	0x0004
        /*0012*/ 	.short	0x0030
        /*0014*/ 	.byte	0x00, 0xf0, 0x41, 0x00


	//----- nvinfo : EIATTR_KPARAM_INFO
	.align		4
.L_130:
        /*0018*/ 	.byte	0x04, 0x17
        /*001a*/ 	.short	(.L_132 - .L_131)
.L_131:
        /*001c*/ 	.word	0x00000000
        /*0020*/ 	.short	0x0003
        /*0022*/ 	.short	0x0028
        /*0024*/ 	.byte	0x00, 0xf0, 0x21, 0x00


	//----- nvinfo : EIATTR_KPARAM_INFO
	.align		4
.L_132:
        /*0028*/ 	.byte	0x04, 0x17
        /*002a*/ 	.short	(.L_134 - .L_133)
.L_133:
        /*002c*/ 	.word	0x00000000
        /*0030*/ 	.short	0x0002
        /*0032*/ 	.short	0x0010
        /*0034*/ 	.byte	0x00, 0xf0, 0x61, 0x00


	//----- nvinfo : EIATTR_KPARAM_INFO
	.align		4
.L_134:
        /*0038*/ 	.byte	0x04, 0x17
        /*003a*/ 	.short	(.L_136 - .L_135)
.L_135:
        /*003c*/ 	.word	0x00000000
        /*0040*/ 	.short	0x0001
        /*0042*/ 	.short	0x0008
        /*0044*/ 	.byte	0x00, 0xf0, 0x11, 0x00


	//----- nvinfo : EIATTR_KPARAM_INFO
	.align		4
.L_136:
        /*0048*/ 	.byte	0x04, 0x17
        /*004a*/ 	.short	(.L_138 - .L_137)
.L_137:
        /*004c*/ 	.word	0x00000000
        /*0050*/ 	.short	0x0000
        /*0052*/ 	.short	0x0000
        /*0054*/ 	.byte	0x00, 0xf0, 0x21, 0x00


	//----- nvinfo : EIATTR_SPARSE_MMA_MASK
	.align		4
.L_138:
        /*0058*/ 	.byte	0x03, 0x50
        /*005a*/ 	.short	0x0000


	//----- nvinfo : EIATTR_MAXREG_COUNT
	.align		4
        /*005c*/ 	.byte	0x03, 0x1b
        /*005e*/ 	.short	0x00ff


	//----- nvinfo : EIATTR_MERCURY_ISA_VERSION
	.align		4
        /*0060*/ 	.byte	0x03, 0x5f
        /*0062*/ 	.short	0x0101


	//----- nvinfo : EIATTR_VRC_CTA_INIT_COUNT
	.align		4
        /*0064*/ 	.byte	0x02, 0x4a
	.zero		1
	.zero		1


	//----- nvinfo : EIATTR_EXIT_INSTR_OFFSETS
	.align		4
        /*0068*/ 	.byte	0x04, 0x1c
        /*006a*/ 	.short	(.L_140 - .L_139)


	//   ....[0]....
.L_139:
        /*006c*/ 	.word	0x000001a0


	//   ....[1]....
        /*0070*/ 	.word	0x00004520


	//   ....[2]....
        /*0074*/ 	.word	0x00004a90


	//   ....[3]....
        /*0078*/ 	.word	0x00004c20


	//   ....[4]....
        /*007c*/ 	.word	0x00004c50


	//   ....[5]....
        /*0080*/ 	.word	0x00008e90


	//----- nvinfo : EIATTR_MAX_THREADS
	.align		4
.L_140:
        /*0084*/ 	.byte	0x04, 0x05
        /*0086*/ 	.short	(.L_142 - .L_141)
.L_141:
        /*0088*/ 	.word	0x00000080
        /*008c*/ 	.word	0x00000001
        /*0090*/ 	.word	0x00000001


	//----- nvinfo : EIATTR_CRS_STACK_SIZE
	.align		4
.L_142:
        /*0094*/ 	.byte	0x04, 0x1e
        /*0096*/ 	.short	(.L_144 - .L_143)
.L_143:
        /*0098*/ 	.word	0x00000000


	//----- nvinfo : EIATTR_CBANK_PARAM_SIZE
	.align		4
.L_144:
        /*009c*/ 	.byte	0x03, 0x19
        /*009e*/ 	.short	0x0040


	//----- nvinfo : EIATTR_PARAM_CBANK
	.align		4
        /*00a0*/ 	.byte	0x04, 0x0a
        /*00a2*/ 	.short	(.L_146 - .L_145)
	.align		4
.L_145:
        /*00a4*/ 	.word	index@(.nv.constant0._ZN3cub18CUB_300001_SM_10006detail9transform16transform_kernelINS2_10policy_hubILb1EN4cuda3std3__45tupleIJN6thrust24THRUST_300001_SM_1000_NS17counting_iteratorIiNSA_11use_defaultESC_SC_EEEEEE10policy1000El16custom_transformNSA_6detail15normal_iteratorINSA_10device_ptrIdEEEEJSD_EEEvT0_iT1_T2_DpNS2_10kernel_argIT3_EE)
        /*00a8*/ 	.short	0x0380
        /*00aa*/ 	.short	0x0040


	//----- nvinfo : EIATTR_SW_WAR
	.align		4
.L_146:
        /*00ac*/ 	.byte	0x04, 0x36
        /*00ae*/ 	.short	(.L_148 - .L_147)
.L_147:
        /*00b0*/ 	.word	0x00000008
.L_148:


//--------------------- .nv.info._ZN3cub18CUB_300001_SM_10006detail9transform16transform_kernelINS2_10policy_hubILb1EN4cuda3std3__45tupleIJN6thrust24THRUST_300001_SM_1000_NS17counting_iteratorIiNSA_11use_defaultESC_SC_EEEEEE10policy1000Ei16custom_transformNSA_6detail15normal_iteratorINSA_10device_ptrIdEEEEJSD_EEEvT0_iT1_T2_DpNS2_10kernel_argIT3_EE --------------------------
	.section	.nv.info._ZN3cub18CUB_300001_SM_10006detail9transform16transform_kernelINS2_10policy_hubILb1EN4cuda3std3__45tupleIJN6thrust24THRUST_300001_SM_1000_NS17counting_iteratorIiNSA_11use_defaultESC_SC_EEEEEE10policy1000Ei16custom_transformNSA_6detail15normal_iteratorINSA_10device_ptrIdEEEEJSD_EEEvT0_iT1_T2_DpNS2_10kernel_argIT3_EE,"",@"SHT_CUDA_INFO"
	.sectionflags	@""
	.align	4


	//----- nvinfo : EIATTR_CUDA_API_VERSION
	.align		4
        /*0000*/ 	.byte	0x04, 0x37
        /*0002*/ 	.short	(.L_150 - .L_149)
.L_149:
        /*0004*/ 	.word	0x00000082


	//----- nvinfo : EIATTR_KPARAM_INFO
	.align		4
.L_150:
        /*0008*/ 	.byte	0x04, 0x17
        /*000a*/ 	.short	(.L_152 - .L_151)
.L_151:
        /*000c*/ 	.word	0x00000000
        /*0010*/ 	.short	0x0004
        /*0012*/ 	.short	0x0028
        /*0014*/ 	.byte	0x00, 0xf0, 0x41, 0x00


	//----- nvinfo : EIATTR_KPARAM_INFO
	.align		4
.L_152:
        /*0018*/ 	.byte	0x04, 0x17
        /*001a*/ 	.short	(.L_154 - .L_153)
.L_153:
        /*001c*/ 	.word	0x00000000
        /*0020*/ 	.short	0x0003
        /*0022*/ 	.short	0x0020
        /*0024*/ 	.byte	0x00, 0xf0, 0x21, 0x00


	//----- nvinfo : EIATTR_KPARAM_INFO
	.align		4
.L_154:
        /*0028*/ 	.byte	0x04, 0x17
        /*002a*/ 	.short	(.L_156 - .L_155)
.L_155:
        /*002c*/ 	.word	0x00000000
        /*0030*/ 	.short	0x0002
        /*0032*/ 	.short	0x0008
        /*0034*/ 	.byte	0x00, 0xf0, 0x61, 0x00


	//----- nvinfo : EIATTR_KPARAM_INFO
	.align		4
.L_156:
        /*0038*/ 	.byte	0x04, 0x17
        /*003a*/ 	.short	(.L_158 - .L_157)
.L_157:
        /*003c*/ 	.word	0x00000000
        /*0040*/ 	.short	0x0001
        /*0042*/ 	.short	0x0004
        /*0044*/ 	.byte	0x00, 0xf0, 0x11, 0x00


	//----- nvinfo : EIATTR_KPARAM_INFO
	.align		4
.L_158:
        /*0048*/ 	.byte	0x04, 0x17
        /*004a*/ 	.short	(.L_160 - .L_159)
.L_159:
        /*004c*/ 	.word	0x00000000
        /*0050*/ 	.short	0x0000
        /*0052*/ 	.short	0x0000
        /*0054*/ 	.byte	0x00, 0xf0, 0x11, 0x00


	//----- nvinfo : EIATTR_SPARSE_MMA_MASK
	.align		4
.L_160:
        /*0058*/ 	.byte	0x03, 0x50
        /*005a*/ 	.short	0x0000


	//----- nvinfo : EIATTR_MAXREG_COUNT
	.align		4
        /*005c*/ 	.byte	0x03, 0x1b
        /*005e*/ 	.short	0x00ff


	//----- nvinfo : EIATTR_MERCURY_ISA_VERSION
	.align		4
        /*0060*/ 	.byte	0x03, 0x5f
        /*0062*/ 	.short	0x0101


	//----- nvinfo : EIATTR_VRC_CTA_INIT_COUNT
	.align		4
        /*0064*/ 	.byte	0x02, 0x4a
	.zero		1
	.zero		1


	//----- nvinfo : EIATTR_EXIT_INSTR_OFFSETS
	.align		4
        /*0068*/ 	.byte	0x04, 0x1c
        /*006a*/ 	.short	(.L_162 - .L_161)


	//   ....[0]....
.L_161:
        /*006c*/ 	.word	0x00000130


	//   ....[1]....
        /*0070*/ 	.word	0x000043e0


	//   ....[2]....
        /*0074*/ 	.word	0x00004b40


	//   ....[3]....
        /*0078*/ 	.word	0x00004ef0


	//   ....[4]....
        /*007c*/ 	.word	0x00005130


	//   ....[5]....
        /*0080*/ 	.word	0x00005250


	//   ....[6]....
        /*0084*/ 	.word	0x00005280


	//   ....[7]....
        /*0088*/ 	.word	0x000095d0


	//----- nvinfo : EIATTR_MAX_THREADS
	.align		4
.L_162:
        /*008c*/ 	.byte	0x04, 0x05
        /*008e*/ 	.short	(.L_164 - .L_163)
.L_163:
        /*0090*/ 	.word	0x00000080
        /*0094*/ 	.word	0x00000001
        /*0098*/ 	.word	0x00000001


	//----- nvinfo : EIATTR_CRS_STACK_SIZE
	.align		4
.L_164:
        /*009c*/ 	.byte	0x04, 0x1e
        /*009e*/ 	.short	(.L_166 - .L_165)
.L_165:
        /*00a0*/ 	.word	0x00000000


	//----- nvinfo : EIATTR_CBANK_PARAM_SIZE
	.align		4
.L_166:
        /*00a4*/ 	.byte	0x03, 0x19
        /*00a6*/ 	.short	0x0038


	//----- nvinfo : EIATTR_PARAM_CBANK
	.align		4
        /*00a8*/ 	.byte	0x04, 0x0a
        /*00aa*/ 	.short	(.L_168 - .L_167)
	.align		4
.L_167:
        /*00ac*/ 	.word	index@(.nv.constant0._ZN3cub18CUB_300001_SM_10006detail9transform16transform_kernelINS2_10policy_hubILb1EN4cuda3std3__45tupleIJN6thrust24THRUST_300001_SM_1000_NS17counting_iteratorIiNSA_11use_defaultESC_SC_EEEEEE10policy1000Ei16custom_transformNSA_6detail15normal_iteratorINSA_10device_ptrIdEEEEJSD_EEEvT0_iT1_T2_DpNS2_10kernel_argIT3_EE)
        /*00b0*/ 	.short	0x0380
        /*00b2*/ 	.short	0x0038


	//----- nvinfo : EIATTR_SW_WAR
	.align		4
.L_168:
        /*00b4*/ 	.byte	0x04, 0x36
        /*00b6*/ 	.short	(.L_170 - .L_169)
.L_169:
        /*00b8*/ 	.word	0x00000008
.L_170:


//--------------------- .nv.info._ZN3cub18CUB_300001_SM_10006detail8for_each13static_kernelINS2_12policy_hub_t12policy_500_tEmN6thrust24THRUST_300001_SM_1000_NS8cuda_cub20__uninitialized_fill7functorINS7_10device_ptrIiEEiEEEEvT0_T1_ --------------------------
	.section	.nv.info._ZN3cub18CUB_300001_SM_10006detail8for_each13static_kernelINS2_12policy_hub_t12policy_500_tEmN6thrust24THRUST_300001_SM_1000_NS8cuda_cub20__uninitialized_fill7functorINS7_10device_ptrIiEEiEEEEvT0_T1_,"",@"SHT_CUDA_INFO"
	.sectionflags	@""
	.align	4


	//----- nvinfo : EIATTR_CUDA_API_VERSION
	.align		4
        /*0000*/ 	.byte	0x04, 0x37
        /*0002*/ 	.short	(.L_172 - .L_171)
.L_171:
        /*0004*/ 	.word	0x00000082


	//----- nvinfo : EIATTR_KPARAM_INFO
	.align		4
.L_172:
        /*0008*/ 	.byte	0x04, 0x17
        /*000a*/ 	.short	(.L_174 - .L_173)
.L_173:
        /*000c*/ 	.word	0x00000000
        /*0010*/ 	.short	0x0001
        /*0012*/ 	.short	0x0008
        /*0014*/ 	.byte	0x00, 0xf0, 0x41, 0x00


	//----- nvinfo : EIATTR_KPARAM_INFO
	.align		4
.L_174:
        /*0018*/ 	.byte	0x04, 0x17
        /*001a*/ 	.short	(.L_176 - .L_175)
.L_175:
        /*001c*/ 	.word	0x00000000
        /*0020*/ 	.short	0x0000
        /*0022*/ 	.short	0x0000
        /*0024*/ 	.byte	0x00, 0xf0, 0x21, 0x00


	//----- nvinfo : EIATTR_SPARSE_MMA_MASK
	.align		4
.L_176:
        /*0028*/ 	.byte	0x03, 0x50
        /*002a*/ 	.short	0x0000


	//----- nvinfo : EIATTR_MAXREG_COUNT
	.align		4
        /*002c*/ 	.byte	0x03, 0x1b
        /*002e*/ 	.short	0x00ff


	//----- nvinfo : EIATTR_MERCURY_ISA_VERSION
	.align		4
        /*0030*/ 	.byte	0x03, 0x5f
        /*0032*/ 	.short	0x0101


	//----- nvinfo : EIATTR_VRC_CTA_INIT_COUNT
	.align		4
        /*0034*/ 	.byte	0x02, 0x4a
	.zero		1
	.zero		1


	//----- nvinfo : EIATTR_EXIT_INSTR_OFFSETS
	.align		4
        /*0038*/ 	.byte	0x04, 0x1c
        /*003a*/ 	.short	(.L_178 - .L_177)


	//   ....[0]....
.L_177:
        /*003c*/ 	.word	0x00000130


	//   ....[1]....
        /*0040*/ 	.word	0x00000230


	//   ....[2]....
        /*0044*/ 	.word	0x00000260


	//----- nvinfo : EIATTR_MAX_THREADS
	.align		4
.L_178:
        /*0048*/ 	.byte	0x04, 0x05
        /*004a*/ 	.short	(.L_180 - .L_179)
.L_179:
        /*004c*/ 	.word	0x00000100
        /*0050*/ 	.word	0x00000001
        /*0054*/ 	.word	0x00000001


	//----- nvinfo : EIATTR_CBANK_PARAM_SIZE
	.align		4
.L_180:
        /*0058*/ 	.byte	0x03, 0x19
        /*005a*/ 	.short	0x0018


	//----- nvinfo : EIATTR_PARAM_CBANK
	.align		4
        /*005c*/ 	.byte	0x04, 0x0a
        /*005e*/ 	.short	(.L_182 - .L_181)
	.align		4
.L_181:
        /*0060*/ 	.word	index@(.nv.constant0._ZN3cub18CUB_300001_SM_10006detail8for_each13static_kernelINS2_12policy_hub_t12policy_500_tEmN6thrust24THRUST_300001_SM_1000_NS8cuda_cub20__uninitialized_fill7functorINS7_10device_ptrIiEEiEEEEvT0_T1_)
        /*0064*/ 	.short	0x0380
        /*0066*/ 	.short	0x0018


	//----- nvinfo : EIATTR_SW_WAR
	.align		4
.L_182:
        /*0068*/ 	.byte	0x04, 0x36
        /*006a*/ 	.short	(.L_184 - .L_183)
.L_183:
        /*006c*/ 	.word	0x00000008
.L_184:


//--------------------- .nv.info._ZN3cub18CUB_300001_SM_10006detail8for_each13static_kernelINS2_12policy_hub_t12policy_500_tEmN6thrust24THRUST_300001_SM_1000_NS8cuda_cub20__uninitialized_fill7functorINS7_10device_ptrIdEEdEEEEvT0_T1_ --------------------------
	.section	.nv.info._ZN3cub18CUB_300001_SM_10006detail8for_each13static_kernelINS2_12policy_hub_t12policy_500_tEmN6thrust24THRUST_300001_SM_1000_NS8cuda_cub20__uninitialized_fill7functorINS7_10device_ptrIdEEdEEEEvT0_T1_,"",@"SHT_CUDA_INFO"
	.sectionflags	@""
	.align	4


	//----- nvinfo : EIATTR_CUDA_API_VERSION
	.align		4
        /*0000*/ 	.byte	0x04, 0x37
        /*0002*/ 	.short	(.L_186 - .L_185)
.L_185:
        /*0004*/ 	.word	0x00000082


	//----- nvinfo : EIATTR_KPARAM_INFO
	.align		4
.L_186:
        /*0008*/ 	.byte	0x04, 0x17
        /*000a*/ 	.short	(.L_188 - .L_187)
.L_187:
        /*000c*/ 	.word	0x00000000
        /*0010*/ 	.short	0x0001
        /*0012*/ 	.short	0x0008
        /*0014*/ 	.byte	0x00, 0xf0, 0x41, 0x00


	//----- nvinfo : EIATTR_KPARAM_INFO
	.align		4
.L_188:
        /*0018*/ 	.byte	0x04, 0x17
        /*001a*/ 	.short	(.L_190 - .L_189)
.L_189:
        /*001c*/ 	.word	0x00000000
        /*0020*/ 	.short	0x0000
        /*0022*/ 	.short	0x0000
        /*0024*/ 	.byte	0x00, 0xf0, 0x21, 0x00


	//----- nvinfo : EIATTR_SPARSE_MMA_MASK
	.align		4
.L_190:
        /*0028*/ 	.byte	0x03, 0x50
        /*002a*/ 	.short	0x0000


	//----- nvinfo : EIATTR_MAXREG_COUNT
	.align		4
        /*002c*/ 	.byte	0x03, 0x1b
        /*002e*/ 	.short	0x00ff


	//----- nvinfo : EIATTR_MERCURY_ISA_VERSION
	.align		4
        /*0030*/ 	.byte	0x03, 0x5f
        /*0032*/ 	.short	0x0101


	//----- nvinfo : EIATTR_VRC_CTA_INIT_COUNT
	.align		4
        /*0034*/ 	.byte	0x02, 0x4a
	.zero		1
	.zero		1


	//----- nvinfo : EIATTR_EXIT_INSTR_OFFSETS
	.align		4
        /*0038*/ 	.byte	0x04, 0x1c
        /*003a*/ 	.short	(.L_192 - .L_191)


	//   ....[0]....
.L_191:
        /*003c*/ 	.word	0x00000130


	//   ....[1]....
        /*0040*/ 	.word	0x00000230


	//   ....[2]....
        /*0044*/ 	.word	0x00000260


	//----- nvinfo : EIATTR_MAX_THREADS
	.align		4
.L_192:
        /*0048*/ 	.byte	0x04, 0x05
        /*004a*/ 	.short	(.L_194 - .L_193)
.L_193:
        /*004c*/ 	.word	0x00000100
        /*0050*/ 	.word	0x00000001
        /*0054*/ 	.word	0x00000001


	//----- nvinfo : EIATTR_CBANK_PARAM_SIZE
	.align		4
.L_194:
        /*0058*/ 	.byte	0x03, 0x19
        /*005a*/ 	.short	0x0018


	//----- nvinfo : EIATTR_PARAM_CBANK
	.align		4
        /*005c*/ 	.byte	0x04, 0x0a
        /*005e*/ 	.short	(.L_196 - .L_195)
	.align		4
.L_195:
        /*0060*/ 	.word	index@(.nv.constant0._ZN3cub18CUB_300001_SM_10006detail8for_each13static_kernelINS2_12policy_hub_t12policy_500_tEmN6thrust24THRUST_300001_SM_1000_NS8cuda_cub20__uninitialized_fill7functorINS7_10device_ptrIdEEdEEEEvT0_T1_)
        /*0064*/ 	.short	0x0380
        /*0066*/ 	.short	0x0018


	//----- nvinfo : EIATTR_SW_WAR
	.align		4
.L_196:
        /*0068*/ 	.byte	0x04, 0x36
        /*006a*/ 	.short	(.L_198 - .L_197)
.L_197:
        /*006c*/ 	.word	0x00000008
.L_198:


//--------------------- .nv.info._ZN3cub18CUB_300001_SM_10006detail11EmptyKernelIvEEvv --------------------------
	.section	.nv.info._ZN3cub18CUB_300001_SM_10006detail11EmptyKernelIvEEvv,"",@"SHT_CUDA_INFO"
	.sectionflags	@""
	.align	4


	//----- nvinfo : EIATTR_CUDA_API_VERSION
	.align		4
        /*0000*/ 	.byte	0x04, 0x37
        /*0002*/ 	.short	(.L_200 - .L_199)
.L_199:
        /*0004*/ 	.word	0x00000082


	//----- nvinfo : EIATTR_SPARSE_MMA_MASK
	.align		4
.L_200:
        /*0008*/ 	.byte	0x03, 0x50
        /*000a*/ 	.short	0x0000


	//----- nvinfo : EIATTR_MAXREG_COUNT
	.align		4
        /*000c*/ 	.byte	0x03, 0x1b
        /*000e*/ 	.short	0x00ff


	//----- nvinfo : EIATTR_MERCURY_ISA_VERSION
	.align		4
        /*0010*/ 	.byte	0x03, 0x5f
        /*0012*/ 	.short	0x0101


	//----- nvinfo : EIATTR_VRC_CTA_INIT_COUNT
	.align		4
        /*0014*/ 	.byte	0x02, 0x4a
	.zero		1
	.zero		1


	//----- nvinfo : EIATTR_EXIT_INSTR_OFFSETS
	.align		4
        /*0018*/ 	.byte	0x04, 0x1c
        /*001a*/ 	.short	(.L_202 - .L_201)


	//   ....[0]....
.L_201:
        /*001c*/ 	.word	0x00000010


	//----- nvinfo : EIATTR_SW_WAR
	.align		4
.L_202:
        /*0020*/ 	.byte	0x04, 0x36
        /*0022*/ 	.short	(.L_204 - .L_203)
.L_203:
        /*0024*/ 	.word	0x00000008
.L_204:


//--------------------- .nv.info._ZN6thrust24THRUST_300001_SM_1000_NS8cuda_cub4core6detail13_kernel_agentINS1_8__reduce11ReduceAgentIPN4cuda3std3__45tupleIJdlEEESC_SB_lNS1_9__extrema9arg_min_fIdlNS9_4lessIdEEEEEEJSC_SC_iSH_EEEvDpT0_ --------------------------
	.section	.nv.info._ZN6thrust24THRUST_300001_SM_1000_NS8cuda_cub4core6detail13_kernel_agentINS1_8__reduce11ReduceAgentIPN4cuda3std3__45tupleIJdlEEESC_SB_lNS1_9__extrema9arg_min_fIdlNS9_4lessIdEEEEEEJSC_SC_iSH_EEEvDpT0_,"",@"SHT_CUDA_INFO"
	.sectionflags	@""
	.align	4


	//----- nvinfo : EIATTR_CUDA_API_VERSION
	.align		4
        /*0000*/ 	.byte	0x04, 0x37
        /*0002*/ 	.short	(.L_206 - .L_205)
.L_205:
        /*0004*/ 	.word	0x00000082


	//----- nvinfo : EIATTR_KPARAM_INFO
	.align		4
.L_206:
        /*0008*/ 	.byte	0x04, 0x17
        /*000a*/ 	.short	(.L_208 - .L_207)
.L_207:
        /*000c*/ 	.word	0x00000000
        /*0010*/ 	.short	0x0003
        /*0012*/ 	.short	0x0014
        /*0014*/ 	.byte	0x00, 0xf0, 0x05, 0x00


	//----- nvinfo : EIATTR_KPARAM_INFO
	.align		4
.L_208:
        /*0018*/ 	.byte	0x04, 0x17
        /*001a*/ 	.short	(.L_210 - .L_209)
.L_209:
        /*001c*/ 	.word	0x00000000
        /*0020*/ 	.short	0x0002
        /*0022*/ 	.short	0x0010
        /*0024*/ 	.byte	0x00, 0xf0, 0x11, 0x00


	//----- nvinfo : EIATTR_KPARAM_INFO
	.align		4
.L_210:
        /*0028*/ 	.byte	0x04, 0x17
        /*002a*/ 	.short	(.L_212 - .L_211)
.L_211:
        /*002c*/ 	.word	0x00000000
        /*0030*/ 	.short	0x0001
        /*0032*/ 	.short	0x0008
        /*0034*/ 	.byte	0x00, 0xf5, 0x21, 0x00


	//----- nvinfo : EIATTR_KPARAM_INFO
	.align		4
.L_212:
        /*0038*/ 	.byte	0x04, 0x17
        /*003a*/ 	.short	(.L_214 - .L_213)
.L_213:
        /*003c*/ 	.word	0x00000000
        /*0040*/ 	.short	0x0000
        /*0042*/ 	.short	0x0000
        /*0044*/ 	.byte	0x00, 0xf5, 0x21, 0x00


	//----- nvinfo : EIATTR_SPARSE_MMA_MASK
	.align		4
.L_214:
        /*0048*/ 	.byte	0x03, 0x50
        /*004a*/ 	.short	0x0000


	//----- nvinfo : EIATTR_MAXREG_COUNT
	.align		4
        /*004c*/ 	.byte	0x03, 0x1b
        /*004e*/ 	.short	0x00ff


	//----- nvinfo : EIATTR_NUM_BARRIERS
	.align		4
        /*0050*/ 	.byte	0x02, 0x4c
        /*0052*/ 	.byte	0x01
	.zero		1


	//----- nvinfo : EIATTR_MERCURY_ISA_VERSION
	.align		4
        /*0054*/ 	.byte	0x03, 0x5f
        /*0056*/ 	.short	0x0101


	//----- nvinfo : EIATTR_COOP_GROUP_MASK_REGIDS
	.align		4
        /*0058*/ 	.byte	0x04, 0x29
        /*005a*/ 	.short	(.L_216 - .L_215)


	//   ....[0]....
.L_215:
        /*005c*/ 	.word	0xffffffff


	//   ....[1]....
        /*0060*/ 	.word	0xffffffff


	//   ....[2]....
        /*0064*/ 	.word	0xffffffff


	//   ....[3]....
        /*0068*/ 	.word	0xffffffff


	//   ....[4]....
        /*006c*/ 	.word	0xffffffff


	//   ....[5]....
        /*0070*/ 	.word	0xffffffff


	//   ....[6]....
        /*0074*/ 	.word	0xffffffff


	//   ....[7]....
        /*0078*/ 	.word	0xffffffff


	//   ....[8]....
        /*007c*/ 	.word	0xffffffff


	//   ....[9]....
        /*0080*/ 	.word	0xffffffff


	//   ....[10]....
        /*0084*/ 	.word	0xffffffff


	//   ....[11]....
        /*0088*/ 	.word	0xffffffff


	//   ....[12]....
        /*008c*/ 	.word	0xffffffff


	//   ....[13]....
        /*0090*/ 	.word	0xffffffff


	//   ....[14]....
        /*0094*/ 	.word	0xffffffff


	//   ....[15]....
        /*0098*/ 	.word	0xffffffff


	//   ....[16]....
        /*009c*/ 	.word	0xffffffff


	//   ....[17]....
        /*00a0*/ 	.word	0xffffffff


	//   ....[18]....
        /*00a4*/ 	.word	0xffffffff


	//   ....[19]....
        /*00a8*/ 	.word	0xffffffff


	//   ....[20]....
        /*00ac*/ 	.word	0xffffffff


	//   ....[21]....
        /*00b0*/ 	.word	0xffffffff


	//   ....[22]....
        /*00b4*/ 	.word	0xffffffff


	//   ....[23]....
        /*00b8*/ 	.word	0xffffffff


	//   ....[24]....
        /*00bc*/ 	.word	0xffffffff


	//   ....[25]....
        /*00c0*/ 	.word	0xffffffff


	//   ....[26]....
        /*00c4*/ 	.word	0xffffffff


	//   ....[27]....
        /*00c8*/ 	.word	0xffffffff


	//   ....[28]....
        /*00cc*/ 	.word	0xffffffff


	//   ....[29]....
        /*00d0*/ 	.word	0xffffffff


	//   ....[30]....
        /*00d4*/ 	.word	0xffffffff


	//   ....[31]....
        /*00d8*/ 	.word	0xffffffff


	//   ....[32]....
        /*00dc*/ 	.word	0xffffffff


	//   ....[33]....
        /*00e0*/ 	.word	0xffffffff


	//   ....[34]....
        /*00e4*/ 	.word	0xffffffff


	//   ....[35]....
        /*00e8*/ 	.word	0xffffffff


	//   ....[36]....
        /*00ec*/ 	.word	0xffffffff


	//   ....[37]....
        /*00f0*/ 	.word	0xffffffff


	//   ....[38]....
        /*00f4*/ 	.word	0xffffffff


	//   ....[39]....
        /*00f8*/ 	.word	0xffffffff


	//   ....[40]....
        /*00fc*/ 	.word	0xffffffff


	//   ....[41]....
        /*0100*/ 	.word	0xffffffff


	//   ....[42]....
        /*0104*/ 	.word	0xffffffff


	//   ....[43]....
        /*0108*/ 	.word	0xffffffff


	//   ....[44]....
        /*010c*/ 	.word	0xffffffff


	//   ....[45]....
        /*0110*/ 	.word	0xffffffff


	//   ....[46]....
        /*0114*/ 	.word	0xffffffff


	//   ....[47]....
        /*0118*/ 	.word	0xffffffff


	//   ....[48]....
        /*011c*/ 	.word	0xffffffff


	//   ....[49]....
        /*0120*/ 	.word	0xffffffff


	//   ....[50]....
        /*0124*/ 	.word	0xffffffff


	//   ....[51]....
        /*0128*/ 	.word	0xffffffff


	//   ....[52]....
        /*012c*/ 	.word	0xffffffff


	//   ....[53]....
        /*0130*/ 	.word	0xffffffff


	//   ....[54]....
        /*0134*/ 	.word	0xffffffff


	//   ....[55]....
        /*0138*/ 	.word	0xffffffff


	//   ....[56]....
        /*013c*/ 	.word	0xffffffff


	//   ....[57]....
        /*0140*/ 	.word	0xffffffff


	//   ....[58]....
        /*0144*/ 	.word	0xffffffff


	//   ....[59]....
        /*0148*/ 	.word	0xffffffff


	//----- nvinfo : EIATTR_COOP_GROUP_INSTR_OFFSETS
	.align		4
.L_216:
        /*014c*/ 	.byte	0x04, 0x28
        /*014e*/ 	.short	(.L_218 - .L_217)


	//   ....[0]....
.L_217:
        /*0150*/ 	.word	0x00000b10


	//   ....[1]....
        /*0154*/ 	.word	0x00000b40


	//   ....[2]....
        /*0158*/ 	.word	0x00000b60


	//   ....[3]....
        /*015c*/ 	.word	0x00000b70


	//   ....[4]....
        /*0160*/ 	.word	0x00000ca0


	//   ....[5]....
        /*0164*/ 	.word	0x00000cd0


	//   ....[6]....
        /*0168*/ 	.word	0x00000d00


	//   ....[7]....
        /*016c*/ 	.word	0x00000d20


	//   ....[8]....
        /*0170*/ 	.word	0x00000e50


	//   ....[9]....
        /*0174*/ 	.word	0x00000e80


	//   ....[10]....
        /*0178*/ 	.word	0x00000eb0


	//   ....[11]....
        /*017c*/ 	.word	0x00000ed0


	//   ....[12]....
        /*0180*/ 	.word	0x00001000


	//   ....[13]....
        /*0184*/ 	.word	0x00001030


	//   ....[14]....
        /*0188*/ 	.word	0x00001060


	//   ....[15]....
        /*018c*/ 	.word	0x00001080


	//   ....[16]....
        /*0190*/ 	.word	0x000011b0


	//   ....[17]....
        /*0194*/ 	.word	0x000011f0


	//   ....[18]....
        /*0198*/ 	.word	0x00001220


	//   ....[19]....
        /*019c*/ 	.word	0x00001260


	//   ....[20]....
        /*01a0*/ 	.word	0x00001f30


	//   ....[21]....
        /*01a4*/ 	.word	0x00001f40


	//   ....[22]....
        /*01a8*/ 	.word	0x00001f50


	//   ....[23]....
        /*01ac*/ 	.word	0x00001f60


	//   ....[24]....
        /*01b0*/ 	.word	0x00002090


	//   ....[25]....
        /*01b4*/ 	.word	0x000020d0


	//   ....[26]....
        /*01b8*/ 	.word	0x00002100


	//   ....[27]....
        /*01bc*/ 	.word	0x00002110


	//   ....[28]....
        /*01c0*/ 	.word	0x00002250


	//   ....[29]....
        /*01c4*/ 	.word	0x00002290


	//   ....[30]....
        /*01c8*/ 	.word	0x000022c0


	//   ....[31]....
        /*01cc*/ 	.word	0x000022d0


	//   ....[32]....
        /*01d0*/ 	.word	0x00002410


	//   ....[33]....
        /*01d4*/ 	.word	0x00002450


	//   ....[34]....
        /*01d8*/ 	.word	0x00002480


	//   ....[35]....
        /*01dc*/ 	.word	0x00002490


	//   ....[36]....
        /*01e0*/ 	.word	0x000025d0


	//   ....[37]....
        /*01e4*/ 	.word	0x00002610


	//   ....[38]....
        /*01e8*/ 	.word	0x00002640


	//   ....[39]....
        /*01ec*/ 	.word	0x00002660


	//   ....[40]....
        /*01f0*/ 	.word	0x00006110


	//   ....[41]....
        /*01f4*/ 	.word	0x00006140


	//   ....[42]....
        /*01f8*/ 	.word	0x00006160


	//   ....[43]....
        /*01fc*/ 	.word	0x00006170


	//   ....[44]....
        /*0200*/ 	.word	0x000062a0


	//   ....[45]....
        /*0204*/ 	.word	0x000062d0


	//   ....[46]....
        /*0208*/ 	.word	0x00006300


	//   ....[47]....
        /*020c*/ 	.word	0x00006320


	//   ....[48]....
        /*0210*/ 	.word	0x00006450


	//   ....[49]....
        /*0214*/ 	.word	0x00006480


	//   ....[50]....
        /*0218*/ 	.word	0x000064b0


	//   ....[51]....
        /*021c*/ 	.word	0x000064d0


	//   ....[52]....
        /*0220*/ 	.word	0x00006600


	//   ....[53]....
        /*0224*/ 	.word	0x00006630


	//   ....[54]....
        /*0228*/ 	.word	0x00006660


	//   ....[55]....
        /*022c*/ 	.word	0x00006680


	//   ....[56]....
        /*0230*/ 	.word	0x000067b0


	//   ....[57]....
        /*0234*/ 	.word	0x000067f0


	//   ....[58]....
        /*0238*/ 	.word	0x00006820


	//   ....[59]....
        /*023c*/ 	.word	0x00006830


	//----- nvinfo : EIATTR_VRC_CTA_INIT_COUNT
	.align		4
.L_218:
        /*0240*/ 	.byte	0x02, 0x4a
	.zero		1
	.zero		1


	//----- nvinfo : EIATTR_EXIT_INSTR_OFFSETS
	.align		4
        /*0244*/ 	.byte	0x04, 0x1c
        /*0246*/ 	.short	(.L_220 - .L_219)


	//   ....[0]....
.L_219:
        /*0248*/ 	.word	0x00000030


	//   ....[1]....
        /*024c*/ 	.word	0x00007470


	//   ....[2]....
        /*0250*/ 	.word	0x000074b0


	//----- nvinfo : EIATTR_MAX_THREADS
	.align		4
.L_220:
        /*0254*/ 	.byte	0x04, 0x05
        /*0256*/ 	.short	(.L_222 - .L_221)
.L_221:
        /*0258*/ 	.word	0x00000100
        /*025c*/ 	.word	0x00000001
        /*0260*/ 	.word	0x00000001


	//----- nvinfo : EIATTR_CRS_STACK_SIZE
	.align		4
.L_222:
        /*0264*/ 	.byte	0x04, 0x1e
        /*0266*/ 	.short	(.L_224 - .L_223)
.L_223:
        /*0268*/ 	.word	0x00000000


	//----- nvinfo : EIATTR_CBANK_PARAM_SIZE
	.align		4
.L_224:
        /*026c*/ 	.byte	0x03, 0x19
        /*026e*/ 	.short	0x0015


	//----- nvinfo : EIATTR_PARAM_CBANK
	.align		4
        /*0270*/ 	.byte	0x04, 0x0a
        /*0272*/ 	.short	(.L_226 - .L_225)
	.align		4
.L_225:
        /*0274*/ 	.word	index@(.nv.constant0._ZN6thrust24THRUST_300001_SM_1000_NS8cuda_cub4core6detail13_kernel_agentINS1_8__reduce11ReduceAgentIPN4cuda3std3__45tupleIJdlEEESC_SB_lNS1_9__extrema9arg_min_fIdlNS9_4lessIdEEEEEEJSC_SC_iSH_EEEvDpT0_)
        /*0278*/ 	.short	0x0380
        /*027a*/ 	.short	0x0015


	//----- nvinfo : EIATTR_SW_WAR
	.align		4
.L_226:
        /*027c*/ 	.byte	0x04, 0x36
        /*027e*/ 	.short	(.L_228 - .L_227)
.L_227:
        /*0280*/ 	.word	0x00000008
.L_228:


//--------------------- .nv.info._ZN6thrust24THRUST_300001_SM_1000_NS8cuda_cub4core6detail13_kernel_agentINS1_8__reduce10DrainAgentIlEEJN3cub18CUB_300001_SM_10009GridQueueIyEElEEEvDpT0_ --------------------------
	.section	.nv.info._ZN6thrust24THRUST_300001_SM_1000_NS8cuda_cub4core6detail13_kernel_agentINS1_8__reduce10DrainAgentIlEEJN3cub18CUB_300001_SM_10009GridQueueIyEElEEEvDpT0_,"",@"SHT_CUDA_INFO"
	.sectionflags	@""
	.align	4


	//----- nvinfo : EIATTR_CUDA_API_VERSION
	.align		4
        /*0000*/ 	.byte	0x04, 0x37
        /*0002*/ 	.short	(.L_230 - .L_229)
.L_229:
        /*0004*/ 	.word	0x00000082


	//----- nvinfo : EIATTR_KPARAM_INFO
	.align		4
.L_230:
        /*0008*/ 	.byte	0x04, 0x17
        /*000a*/ 	.short	(.L_232 - .L_231)
.L_231:
        /*000c*/ 	.word	0x00000000
        /*0010*/ 	.short	0x0001
        /*0012*/ 	.short	0x0008
        /*0014*/ 	.byte	0x00, 0xf0, 0x21, 0x00


	//----- nvinfo : EIATTR_KPARAM_INFO
	.align		4
.L_232:
        /*0018*/ 	.byte	0x04, 0x17
        /*001a*/ 	.short	(.L_234 - .L_233)
.L_233:
        /*001c*/ 	.word	0x00000000
        /*0020*/ 	.short	0x0000
        /*0022*/ 	.short	0x0000
        /*0024*/ 	.byte	0x00, 0xf0, 0x21, 0x00


	//----- nvinfo : EIATTR_SPARSE_MMA_MASK
	.align		4
.L_234:
        /*0028*/ 	.byte	0x03, 0x50
        /*002a*/ 	.short	0x0000


	//----- nvinfo : EIATTR_MAXREG_COUNT
	.align		4
        /*002c*/ 	.byte	0x03, 0x1b
        /*002e*/ 	.short	0x00ff


	//----- nvinfo : EIATTR_MERCURY_ISA_VERSION
	.align		4
        /*0030*/ 	.byte	0x03, 0x5f
        /*0032*/ 	.short	0x0101


	//----- nvinfo : EIATTR_VRC_CTA_INIT_COUNT
	.align		4
        /*0034*/ 	.byte	0x02, 0x4a
	.zero		1
	.zero		1


	//----- nvinfo : EIATTR_EXIT_INSTR_OFFSETS
	.align		4
        /*0038*/ 	.byte	0x04, 0x1c
        /*003a*/ 	.short	(.L_236 - .L_235)


	//   ....[0]....
.L_235:
        /*003c*/ 	.word	0x00000060


	//----- nvinfo : EIATTR_MAX_THREADS
	.align		4
.L_236:
        /*0040*/ 	.byte	0x04, 0x05
        /*0042*/ 	.short	(.L_238 - .L_237)
.L_237:
        /*0044*/ 	.word	0x00000001
        /*0048*/ 	.word	0x00000001
        /*004c*/ 	.word	0x00000001


	//----- nvinfo : EIATTR_CBANK_PARAM_SIZE
	.align		4
.L_238:
        /*0050*/ 	.byte	0x03, 0x19
        /*0052*/ 	.short	0x0010


	//----- nvinfo : EIATTR_PARAM_CBANK
	.align		4
        /*0054*/ 	.byte	0x04, 0x0a
        /*0056*/ 	.short	(.L_240 - .L_239)
	.align		4
.L_239:
        /*0058*/ 	.word	index@(.nv.constant0._ZN6thrust24THRUST_300001_SM_1000_NS8cuda_cub4core6detail13_kernel_agentINS1_8__reduce10DrainAgentIlEEJN3cub18CUB_300001_SM_10009GridQueueIyEElEEEvDpT0_)
        /*005c*/ 	.short	0x0380
        /*005e*/ 	.short	0x0010


	//----- nvinfo : EIATTR_SW_WAR
	.align		4
.L_240:
        /*0060*/ 	.byte	0x04, 0x36
        /*0062*/ 	.short	(.L_242 - .L_241)
.L_241:
        /*0064*/ 	.word	0x00000008
.L_242:


//--------------------- .nv.info._ZN6thrust24THRUST_300001_SM_1000_NS8cuda_cub4core6detail13_kernel_agentINS1_8__reduce11ReduceAgentINS0_12zip_iteratorIN4cuda3std3__45tupleIJNS0_6detail15normal_iteratorINS0_10device_ptrIdEEEENS0_17counting_iteratorIlNS0_11use_defaultESI_SI_EEEEEEEPNSB_IJdlEEESM_lNS1_9__extrema9arg_min_fIdlNSA_4lessIdEEEEEEJSL_SN_lN3cub18CUB_300001_SM_100013GridEvenShareIlEENSV_9GridQueueIyEESS_EEEvDpT0_ --------------------------
	.section	.nv.info._ZN6thrust24THRUST_300001_SM_1000_NS8cuda_cub4core6detail13_kernel_agentINS1_8__reduce11ReduceAgentINS0_12zip_iteratorIN4cuda3std3__45tupleIJNS0_6detail15normal_iteratorINS0_10device_ptrIdEEEENS0_17counting_iteratorIlNS0_11use_defaultESI_SI_EEEEEEEPNSB_IJdlEEESM_lNS1_9__extrema9arg_min_fIdlNSA_4lessIdEEEEEEJSL_SN_lN3cub18CUB_300001_SM_100013GridEvenShareIlEENSV_9GridQueueIyEESS_EEEvDpT0_,"",@"SHT_CUDA_INFO"
	.sectionflags	@""
	.align	4


	//----- nvinfo : EIATTR_CUDA_API_VERSION
	.align		4
        /*0000*/ 	.byte	0x04, 0x37
        /*0002*/ 	.short	(.L_244 - .L_243)
.L_243:
        /*0004*/ 	.word	0x00000082


	//----- nvinfo : EIATTR_KPARAM_INFO
	.align		4
.L_244:
        /*0008*/ 	.byte	0x04, 0x17
        /*000a*/ 	.short	(.L_246 - .L_245)
.L_245:
        /*000c*/ 	.word	0x00000000
        /*0010*/ 	.short	0x0005
        /*0012*/ 	.short	0x0070
        /*0014*/ 	.byte	0x00, 0xf0, 0x05, 0x00


	//----- nvinfo : EIATTR_KPARAM_INFO
	.align		4
.L_246:
        /*0018*/ 	.byte	0x04, 0x17
        /*001a*/ 	.short	(.L_248 - .L_247)
.L_247:
        /*001c*/ 	.word	0x00000000
        /*0020*/ 	.short	0x0004
        /*0022*/ 	.short	0x0068
        /*0024*/ 	.byte	0x00, 0xf0, 0x21, 0x00


	//----- nvinfo : EIATTR_KPARAM_INFO
	.align		4
.L_248:
        /*0028*/ 	.byte	0x04, 0x17
        /*002a*/ 	.short	(.L_250 - .L_249)
.L_249:
        /*002c*/ 	.word	0x00000000
        /*0030*/ 	.short	0x0003
        /*0032*/ 	.short	0x0020
        /*0034*/ 	.byte	0x00, 0xf0, 0x21, 0x01


	//----- nvinfo : EIATTR_KPARAM_INFO
	.align		4
.L_250:
        /*0038*/ 	.byte	0x04, 0x17
        /*003a*/ 	.short	(.L_252 - .L_251)
.L_251:
        /*003c*/ 	.word	0x00000000
        /*0040*/ 	.short	0x0002
        /*0042*/ 	.short	0x0018
        /*0044*/ 	.byte	0x00, 0xf0, 0x21, 0x00


	//----- nvinfo : EIATTR_KPARAM_INFO
	.align		4
.L_252:
        /*0048*/ 	.byte	0x04, 0x17
        /*004a*/ 	.short	(.L_254 - .L_253)
.L_253:
        /*004c*/ 	.word	0x00000000
        /*0050*/ 	.short	0x0001
        /*0052*/ 	.short	0x0010
        /*0054*/ 	.byte	0x00, 0xf5, 0x21, 0x00


	//----- nvinfo : EIATTR_KPARAM_INFO
	.align		4
.L_254:
        /*0058*/ 	.byte	0x04, 0x17
        /*005a*/ 	.short	(.L_256 - .L_255)
.L_255:
        /*005c*/ 	.word	0x00000000
        /*0060*/ 	.short	0x0000
        /*0062*/ 	.short	0x0000
        /*0064*/ 	.byte	0x00, 0xf0, 0x41, 0x00


	//----- nvinfo : EIATTR_SPARSE_MMA_MASK
	.align		4
.L_256:
        /*0068*/ 	.byte	0x03, 0x50
        /*006a*/ 	.short	0x0000


	//----- nvinfo : EIATTR_MAXREG_COUNT
	.align		4
        /*006c*/ 	.byte	0x03, 0x1b
        /*006e*/ 	.short	0x00ff


	//----- nvinfo : EIATTR_NUM_BARRIERS
	.align		4
        /*0070*/ 	.byte	0x02, 0x4c
        /*0072*/ 	.byte	0x01
	.zero		1


	//----- nvinfo : EIATTR_MERCURY_ISA_VERSION
	.align		4
        /*0074*/ 	.byte	0x03, 0x5f
        /*0076*/ 	.short	0x0101


	//----- nvinfo : EIATTR_COOP_GROUP_MASK_REGIDS
	.align		4
        /*0078*/ 	.byte	0x04, 0x29
        /*007a*/ 	.short	(.L_258 - .L_257)


	//   ....[0]....
.L_257:
        /*007c*/ 	.word	0xffffffff


	//   ....[1]....
        /*0080*/ 	.word	0xffffffff


	//   ....[2]....
        /*0084*/ 	.word	0xffffffff


	//   ....[3]....
        /*0088*/ 	.word	0xffffffff


	//   ....[4]....
        /*008c*/ 	.word	0xffffffff


	//   ....[5]....
        /*0090*/ 	.word	0xffffffff


	//   ....[6]....
        /*0094*/ 	.word	0xffffffff


	//   ....[7]....
        /*0098*/ 	.word	0xffffffff


	//   ....[8]....
        /*009c*/ 	.word	0xffffffff


	//   ....[9]....
        /*00a0*/ 	.word	0xffffffff


	//   ....[10]....
        /*00a4*/ 	.word	0xffffffff


	//   ....[11]....
        /*00a8*/ 	.word	0xffffffff


	//   ....[12]....
        /*00ac*/ 	.word	0xffffffff


	//   ....[13]....
        /*00b0*/ 	.word	0xffffffff


	//   ....[14]....
        /*00b4*/ 	.word	0xffffffff


	//   ....[15]....
        /*00b8*/ 	.word	0xffffffff


	//   ....[16]....
        /*00bc*/ 	.word	0xffffffff


	//   ....[17]....
        /*00c0*/ 	.word	0xffffffff


	//   ....[18]....
        /*00c4*/ 	.word	0xffffffff


	//   ....[19]....
        /*00c8*/ 	.word	0xffffffff


	//   ....[20]....
        /*00cc*/ 	.word	0xffffffff


	//   ....[21]....
        /*00d0*/ 	.word	0xffffffff


	//   ....[22]....
        /*00d4*/ 	.word	0xffffffff


	//   ....[23]....
        /*00d8*/ 	.word	0xffffffff


	//   ....[24]....
        /*00dc*/ 	.word	0xffffffff


	//   ....[25]....
        /*00e0*/ 	.word	0xffffffff


	//   ....[26]....
        /*00e4*/ 	.word	0xffffffff


	//   ....[27]....
        /*00e8*/ 	.word	0xffffffff


	//   ....[28]....
        /*00ec*/ 	.word	0xffffffff


	//   ....[29]....
        /*00f0*/ 	.word	0xffffffff


	//   ....[30]....
        /*00f4*/ 	.word	0xffffffff


	//   ....[31]....
        /*00f8*/ 	.word	0xffffffff


	//   ....[32]....
        /*00fc*/ 	.word	0xffffffff


	//   ....[33]....
        /*0100*/ 	.word	0xffffffff


	//   ....[34]....
        /*0104*/ 	.word	0xffffffff


	//   ....[35]....
        /*0108*/ 	.word	0xffffffff


	//   ....[36]....
        /*010c*/ 	.word	0xffffffff


	//   ....[37]....
        /*0110*/ 	.word	0xffffffff


	//   ....[38]....
        /*0114*/ 	.word	0xffffffff


	//   ....[39]....
        /*0118*/ 	.word	0xffffffff


	//   ....[40]....
        /*011c*/ 	.word	0xffffffff


	//   ....[41]....
        /*0120*/ 	.word	0xffffffff


	//   ....[42]....
        /*0124*/ 	.word	0xffffffff


	//   ....[43]....
        /*0128*/ 	.word	0xffffffff


	//   ....[44]....
        /*012c*/ 	.word	0xffffffff


	//   ....[45]....
        /*0130*/ 	.word	0xffffffff


	//   ....[46]....
        /*0134*/ 	.word	0xffffffff


	//   ....[47]....
        /*0138*/ 	.word	0xffffffff


	//   ....[48]....
        /*013c*/ 	.word	0xffffffff


	//   ....[49]....
        /*0140*/ 	.word	0xffffffff


	//   ....[50]....
        /*0144*/ 	.word	0xffffffff


	//   ....[51]....
        /*0148*/ 	.word	0xffffffff


	//   ....[52]....
        /*014c*/ 	.word	0xffffffff


	//   ....[53]....
        /*0150*/ 	.word	0xffffffff


	//   ....[54]....
        /*0154*/ 	.word	0xffffffff


	//   ....[55]....
        /*0158*/ 	.word	0xffffffff


	//   ....[56]....
        /*015c*/ 	.word	0xffffffff


	//   ....[57]....
        /*0160*/ 	.word	0xffffffff


	//   ....[58]....
        /*0164*/ 	.word	0xffffffff


	//   ....[59]....
        /*0168*/ 	.word	0xffffffff


	//----- nvinfo : EIATTR_COOP_GROUP_INSTR_OFFSETS
	.align		4
.L_258:
        /*016c*/ 	.byte	0x04, 0x28
        /*016e*/ 	.short	(.L_260 - .L_259)


	//   ....[0]....
.L_259:
        /*0170*/ 	.word	0x00000d40


	//   ....[1]....
        /*0174*/ 	.word	0x00000d70


	//   ....[2]....
        /*0178*/ 	.word	0x00000d90


	//   ....[3]....
        /*017c*/ 	.word	0x00000da0


	//   ....[4]....
        /*0180*/ 	.word	0x00000ed0


	//   ....[5]....
        /*0184*/ 	.word	0x00000f00


	//   ....[6]....
        /*0188*/ 	.word	0x00000f30


	//   ....[7]....
        /*018c*/ 	.word	0x00000f50


	//   ....[8]....
        /*0190*/ 	.word	0x00001080


	//   ....[9]....
        /*0194*/ 	.word	0x000010b0


	//   ....[10]....
        /*0198*/ 	.word	0x000010e0


	//   ....[11]....
        /*019c*/ 	.word	0x00001100


	//   ....[12]....
        /*01a0*/ 	.word	0x00001230


	//   ....[13]....
        /*01a4*/ 	.word	0x00001260


	//   ....[14]....
        /*01a8*/ 	.word	0x00001290


	//   ....[15]....
        /*01ac*/ 	.word	0x000012b0


	//   ....[16]....
        /*01b0*/ 	.word	0x000013e0


	//   ....[17]....
        /*01b4*/ 	.word	0x00001420


	//   ....[18]....
        /*01b8*/ 	.word	0x00001450


	//   ....[19]....
        /*01bc*/ 	.word	0x00001490


	//   ....[20]....
        /*01c0*/ 	.word	0x00002160


	//   ....[21]....
        /*01c4*/ 	.word	0x00002170


	//   ....[22]....
        /*01c8*/ 	.word	0x00002180


	//   ....[23]....
        /*01cc*/ 	.word	0x00002190


	//   ....[24]....
        /*01d0*/ 	.word	0x000022c0


	//   ....[25]....
        /*01d4*/ 	.word	0x00002300


	//   ....[26]....
        /*01d8*/ 	.word	0x00002330


	//   ....[27]....
        /*01dc*/ 	.word	0x00002340


	//   ....[28]....
        /*01e0*/ 	.word	0x00002480


	//   ....[29]....
        /*01e4*/ 	.word	0x000024c0


	//   ....[30]....
        /*01e8*/ 	.word	0x000024f0


	//   ....[31]....
        /*01ec*/ 	.word	0x00002510


	//   ....[32]....
        /*01f0*/ 	.word	0x00002640


	//   ....[33]....
        /*01f4*/ 	.word	0x00002680


	//   ....[34]....
        /*01f8*/ 	.word	0x000026b0


	//   ....[35]....
        /*01fc*/ 	.word	0x000026c0


	//   ....[36]....
        /*0200*/ 	.word	0x00002800


	//   ....[37]....
        /*0204*/ 	.word	0x00002840


	//   ....[38]....
        /*0208*/ 	.word	0x00002870


	//   ....[39]....
        /*020c*/ 	.word	0x00002890


	//   ....[40]....
        /*0210*/ 	.word	0x00005490


	//   ....[41]....
        /*0214*/ 	.word	0x000054c0


	//   ....[42]....
        /*0218*/ 	.word	0x000054e0


	//   ....[43]....
        /*021c*/ 	.word	0x000054f0


	//   ....[44]....
        /*0220*/ 	.word	0x00005620


	//   ....[45]....
        /*0224*/ 	.word	0x00005650


	//   ....[46]....
        /*0228*/ 	.word	0x00005680


	//   ....[47]....
        /*022c*/ 	.word	0x000056a0


	//   ....[48]....
        /*0230*/ 	.word	0x000057d0


	//   ....[49]....
        /*0234*/ 	.word	0x00005800


	//   ....[50]....
        /*0238*/ 	.word	0x00005830


	//   ....[51]....
        /*023c*/ 	.word	0x00005850


	//   ....[52]....
        /*0240*/ 	.word	0x00005980


	//   ....[53]....
        /*0244*/ 	.word	0x000059b0


	//   ....[54]....
        /*0248*/ 	.word	0x000059e0


	//   ....[55]....
        /*024c*/ 	.word	0x00005a00


	//   ....[56]....
        /*0250*/ 	.word	0x00005b30


	//   ....[57]....
        /*0254*/ 	.word	0x00005b70


	//   ....[58]....
        /*0258*/ 	.word	0x00005ba0


	//   ....[59]....
        /*025c*/ 	.word	0x00005be0


	//----- nvinfo : EIATTR_VRC_CTA_INIT_COUNT
	.align		4
.L_260:
        /*0260*/ 	.byte	0x02, 0x4a
	.zero		1
	.zero		1


	//----- nvinfo : EIATTR_EXIT_INSTR_OFFSETS
	.align		4
        /*0264*/ 	.byte	0x04, 0x1c
        /*0266*/ 	.short	(.L_262 - .L_261)


	//   ....[0]....
.L_261:
        /*0268*/ 	.word	0x000067f0


	//   ....[1]....
        /*026c*/ 	.word	0x00006840


	//----- nvinfo : EIATTR_MAX_THREADS
	.align		4
.L_262:
        /*0270*/ 	.byte	0x04, 0x05
        /*0272*/ 	.short	(.L_264 - .L_263)
.L_263:
        /*0274*/ 	.word	0x00000100
        /*0278*/ 	.word	0x00000001
        /*027c*/ 	.word	0x00000001


	//----- nvinfo : EIATTR_CRS_STACK_SIZE
	.align		4
.L_264:
        /*0280*/ 	.byte	0x04, 0x1e
        /*0282*/ 	.short	(.L_266 - .L_265)
.L_265:
        /*0284*/ 	.word	0x00000000


	//----- nvinfo : EIATTR_CBANK_PARAM_SIZE
	.align		4
.L_266:
        /*0288*/ 	.byte	0x03, 0x19
        /*028a*/ 	.short	0x0071


	//----- nvinfo : EIATTR_PARAM_CBANK
	.align		4
        /*028c*/ 	.byte	0x04, 0x0a
        /*028e*/ 	.short	(.L_268 - .L_267)
	.align		4
.L_267:
        /*0290*/ 	.word	index@(.nv.constant0._ZN6thrust24THRUST_300001_SM_1000_NS8cuda_cub4core6detail13_kernel_agentINS1_8__reduce11ReduceAgentINS0_12zip_iteratorIN4cuda3std3__45tupleIJNS0_6detail15normal_iteratorINS0_10device_ptrIdEEEENS0_17counting_iteratorIlNS0_11use_defaultESI_SI_EEEEEEEPNSB_IJdlEEESM_lNS1_9__extrema9arg_min_fIdlNSA_4lessIdEEEEEEJSL_SN_lN3cub18CUB_300001_SM_100013GridEvenShareIlEENSV_9GridQueueIyEESS_EEEvDpT0_)
        /*0294*/ 	.short	0x0380
        /*0296*/ 	.short	0x0071


	//----- nvinfo : EIATTR_SW_WAR
	.align		4
.L_268:
        /*0298*/ 	.byte	0x04, 0x36
        /*029a*/ 	.short	(.L_270 - .L_269)
.L_269:
        /*029c*/ 	.word	0x00000008
.L_270:


//--------------------- .nv.info._ZN6thrust24THRUST_300001_SM_1000_NS8cuda_cub4core6detail13_kernel_agentINS1_8__reduce11ReduceAgentINS0_12zip_iteratorIN4cuda3std3__45tupleIJNS0_6detail15normal_iteratorINS0_10device_ptrIdEEEENS0_17counting_iteratorIlNS0_11use_defaultESI_SI_EEEEEEEPNSB_IJdlEEESM_lNS1_9__extrema9arg_min_fIdlNSA_4lessIdEEEEEEJSL_SN_lSS_EEEvDpT0_ --------------------------
	.section	.nv.info._ZN6thrust24THRUST_300001_SM_1000_NS8cuda_cub4core6detail13_kernel_agentINS1_8__reduce11ReduceAgentINS0_12zip_iteratorIN4cuda3std3__45tupleIJNS0_6detail15normal_iteratorINS0_10device_ptrIdEEEENS0_17counting_iteratorIlNS0_11use_defaultESI_SI_EEEEEEEPNSB_IJdlEEESM_lNS1_9__extrema9arg_min_fIdlNSA_4lessIdEEEEEEJSL_SN_lSS_EEEvDpT0_,"",@"SHT_CUDA_INFO"
	.sectionflags	@""
	.align	4


	//----- nvinfo : EIATTR_CUDA_API_VERSION
	.align		4
        /*0000*/ 	.byte	0x04, 0x37
        /*0002*/ 	.short	(.L_272 - .L_271)
.L_271:
        /*0004*/ 	.word	0x00000082


	//----- nvinfo : EIATTR_KPARAM_INFO
	.align		4
.L_272:
        /*0008*/ 	.byte	0x04, 0x17
        /*000a*/ 	.short	(.L_274 - .L_273)
.L_273:
        /*000c*/ 	.word	0x00000000
        /*0010*/ 	.short	0x0003
        /*0012*/ 	.short	0x0020
        /*0014*/ 	.byte	0x00, 0xf0, 0x05, 0x00


	//----- nvinfo : EIATTR_KPARAM_INFO
	.align		4
.L_274:
        /*0018*/ 	.byte	0x04, 0x17
        /*001a*/ 	.short	(.L_276 - .L_275)
.L_275:
        /*001c*/ 	.word	0x00000000
        /*0020*/ 	.short	0x0002
        /*0022*/ 	.short	0x0018
        /*0024*/ 	.byte	0x00, 0xf0, 0x21, 0x00


	//----- nvinfo : EIATTR_KPARAM_INFO
	.align		4
.L_276:
        /*0028*/ 	.byte	0x04, 0x17
        /*002a*/ 	.short	(.L_278 - .L_277)
.L_277:
        /*002c*/ 	.word	0x00000000
        /*0030*/ 	.short	0x0001
        /*0032*/ 	.short	0x0010
        /*0034*/ 	.byte	0x00, 0xf5, 0x21, 0x00


	//----- nvinfo : EIATTR_KPARAM_INFO
	.align		4
.L_278:
        /*0038*/ 	.byte	0x04, 0x17
        /*003a*/ 	.short	(.L_280 - .L_279)
.L_279:
        /*003c*/ 	.word	0x00000000
        /*0040*/ 	.short	0x0000
        /*0042*/ 	.short	0x0000
        /*0044*/ 	.byte	0x00, 0xf0, 0x41, 0x00


	//----- nvinfo : EIATTR_SPARSE_MMA_MASK
	.align		4
.L_280:
        /*0048*/ 	.byte	0x03, 0x50
        /*004a*/ 	.short	0x0000


	//----- nvinfo : EIATTR_MAXREG_COUNT
	.align		4
        /*004c*/ 	.byte	0x03, 0x1b
        /*004e*/ 	.short	0x00ff


	//----- nvinfo : EIATTR_NUM_BARRIERS
	.align		4
        /*0050*/ 	.byte	0x02, 0x4c
        /*0052*/ 	.byte	0x01
	.zero		1


	//----- nvinfo : EIATTR_MERCURY_ISA_VERSION
	.align		4
        /*0054*/ 	.byte	0x03, 0x5f
        /*0056*/ 	.short	0x0101


	//----- nvinfo : EIATTR_COOP_GROUP_MASK_REGIDS
	.align		4
        /*0058*/ 	.byte	0x04, 0x29
        /*005a*/ 	.short	(.L_282 - .L_281)


	//   ....[0]....
.L_281:
        /*005c*/ 	.word	0xffffffff


	//   ....[1]....
        /*0060*/ 	.word	0xffffffff


	//   ....[2]....
        /*0064*/ 	.word	0xffffffff


	//   ....[3]....
        /*0068*/ 	.word	0xffffffff


	//   ....[4]....
        /*006c*/ 	.word	0xffffffff


	//   ....[5]....
        /*0070*/ 	.word	0xffffffff


	//   ....[6]....
        /*0074*/ 	.word	0xffffffff


	//   ....[7]....
        /*0078*/ 	.word	0xffffffff


	//   ....[8]....
        /*007c*/ 	.word	0xffffffff


	//   ....[9]....
        /*0080*/ 	.word	0xffffffff


	//   ....[10]....
        /*0084*/ 	.word	0xffffffff


	//   ....[11]....
        /*0088*/ 	.word	0xffffffff


	//   ....[12]....
        /*008c*/ 	.word	0xffffffff


	//   ....[13]....
        /*0090*/ 	.word	0xffffffff


	//   ....[14]....
        /*0094*/ 	.word	0xffffffff


	//   ....[15]....
        /*0098*/ 	.word	0xffffffff


	//   ....[16]....
        /*009c*/ 	.word	0xffffffff


	//   ....[17]....
        /*00a0*/ 	.word	0xffffffff


	//   ....[18]....
        /*00a4*/ 	.word	0xffffffff


	//   ....[19]....
        /*00a8*/ 	.word	0xffffffff


	//   ....[20]....
        /*00ac*/ 	.word	0xffffffff


	//   ....[21]....
        /*00b0*/ 	.word	0xffffffff


	//   ....[22]....
        /*00b4*/ 	.word	0xffffffff


	//   ....[23]....
        /*00b8*/ 	.word	0xffffffff


	//   ....[24]....
        /*00bc*/ 	.word	0xffffffff


	//   ....[25]....
        /*00c0*/ 	.word	0xffffffff


	//   ....[26]....
        /*00c4*/ 	.word	0xffffffff


	//   ....[27]....
        /*00c8*/ 	.word	0xffffffff


	//   ....[28]....
        /*00cc*/ 	.word	0xffffffff


	//   ....[29]....
        /*00d0*/ 	.word	0xffffffff


	//   ....[30]....
        /*00d4*/ 	.word	0xffffffff


	//   ....[31]....
        /*00d8*/ 	.word	0xffffffff


	//   ....[32]....
        /*00dc*/ 	.word	0xffffffff


	//   ....[33]....
        /*00e0*/ 	.word	0xffffffff


	//   ....[34]....
        /*00e4*/ 	.word	0xffffffff


	//   ....[35]....
        /*00e8*/ 	.word	0xffffffff


	//   ....[36]....
        /*00ec*/ 	.word	0xffffffff


	//   ....[37]....
        /*00f0*/ 	.word	0xffffffff


	//   ....[38]....
        /*00f4*/ 	.word	0xffffffff


	//   ....[39]....
        /*00f8*/ 	.word	0xffffffff


	//   ....[40]....
        /*00fc*/ 	.word	0xffffffff


	//   ....[41]....
        /*0100*/ 	.word	0xffffffff


	//   ....[42]....
        /*0104*/ 	.word	0xffffffff


	//   ....[43]....
        /*0108*/ 	.word	0xffffffff


	//   ....[44]....
        /*010c*/ 	.word	0xffffffff


	//   ....[45]....
        /*0110*/ 	.word	0xffffffff


	//   ....[46]....
        /*0114*/ 	.word	0xffffffff


	//   ....[47]....
        /*0118*/ 	.word	0xffffffff


	//   ....[48]....
        /*011c*/ 	.word	0xffffffff


	//   ....[49]....
        /*0120*/ 	.word	0xffffffff


	//   ....[50]....
        /*0124*/ 	.word	0xffffffff


	//   ....[51]....
        /*0128*/ 	.word	0xffffffff


	//   ....[52]....
        /*012c*/ 	.word	0xffffffff


	//   ....[53]....
        /*0130*/ 	.word	0xffffffff


	//   ....[54]....
        /*0134*/ 	.word	0xffffffff


	//   ....[55]....
        /*0138*/ 	.word	0xffffffff


	//   ....[56]....
        /*013c*/ 	.word	0xffffffff


	//   ....[57]....
        /*0140*/ 	.word	0xffffffff


	//   ....[58]....
        /*0144*/ 	.word	0xffffffff


	//   ....[59]....
        /*0148*/ 	.word	0xffffffff


	//----- nvinfo : EIATTR_COOP_GROUP_INSTR_OFFSETS
	.align		4
.L_282:
        /*014c*/ 	.byte	0x04, 0x28
        /*014e*/ 	.short	(.L_284 - .L_283)


	//   ....[0]....
.L_283:
        /*0150*/ 	.word	0x00000c70


	//   ....[1]....
        /*0154*/ 	.word	0x00000ca0


	//   ....[2]....
        /*0158*/ 	.word	0x00000cc0


	//   ....[3]....
        /*015c*/ 	.word	0x00000cd0


	//   ....[4]....
        /*0160*/ 	.word	0x00000e00


	//   ....[5]....
        /*0164*/ 	.word	0x00000e30


	//   ....[6]....
        /*0168*/ 	.word	0x00000e60


	//   ....[7]....
        /*016c*/ 	.word	0x00000e80


	//   ....[8]....
        /*0170*/ 	.word	0x00000fb0


	//   ....[9]....
        /*0174*/ 	.word	0x00000fe0


	//   ....[10]....
        /*0178*/ 	.word	0x00001010


	//   ....[11]....
        /*017c*/ 	.word	0x00001030


	//   ....[12]....
        /*0180*/ 	.word	0x00001160


	//   ....[13]....
        /*0184*/ 	.word	0x00001190


	//   ....[14]....
        /*0188*/ 	.word	0x000011c0


	//   ....[15]....
        /*018c*/ 	.word	0x000011e0


	//   ....[16]....
        /*0190*/ 	.word	0x00001310


	//   ....[17]....
        /*0194*/ 	.word	0x00001350


	//   ....[18]....
        /*0198*/ 	.word	0x00001380


	//   ....[19]....
        /*019c*/ 	.word	0x000013c0


	//   ....[20]....
        /*01a0*/ 	.word	0x00002090


	//   ....[21]....
        /*01a4*/ 	.word	0x000020a0


	//   ....[22]....
        /*01a8*/ 	.word	0x000020b0


	//   ....[23]....
        /*01ac*/ 	.word	0x000020c0


	//   ....[24]....
        /*01b0*/ 	.word	0x000021f0


	//   ....[25]....
        /*01b4*/ 	.word	0x00002230


	//   ....[26]....
        /*01b8*/ 	.word	0x00002260


	//   ....[27]....
        /*01bc*/ 	.word	0x00002270


	//   ....[28]....
        /*01c0*/ 	.word	0x000023b0


	//   ....[29]....
        /*01c4*/ 	.word	0x000023f0


	//   ....[30]....
        /*01c8*/ 	.word	0x00002420


	//   ....[31]....
        /*01cc*/ 	.word	0x00002430


	//   ....[32]....
        /*01d0*/ 	.word	0x00002570


	//   ....[33]....
        /*01d4*/ 	.word	0x000025b0


	//   ....[34]....
        /*01d8*/ 	.word	0x000025e0


	//   ....[35]....
        /*01dc*/ 	.word	0x000025f0


	//   ....[36]....
        /*01e0*/ 	.word	0x00002730


	//   ....[37]....
        /*01e4*/ 	.word	0x00002770


	//   ....[38]....
        /*01e8*/ 	.word	0x000027a0


	//   ....[39]....
        /*01ec*/ 	.word	0x000027c0


	//   ....[40]....
        /*01f0*/ 	.word	0x00004f70


	//   ....[41]....
        /*01f4*/ 	.word	0x00004fa0


	//   ....[42]....
        /*01f8*/ 	.word	0x00004fc0


	//   ....[43]....
        /*01fc*/ 	.word	0x00004fd0


	//   ....[44]....
        /*0200*/ 	.word	0x00005100


	//   ....[45]....
        /*0204*/ 	.word	0x00005130


	//   ....[46]....
        /*0208*/ 	.word	0x00005160


	//   ....[47]....
        /*020c*/ 	.word	0x00005180


	//   ....[48]....
        /*0210*/ 	.word	0x000052b0


	//   ....[49]....
        /*0214*/ 	.word	0x000052e0


	//   ....[50]....
        /*0218*/ 	.word	0x00005310


	//   ....[51]....
        /*021c*/ 	.word	0x00005330


	//   ....[52]....
        /*0220*/ 	.word	0x00005460


	//   ....[53]....
        /*0224*/ 	.word	0x00005490


	//   ....[54]....
        /*0228*/ 	.word	0x000054c0


	//   ....[55]....
        /*022c*/ 	.word	0x000054e0


	//   ....[56]....
        /*0230*/ 	.word	0x00005610


	//   ....[57]....
        /*0234*/ 	.word	0x00005650


	//   ....[58]....
        /*0238*/ 	.word	0x00005680


	//   ....[59]....
        /*023c*/ 	.word	0x000056c0


	//----- nvinfo : EIATTR_VRC_CTA_INIT_COUNT
	.align		4
.L_284:
        /*0240*/ 	.byte	0x02, 0x4a
	.zero		1
	.zero		1


	//----- nvinfo : EIATTR_EXIT_INSTR_OFFSETS
	.align		4
        /*0244*/ 	.byte	0x04, 0x1c
        /*0246*/ 	.short	(.L_286 - .L_285)


	//   ....[0]....
.L_285:
        /*0248*/ 	.word	0x00000040


	//   ....[1]....
        /*024c*/ 	.word	0x000062d0


	//   ....[2]....
        /*0250*/ 	.word	0x00006310


	//----- nvinfo : EIATTR_MAX_THREADS
	.align		4
.L_286:
        /*0254*/ 	.byte	0x04, 0x05
        /*0256*/ 	.short	(.L_288 - .L_287)
.L_287:
        /*0258*/ 	.word	0x00000100
        /*025c*/ 	.word	0x00000001
        /*0260*/ 	.word	0x00000001


	//----- nvinfo : EIATTR_CRS_STACK_SIZE
	.align		4
.L_288:
        /*0264*/ 	.byte	0x04, 0x1e
        /*0266*/ 	.short	(.L_290 - .L_289)
.L_289:
        /*0268*/ 	.word	0x00000000


	//----- nvinfo : EIATTR_CBANK_PARAM_SIZE
	.align		4
.L_290:
        /*026c*/ 	.byte	0x03, 0x19
        /*026e*/ 	.short	0x0021


	//----- nvinfo : EIATTR_PARAM_CBANK
	.align		4
        /*0270*/ 	.byte	0x04, 0x0a
        /*0272*/ 	.short	(.L_292 - .L_291)
	.align		4
.L_291:
        /*0274*/ 	.word	index@(.nv.constant0._ZN6thrust24THRUST_300001_SM_1000_NS8cuda_cub4core6detail13_kernel_agentINS1_8__reduce11ReduceAgentINS0_12zip_iteratorIN4cuda3std3__45tupleIJNS0_6detail15normal_iteratorINS0_10device_ptrIdEEEENS0_17counting_iteratorIlNS0_11use_defaultESI_SI_EEEEEEEPNSB_IJdlEEESM_lNS1_9__extrema9arg_min_fIdlNSA_4lessIdEEEEEEJSL_SN_lSS_EEEvDpT0_)
        /*0278*/ 	.short	0x0380
        /*027a*/ 	.short	0x0021


	//----- nvinfo : EIATTR_SW_WAR
	.align		4
.L_292:
        /*027c*/ 	.byte	0x04, 0x36
        /*027e*/ 	.short	(.L_294 - .L_293)
.L_293:
        /*0280*/ 	.word	0x00000008
.L_294:


//--------------------- .nv.info._ZN6thrust24THRUST_300001_SM_1000_NS8cuda_cub4core6detail13_kernel_agentINS1_8__reduce11ReduceAgentIPN4cuda3std3__45tupleIJdlEEESC_SB_iNS1_9__extrema9arg_min_fIdlNS9_4lessIdEEEEEEJSC_SC_iSH_EEEvDpT0_ --------------------------
	.section	.nv.info._ZN6thrust24THRUST_300001_SM_1000_NS8cuda_cub4core6detail13_kernel_agentINS1_8__reduce11ReduceAgentIPN4cuda3std3__45tupleIJdlEEESC_SB_iNS1_9__extrema9arg_min_fIdlNS9_4lessIdEEEEEEJSC_SC_iSH_EEEvDpT0_,"",@"SHT_CUDA_INFO"
	.sectionflags	@""
	.align	4


	//----- nvinfo : EIATTR_CUDA_API_VERSION
	.align		4
        /*0000*/ 	.byte	0x04, 0x37
        /*0002*/ 	.short	(.L_296 - .L_295)
.L_295:
        /*0004*/ 	.word	0x00000082


	//----- nvinfo : EIATTR_KPARAM_INFO
	.align		4
.L_296:
        /*0008*/ 	.byte	0x04, 0x17
        /*000a*/ 	.short	(.L_298 - .L_297)
.L_297:
        /*000c*/ 	.word	0x00000000
        /*0010*/ 	.short	0x0003
        /*0012*/ 	.short	0x0014
        /*0014*/ 	.byte	0x00, 0xf0, 0x05, 0x00


	//----- nvinfo : EIATTR_KPARAM_INFO
	.align		4
.L_298:
        /*0018*/ 	.byte	0x04, 0x17
        /*001a*/ 	.short	(.L_300 - .L_299)
.L_299:
        /*001c*/ 	.word	0x00000000
        /*0020*/ 	.short	0x0002
        /*0022*/ 	.short	0x0010
        /*0024*/ 	.byte	0x00, 0xf0, 0x11, 0x00


	//----- nvinfo : EIATTR_KPARAM_INFO
	.align		4
.L_300:
        /*0028*/ 	.byte	0x04, 0x17
        /*002a*/ 	.short	(.L_302 - .L_301)
.L_301:
        /*002c*/ 	.word	0x00000000
        /*0030*/ 	.short	0x0001
        /*0032*/ 	.short	0x0008
        /*0034*/ 	.byte	0x00, 0xf5, 0x21, 0x00


	//----- nvinfo : EIATTR_KPARAM_INFO
	.align		4
.L_302:
        /*0038*/ 	.byte	0x04, 0x17
        /*003a*/ 	.short	(.L_304 - .L_303)
.L_303:
        /*003c*/ 	.word	0x00000000
        /*0040*/ 	.short	0x0000
        /*0042*/ 	.short	0x0000
        /*0044*/ 	.byte	0x00, 0xf5, 0x21, 0x00


	//----- nvinfo : EIATTR_SPARSE_MMA_MASK
	.align		4
.L_304:
        /*0048*/ 	.byte	0x03, 0x50
        /*004a*/ 	.short	0x0000


	//----- nvinfo : EIATTR_MAXREG_COUNT
	.align		4
        /*004c*/ 	.byte	0x03, 0x1b
        /*004e*/ 	.short	0x00ff


	//----- nvinfo : EIATTR_NUM_BARRIERS
	.align		4
        /*0050*/ 	.byte	0x02, 0x4c
        /*0052*/ 	.byte	0x01
	.zero		1


	//----- nvinfo : EIATTR_MERCURY_ISA_VERSION
	.align		4
        /*0054*/ 	.byte	0x03, 0x5f
        /*0056*/ 	.short	0x0101


	//----- nvinfo : EIATTR_COOP_GROUP_MASK_REGIDS
	.align		4
        /*0058*/ 	.byte	0x04, 0x29
        /*005a*/ 	.short	(.L_306 - .L_305)


	//   ....[0]....
.L_305:
        /*005c*/ 	.word	0xffffffff


	//   ....[1]....
        /*0060*/ 	.word	0xffffffff


	//   ....[2]....
        /*0064*/ 	.word	0xffffffff


	//   ....[3]....
        /*0068*/ 	.word	0xffffffff


	//   ....[4]....
        /*006c*/ 	.word	0xffffffff


	//   ....[5]....
        /*0070*/ 	.word	0xffffffff


	//   ....[6]....
        /*0074*/ 	.word	0xffffffff


	//   ....[7]....
        /*0078*/ 	.word	0xffffffff


	//   ....[8]....
        /*007c*/ 	.word	0xffffffff


	//   ....[9]....
        /*0080*/ 	.word	0xffffffff


	//   ....[10]....
        /*0084*/ 	.word	0xffffffff


	//   ....[11]....
        /*0088*/ 	.word	0xffffffff


	//   ....[12]....
        /*008c*/ 	.word	0xffffffff


	//   ....[13]....
        /*0090*/ 	.word	0xffffffff


	//   ....[14]....
        /*0094*/ 	.word	0xffffffff


	//   ....[15]....
        /*0098*/ 	.word	0xffffffff


	//   ....[16]....
        /*009c*/ 	.word	0xffffffff


	//   ....[17]....
        /*00a0*/ 	.word	0xffffffff


	//   ....[18]....
        /*00a4*/ 	.word	0xffffffff


	//   ....[19]....
        /*00a8*/ 	.word	0xffffffff


	//   ....[20]....
        /*00ac*/ 	.word	0xffffffff


	//   ....[21]....
        /*00b0*/ 	.word	0xffffffff


	//   ....[22]....
        /*00b4*/ 	.word	0xffffffff


	//   ....[23]....
        /*00b8*/ 	.word	0xffffffff


	//   ....[24]....
        /*00bc*/ 	.word	0xffffffff


	//   ....[25]....
        /*00c0*/ 	.word	0xffffffff


	//   ....[26]....
        /*00c4*/ 	.word	0xffffffff


	//   ....[27]....
        /*00c8*/ 	.word	0xffffffff


	//   ....[28]....
        /*00cc*/ 	.word	0xffffffff


	//   ....[29]....
        /*00d0*/ 	.word	0xffffffff


	//   ....[30]....
        /*00d4*/ 	.word	0xffffffff


	//   ....[31]....
        /*00d8*/ 	.word	0xffffffff


	//   ....[32]....
        /*00dc*/ 	.word	0xffffffff


	//   ....[33]....
        /*00e0*/ 	.word	0xffffffff


	//   ....[34]....
        /*00e4*/ 	.word	0xffffffff


	//   ....[35]....
        /*00e8*/ 	.word	0xffffffff


	//   ....[36]....
        /*00ec*/ 	.word	0xffffffff


	//   ....[37]....
        /*00f0*/ 	.word	0xffffffff


	//   ....[38]....
        /*00f4*/ 	.word	0xffffffff


	//   ....[39]....
        /*00f8*/ 	.word	0xffffffff


	//   ....[40]....
        /*00fc*/ 	.word	0xffffffff


	//   ....[41]....
        /*0100*/ 	.word	0xffffffff


	//   ....[42]....
        /*0104*/ 	.word	0xffffffff


	//   ....[43]....
        /*0108*/ 	.word	0xffffffff


	//   ....[44]....
        /*010c*/ 	.word	0xffffffff


	//   ....[45]....
        /*0110*/ 	.word	0xffffffff


	//   ....[46]....
        /*0114*/ 	.word	0xffffffff


	//   ....[47]....
        /*0118*/ 	.word	0xffffffff


	//   ....[48]....
        /*011c*/ 	.word	0xffffffff


	//   ....[49]....
        /*0120*/ 	.word	0xffffffff


	//   ....[50]....
        /*0124*/ 	.word	0xffffffff


	//   ....[51]....
        /*0128*/ 	.word	0xffffffff


	//   ....[52]....
        /*012c*/ 	.word	0xffffffff


	//   ....[53]....
        /*0130*/ 	.word	0xffffffff


	//   ....[54]....
        /*0134*/ 	.word	0xffffffff


	//   ....[55]....
        /*0138*/ 	.word	0xffffffff


	//   ....[56]....
        /*013c*/ 	.word	0xffffffff


	//   ....[57]....
        /*0140*/ 	.word	0xffffffff


	//   ....[58]....
        /*0144*/ 	.word	0xffffffff


	//   ....[59]....
        /*0148*/ 	.word	0xffffffff


	//----- nvinfo : EIATTR_COOP_GROUP_INSTR_OFFSETS
	.align		4
.L_306:
        /*014c*/ 	.byte	0x04, 0x28
        /*014e*/ 	.short	(.L_308 - .L_307)


	//   ....[0]....
.L_307:
        /*0150*/ 	.word	0x00000b10


	//   ....[1]....
        /*0154*/ 	.word	0x00000b40


	//   ....[2]....
        /*0158*/ 	.word	0x00000b60


	//   ....[3]....
        /*015c*/ 	.word	0x00000b70


	//   ....[4]....
        /*0160*/ 	.word	0x00000ca0


	//   ....[5]....
        /*0164*/ 	.word	0x00000cd0


	//   ....[6]....
        /*0168*/ 	.word	0x00000d00


	//   ....[7]....
        /*016c*/ 	.word	0x00000d20


	//   ....[8]....
        /*0170*/ 	.word	0x00000e50


	//   ....[9]....
        /*0174*/ 	.word	0x00000e80


	//   ....[10]....
        /*0178*/ 	.word	0x00000eb0


	//   ....[11]....
        /*017c*/ 	.word	0x00000ed0


	//   ....[12]....
        /*0180*/ 	.word	0x00001000


	//   ....[13]....
        /*0184*/ 	.word	0x00001030


	//   ....[14]....
        /*0188*/ 	.word	0x00001060


	//   ....[15]....
        /*018c*/ 	.word	0x00001080


	//   ....[16]....
        /*0190*/ 	.word	0x000011b0


	//   ....[17]....
        /*0194*/ 	.word	0x000011f0


	//   ....[18]....
        /*0198*/ 	.word	0x00001220


	//   ....[19]....
        /*019c*/ 	.word	0x00001260


	//   ....[20]....
        /*01a0*/ 	.word	0x00001f30


	//   ....[21]....
        /*01a4*/ 	.word	0x00001f40


	//   ....[22]....
        /*01a8*/ 	.word	0x00001f50


	//   ....[23]....
        /*01ac*/ 	.word	0x00001f60


	//   ....[24]....
        /*01b0*/ 	.word	0x00002090


	//   ....[25]....
        /*01b4*/ 	.word	0x000020d0


	//   ....[26]....
        /*01b8*/ 	.word	0x00002100


	//   ....[27]....
        /*01bc*/ 	.word	0x00002110


	//   ....[28]....
        /*01c0*/ 	.word	0x00002250


	//   ....[29]....
        /*01c4*/ 	.word	0x00002290


	//   ....[30]....
        /*01c8*/ 	.word	0x000022c0


	//   ....[31]....
        /*01cc*/ 	.word	0x000022d0


	//   ....[32]....
        /*01d0*/ 	.word	0x00002410


	//   ....[33]....
        /*01d4*/ 	.word	0x00002450


	//   ....[34]....
        /*01d8*/ 	.word	0x00002480


	//   ....[35]....
        /*01dc*/ 	.word	0x00002490


	//   ....[36]....
        /*01e0*/ 	.word	0x000025d0


	//   ....[37]....
        /*01e4*/ 	.word	0x00002610


	//   ....[38]....
        /*01e8*/ 	.word	0x00002640


	//   ....[39]....
        /*01ec*/ 	.word	0x00002660


	//   ....[40]....
        /*01f0*/ 	.word	0x00004fb0


	//   ....[41]....
        /*01f4*/ 	.word	0x00004fe0


	//   ....[42]....
        /*01f8*/ 	.word	0x00005000


	//   ....[43]....
        /*01fc*/ 	.word	0x00005010


	//   ....[44]....
        /*0200*/ 	.word	0x00005140


	//   ....[45]....
        /*0204*/ 	.word	0x00005170


	//   ....[46]....
        /*0208*/ 	.word	0x000051a0


	//   ....[47]....
        /*020c*/ 	.word	0x000051c0


	//   ....[48]....
        /*0210*/ 	.word	0x000052f0


	//   ....[49]....
        /*0214*/ 	.word	0x00005320


	//   ....[50]....
        /*0218*/ 	.word	0x00005350


	//   ....[51]....
        /*021c*/ 	.word	0x00005370


	//   ....[52]....
        /*0220*/ 	.word	0x000054a0


	//   ....[53]....
        /*0224*/ 	.word	0x000054d0


	//   ....[54]....
        /*0228*/ 	.word	0x00005500


	//   ....[55]....
        /*022c*/ 	.word	0x00005520


	//   ....[56]....
        /*0230*/ 	.word	0x00005650


	//   ....[57]....
        /*0234*/ 	.word	0x00005690


	//   ....[58]....
        /*0238*/ 	.word	0x000056c0


	//   ....[59]....
        /*023c*/ 	.word	0x00005700


	//----- nvinfo : EIATTR_VRC_CTA_INIT_COUNT
	.align		4
.L_308:
        /*0240*/ 	.byte	0x02, 0x4a
	.zero		1
	.zero		1


	//----- nvinfo : EIATTR_EXIT_INSTR_OFFSETS
	.align		4
        /*0244*/ 	.byte	0x04, 0x1c
        /*0246*/ 	.short	(.L_310 - .L_309)


	//   ....[0]....
.L_309:
        /*0248*/ 	.word	0x00000030


	//   ....[1]....
        /*024c*/ 	.word	0x00006310


	//   ....[2]....
        /*0250*/ 	.word	0x00006350


	//----- nvinfo : EIATTR_MAX_THREADS
	.align		4
.L_310:
        /*0254*/ 	.byte	0x04, 0x05
        /*0256*/ 	.short	(.L_312 - .L_311)
.L_311:
        /*0258*/ 	.word	0x00000100
        /*025c*/ 	.word	0x00000001
        /*0260*/ 	.word	0x00000001


	//----- nvinfo : EIATTR_CRS_STACK_SIZE
	.align		4
.L_312:
        /*0264*/ 	.byte	0x04, 0x1e
        /*0266*/ 	.short	(.L_314 - .L_313)
.L_313:
        /*0268*/ 	.word	0x00000000


	//----- nvinfo : EIATTR_CBANK_PARAM_SIZE
	.align		4
.L_314:
        /*026c*/ 	.byte	0x03, 0x19
        /*026e*/ 	.short	0x0015


	//----- nvinfo : EIATTR_PARAM_CBANK
	.align		4
        /*0270*/ 	.byte	0x04, 0x0a
        /*0272*/ 	.short	(.L_316 - .L_315)
	.align		4
.L_315:
        /*0274*/ 	.word	index@(.nv.constant0._ZN6thrust24THRUST_300001_SM_1000_NS8cuda_cub4core6detail13_kernel_agentINS1_8__reduce11ReduceAgentIPN4cuda3std3__45tupleIJdlEEESC_SB_iNS1_9__extrema9arg_min_fIdlNS9_4lessIdEEEEEEJSC_SC_iSH_EEEvDpT0_)
        /*0278*/ 	.short	0x0380
        /*027a*/ 	.short	0x0015


	//----- nvinfo : EIATTR_SW_WAR
	.align		4
.L_316:
        /*027c*/ 	.byte	0x04, 0x36
        /*027e*/ 	.short	(.L_318 - .L_317)
.L_317:
        /*0280*/ 	.word	0x00000008
.L_318:


//--------------------- .nv.info._ZN6thrust24THRUST_300001_SM_1000_NS8cuda_cub4core6detail13_kernel_agentINS1_8__reduce10DrainAgentIiEEJN3cub18CUB_300001_SM_10009GridQueueIjEEiEEEvDpT0_ --------------------------
	.section	.nv.info._ZN6thrust24THRUST_300001_SM_1000_NS8cuda_cub4core6detail13_kernel_agentINS1_8__reduce10DrainAgentIiEEJN3cub18CUB_300001_SM_10009GridQueueIjEEiEEEvDpT0_,"",@"SHT_CUDA_INFO"
	.sectionflags	@""
	.align	4


	//----- nvinfo : EIATTR_CUDA_API_VERSION
	.align		4
        /*0000*/ 	.byte	0x04, 0x37
        /*0002*/ 	.short	(.L_320 - .L_319)
.L_319:
        /*0004*/ 	.word	0x00000082


	//----- nvinfo : EIATTR_KPARAM_INFO
	.align		4
.L_320:
        /*0008*/ 	.byte	0x04, 0x17
        /*000a*/ 	.short	(.L_322 - .L_321)
.L_321:
        /*000c*/ 	.word	0x00000000
        /*0010*/ 	.short	0x0001
        /*0012*/ 	.short	0x0008
        /*0014*/ 	.byte	0x00, 0xf0, 0x11, 0x00


	//----- nvinfo : EIATTR_KPARAM_INFO
	.align		4
.L_322:
        /*0018*/ 	.byte	0x04, 0x17
        /*001a*/ 	.short	(.L_324 - .L_323)
.L_323:
        /*001c*/ 	.word	0x00000000
        /*0020*/ 	.short	0x0000
        /*0022*/ 	.short	0x0000
        /*0024*/ 	.byte	0x00, 0xf0, 0x21, 0x00


	//----- nvinfo : EIATTR_SPARSE_MMA_MASK
	.align		4
.L_324:
        /*0028*/ 	.byte	0x03, 0x50
        /*002a*/ 	.short	0x0000


	//----- nvinfo : EIATTR_MAXREG_COUNT
	.align		4
        /*002c*/ 	.byte	0x03, 0x1b
        /*002e*/ 	.short	0x00ff


	//----- nvinfo : EIATTR_MERCURY_ISA_VERSION
	.align		4
        /*0030*/ 	.byte	0x03, 0x5f
        /*0032*/ 	.short	0x0101


	//----- nvinfo : EIATTR_VRC_CTA_INIT_COUNT
	.align		4
        /*0034*/ 	.byte	0x02, 0x4a
	.zero		1
	.zero		1


	//----- nvinfo : EIATTR_EXIT_INSTR_OFFSETS
	.align		4
        /*0038*/ 	.byte	0x04, 0x1c
        /*003a*/ 	.short	(.L_326 - .L_325)


	//   ....[0]....
.L_325:
        /*003c*/ 	.word	0x00000060


	//----- nvinfo : EIATTR_MAX_THREADS
	.align		4
.L_326:
        /*0040*/ 	.byte	0x04, 0x05
        /*0042*/ 	.short	(.L_328 - .L_327)
.L_327:
        /*0044*/ 	.word	0x00000001
        /*0048*/ 	.word	0x00000001
        /*004c*/ 	.word	0x00000001


	//----- nvinfo : EIATTR_CBANK_PARAM_SIZE
	.align		4
.L_328:
        /*0050*/ 	.byte	0x03, 0x19
        /*0052*/ 	.short	0x000c


	//----- nvinfo : EIATTR_PARAM_CBANK
	.align		4
        /*0054*/ 	.byte	0x04, 0x0a
        /*0056*/ 	.short	(.L_330 - .L_329)
	.align		4
.L_329:
        /*0058*/ 	.word	index@(.nv.constant0._ZN6thrust24THRUST_300001_SM_1000_NS8cuda_cub4core6detail13_kernel_agentINS1_8__reduce10DrainAgentIiEEJN3cub18CUB_300001_SM_10009GridQueueIjEEiEEEvDpT0_)
        /*005c*/ 	.short	0x0380
        /*005e*/ 	.short	0x000c


	//----- nvinfo : EIATTR_SW_WAR
	.align		4
.L_330:
        /*0060*/ 	.byte	0x04, 0x36
        /*0062*/ 	.short	(.L_332 - .L_331)
.L_331:
        /*0064*/ 	.word	0x00000008
.L_332:


//--------------------- .nv.info._ZN6thrust24THRUST_300001_SM_1000_NS8cuda_cub4core6detail13_kernel_agentINS1_8__reduce11ReduceAgentINS0_12zip_iteratorIN4cuda3std3__45tupleIJNS0_6detail15normal_iteratorINS0_10device_ptrIdEEEENS0_17counting_iteratorIlNS0_11use_defaultESI_SI_EEEEEEEPNSB_IJdlEEESM_iNS1_9__extrema9arg_min_fIdlNSA_4lessIdEEEEEEJSL_SN_iN3cub18CUB_300001_SM_100013GridEvenShareIiEENSV_9GridQueueIjEESS_EEEvDpT0_ --------------------------
	.section	.nv.info._ZN6thrust24THRUST_300001_SM_1000_NS8cuda_cub4core6detail13_kernel_agentINS1_8__reduce11ReduceAgentINS0_12zip_iteratorIN4cuda3std3__45tupleIJNS0_6detail15normal_iteratorINS0_10device_ptrIdEEEENS0_17counting_iteratorIlNS0_11use_defaultESI_SI_EEEEEEEPNSB_IJdlEEESM_iNS1_9__extrema9arg_min_fIdlNSA_4lessIdEEEEEEJSL_SN_iN3cub18CUB_300001_SM_100013GridEvenShareIiEENSV_9GridQueueIjEESS_EEEvDpT0_,"",@"SHT_CUDA_INFO"
	.sectionflags	@""
	.align	4


	//----- nvinfo : EIATTR_CUDA_API_VERSION
	.align		4
        /*0000*/ 	.byte	0x04, 0x37
        /*0002*/ 	.short	(.L_334 - .L_333)
.L_333:
        /*0004*/ 	.word	0x00000082


	//----- nvinfo : EIATTR_KPARAM_INFO
	.align		4
.L_334:
        /*0008*/ 	.byte	0x04, 0x17
        /*000a*/ 	.short	(.L_336 - .L_335)
.L_335:
        /*000c*/ 	.word	0x00000000
        /*0010*/ 	.short	0x0005
        /*0012*/ 	.short	0x0050
        /*0014*/ 	.byte	0x00, 0xf0, 0x05, 0x00


	//----- nvinfo : EIATTR_KPARAM_INFO
	.align		4
.L_336:
        /*0018*/ 	.byte	0x04, 0x17
        /*001a*/ 	.short	(.L_338 - .L_337)
.L_337:
        /*001c*/ 	.word	0x00000000
        /*0020*/ 	.short	0x0004
        /*0022*/ 	.short	0x0048
        /*0024*/ 	.byte	0x00, 0xf0, 0x21, 0x00


	//----- nvinfo : EIATTR_KPARAM_INFO
	.align		4
.L_338:
        /*0028*/ 	.byte	0x04, 0x17
        /*002a*/ 	.short	(.L_340 - .L_339)
.L_339:
        /*002c*/ 	.word	0x00000000
        /*0030*/ 	.short	0x0003
        /*0032*/ 	.short	0x001c
        /*0034*/ 	.byte	0x00, 0xf0, 0xa1, 0x00


	//----- nvinfo : EIATTR_KPARAM_INFO
	.align		4
.L_340:
        /*0038*/ 	.byte	0x04, 0x17
        /*003a*/ 	.short	(.L_342 - .L_341)
.L_341:
        /*003c*/ 	.word	0x00000000
        /*0040*/ 	.short	0x0002
        /*0042*/ 	.short	0x0018
        /*0044*/ 	.byte	0x00, 0xf0, 0x11, 0x00


	//----- nvinfo : EIATTR_KPARAM_INFO
	.align		4
.L_342:
        /*0048*/ 	.byte	0x04, 0x17
        /*004a*/ 	.short	(.L_344 - .L_343)
.L_343:
        /*004c*/ 	.word	0x00000000
        /*0050*/ 	.short	0x0001
        /*0052*/ 	.short	0x0010
        /*0054*/ 	.byte	0x00, 0xf5, 0x21, 0x00


	//----- nvinfo : EIATTR_KPARAM_INFO
	.align		4
.L_344:
        /*0058*/ 	.byte	0x04, 0x17
        /*005a*/ 	.short	(.L_346 - .L_345)
.L_345:
        /*005c*/ 	.word	0x00000000
        /*0060*/ 	.short	0x0000
        /*0062*/ 	.short	0x0000
        /*0064*/ 	.byte	0x00, 0xf0, 0x41, 0x00


	//----- nvinfo : EIATTR_SPARSE_MMA_MASK
	.align		4
.L_346:
        /*0068*/ 	.byte	0x03, 0x50
        /*006a*/ 	.short	0x0000


	//----- nvinfo : EIATTR_MAXREG_COUNT
	.align		4
        /*006c*/ 	.byte	0x03, 0x1b
        /*006e*/ 	.short	0x00ff


	//----- nvinfo : EIATTR_NUM_BARRIERS
	.align		4
        /*0070*/ 	.byte	0x02, 0x4c
        /*0072*/ 	.byte	0x01
	.zero		1


	//----- nvinfo : EIATTR_MERCURY_ISA_VERSION
	.align		4
        /*0074*/ 	.byte	0x03, 0x5f
        /*0076*/ 	.short	0x0101


	//----- nvinfo : EIATTR_COOP_GROUP_MASK_REGIDS
	.align		4
        /*0078*/ 	.byte	0x04, 0x29
        /*007a*/ 	.short	(.L_348 - .L_347)


	//   ....[0]....
.L_347:
        /*007c*/ 	.word	0xffffffff


	//   ....[1]....
        /*0080*/ 	.word	0xffffffff


	//   ....[2]....
        /*0084*/ 	.word	0xffffffff


	//   ....[3]....
        /*0088*/ 	.word	0xffffffff


	//   ....[4]....
        /*008c*/ 	.word	0xffffffff


	//   ....[5]....
        /*0090*/ 	.word	0xffffffff


	//   ....[6]....
        /*0094*/ 	.word	0xffffffff


	//   ....[7]....
        /*0098*/ 	.word	0xffffffff


	//   ....[8]....
        /*009c*/ 	.word	0xffffffff


	//   ....[9]....
        /*00a0*/ 	.word	0xffffffff


	//   ....[10]....
        /*00a4*/ 	.word	0xffffffff


	//   ....[11]....
        /*00a8*/ 	.word	0xffffffff


	//   ....[12]....
        /*00ac*/ 	.word	0xffffffff


	//   ....[13]....
        /*00b0*/ 	.word	0xffffffff


	//   ....[14]....
        /*00b4*/ 	.word	0xffffffff


	//   ....[15]....
        /*00b8*/ 	.word	0xffffffff


	//   ....[16]....
        /*00bc*/ 	.word	0xffffffff


	//   ....[17]....
        /*00c0*/ 	.word	0xffffffff


	//   ....[18]....
        /*00c4*/ 	.word	0xffffffff


	//   ....[19]....
        /*00c8*/ 	.word	0xffffffff


	//   ....[20]....
        /*00cc*/ 	.word	0xffffffff


	//   ....[21]....
        /*00d0*/ 	.word	0xffffffff


	//   ....[22]....
        /*00d4*/ 	.word	0xffffffff


	//   ....[23]....
        /*00d8*/ 	.word	0xffffffff


	//   ....[24]....
        /*00dc*/ 	.word	0xffffffff


	//   ....[25]....
        /*00e0*/ 	.word	0xffffffff


	//   ....[26]....
        /*00e4*/ 	.word	0xffffffff


	//   ....[27]....
        /*00e8*/ 	.word	0xffffffff


	//   ....[28]....
        /*00ec*/ 	.word	0xffffffff


	//   ....[29]....
        /*00f0*/ 	.word	0xffffffff


	//   ....[30]....
        /*00f4*/ 	.word	0xffffffff


	//   ....[31]....
        /*00f8*/ 	.word	0xffffffff


	//   ....[32]....
        /*00fc*/ 	.word	0xffffffff


	//   ....[33]....
        /*0100*/ 	.word	0xffffffff


	//   ....[34]....
        /*0104*/ 	.word	0xffffffff


	//   ....[35]....
        /*0108*/ 	.word	0xffffffff


	//   ....[36]....
        /*010c*/ 	.word	0xffffffff


	//   ....[37]....
        /*0110*/ 	.word	0xffffffff


	//   ....[38]....
        /*0114*/ 	.word	0xffffffff


	//   ....[39]....
        /*0118*/ 	.word	0xffffffff


	//   ....[40]....
        /*011c*/ 	.word	0xffffffff


	//   ....[41]....
        /*0120*/ 	.word	0xffffffff


	//   ....[42]....
        /*0124*/ 	.word	0xffffffff


	//   ....[43]....
        /*0128*/ 	.word	0xffffffff


	//   ....[44]....
        /*012c*/ 	.word	0xffffffff


	//   ....[45]....
        /*0130*/ 	.word	0xffffffff


	//   ....[46]....
        /*0134*/ 	.word	0xffffffff


	//   ....[47]....
        /*0138*/ 	.word	0xffffffff


	//   ....[48]....
        /*013c*/ 	.word	0xffffffff


	//   ....[49]....
        /*0140*/ 	.word	0xffffffff


	//   ....[50]....
        /*0144*/ 	.word	0xffffffff


	//   ....[51]....
        /*0148*/ 	.word	0xffffffff


	//   ....[52]....
        /*014c*/ 	.word	0xffffffff


	//   ....[53]....
        /*0150*/ 	.word	0xffffffff


	//   ....[54]....
        /*0154*/ 	.word	0xffffffff


	//   ....[55]....
        /*0158*/ 	.word	0xffffffff


	//   ....[56]....
        /*015c*/ 	.word	0xffffffff


	//   ....[57]....
        /*0160*/ 	.word	0xffffffff


	//   ....[58]....
        /*0164*/ 	.word	0xffffffff


	//   ....[59]....
        /*0168*/ 	.word	0xffffffff


	//----- nvinfo : EIATTR_COOP_GROUP_INSTR_OFFSETS
	.align		4
.L_348:
        /*016c*/ 	.byte	0x04, 0x28
        /*016e*/ 	.short	(.L_350 - .L_349)


	//   ....[0]....
.L_349:
        /*0170*/ 	.word	0x00000c80


	//   ....[1]....
        /*0174*/ 	.word	0x00000cb0


	//   ....[2]....
        /*0178*/ 	.word	0x00000cd0


	//   ....[3]....
        /*017c*/ 	.word	0x00000ce0


	//   ....[4]....
        /*0180*/ 	.word	0x00000e10


	//   ....[5]....
        /*0184*/ 	.word	0x00000e40


	//   ....[6]....
        /*0188*/ 	.word	0x00000e70


	//   ....[7]....
        /*018c*/ 	.word	0x00000e90


	//   ....[8]....
        /*0190*/ 	.word	0x00000fc0


	//   ....[9]....
        /*0194*/ 	.word	0x00000ff0


	//   ....[10]....
        /*0198*/ 	.word	0x00001020


	//   ....[11]....
        /*019c*/ 	.word	0x00001040


	//   ....[12]....
        /*01a0*/ 	.word	0x00001170


	//   ....[13]....
        /*01a4*/ 	.word	0x000011a0


	//   ....[14]....
        /*01a8*/ 	.word	0x000011d0


	//   ....[15]....
        /*01ac*/ 	.word	0x000011f0


	//   ....[16]....
        /*01b0*/ 	.word	0x00001320


	//   ....[17]....
        /*01b4*/ 	.word	0x00001360


	//   ....[18]....
        /*01b8*/ 	.word	0x00001390


	//   ....[19]....
        /*01bc*/ 	.word	0x000013d0


	//   ....[20]....
        /*01c0*/ 	.word	0x000020a0


	//   ....[21]....
        /*01c4*/ 	.word	0x000020b0


	//   ....[22]....
        /*01c8*/ 	.word	0x000020c0


	//   ....[23]....
        /*01cc*/ 	.word	0x000020d0


	//   ....[24]....
        /*01d0*/ 	.word	0x00002200


	//   ....[25]....
        /*01d4*/ 	.word	0x00002240


	//   ....[26]....
        /*01d8*/ 	.word	0x00002270


	//   ....[27]....
        /*01dc*/ 	.word	0x00002280


	//   ....[28]....
        /*01e0*/ 	.word	0x000023c0


	//   ....[29]....
        /*01e4*/ 	.word	0x00002400


	//   ....[30]....
        /*01e8*/ 	.word	0x00002430


	//   ....[31]....
        /*01ec*/ 	.word	0x00002440


	//   ....[32]....
        /*01f0*/ 	.word	0x00002580


	//   ....[33]....
        /*01f4*/ 	.word	0x000025c0


	//   ....[34]....
        /*01f8*/ 	.word	0x000025f0


	//   ....[35]....
        /*01fc*/ 	.word	0x00002600


	//   ....[36]....
        /*0200*/ 	.word	0x00002740


	//   ....[37]....
        /*0204*/ 	.word	0x00002780


	//   ....[38]....
        /*0208*/ 	.word	0x000027b0


	//   ....[39]....
        /*020c*/ 	.word	0x000027d0


	//   ....[40]....
        /*0210*/ 	.word	0x00005280


	//   ....[41]....
        /*0214*/ 	.word	0x000052b0


	//   ....[42]....
        /*0218*/ 	.word	0x000052d0


	//   ....[43]....
        /*021c*/ 	.word	0x000052e0


	//   ....[44]....
        /*0220*/ 	.word	0x00005410


	//   ....[45]....
        /*0224*/ 	.word	0x00005440


	//   ....[46]....
        /*0228*/ 	.word	0x00005470


	//   ....[47]....
        /*022c*/ 	.word	0x00005490


	//   ....[48]....
        /*0230*/ 	.word	0x000055c0


	//   ....[49]....
        /*0234*/ 	.word	0x000055f0


	//   ....[50]....
        /*0238*/ 	.word	0x00005620


	//   ....[51]....
        /*023c*/ 	.word	0x00005640


	//   ....[52]....
        /*0240*/ 	.word	0x00005770


	//   ....[53]....
        /*0244*/ 	.word	0x000057a0


	//   ....[54]....
        /*0248*/ 	.word	0x000057d0


	//   ....[55]....
        /*024c*/ 	.word	0x000057f0


	//   ....[56]....
        /*0250*/ 	.word	0x00005920


	//   ....[57]....
        /*0254*/ 	.word	0x00005960


	//   ....[58]....
        /*0258*/ 	.word	0x00005990


	//   ....[59]....
        /*025c*/ 	.word	0x000059d0


	//----- nvinfo : EIATTR_VRC_CTA_INIT_COUNT
	.align		4
.L_350:
        /*0260*/ 	.byte	0x02, 0x4a
	.zero		1
	.zero		1


	//----- nvinfo : EIATTR_EXIT_INSTR_OFFSETS
	.align		4
        /*0264*/ 	.byte	0x04, 0x1c
        /*0266*/ 	.short	(.L_352 - .L_351)


	//   ....[0]....
.L_351:
        /*0268*/ 	.word	0x000065e0


	//   ....[1]....
        /*026c*/ 	.word	0x00006630


	//----- nvinfo : EIATTR_MAX_THREADS
	.align		4
.L_352:
        /*0270*/ 	.byte	0x04, 0x05
        /*0272*/ 	.short	(.L_354 - .L_353)
.L_353:
        /*0274*/ 	.word	0x00000100
        /*0278*/ 	.word	0x00000001
        /*027c*/ 	.word	0x00000001


	//----- nvinfo : EIATTR_CRS_STACK_SIZE
	.align		4
.L_354:
        /*0280*/ 	.byte	0x04, 0x1e
        /*0282*/ 	.short	(.L_356 - .L_355)
.L_355:
        /*0284*/ 	.word	0x00000000


	//----- nvinfo : EIATTR_CBANK_PARAM_SIZE
	.align		4
.L_356:
        /*0288*/ 	.byte	0x03, 0x19
        /*028a*/ 	.short	0x0051


	//----- nvinfo : EIATTR_PARAM_CBANK
	.align		4
        /*028c*/ 	.byte	0x04, 0x0a
        /*028e*/ 	.short	(.L_358 - .L_357)
	.align		4
.L_357:
        /*0290*/ 	.word	index@(.nv.constant0._ZN6thrust24THRUST_300001_SM_1000_NS8cuda_cub4core6detail13_kernel_agentINS1_8__reduce11ReduceAgentINS0_12zip_iteratorIN4cuda3std3__45tupleIJNS0_6detail15normal_iteratorINS0_10device_ptrIdEEEENS0_17counting_iteratorIlNS0_11use_defaultESI_SI_EEEEEEEPNSB_IJdlEEESM_iNS1_9__extrema9arg_min_fIdlNSA_4lessIdEEEEEEJSL_SN_iN3cub18CUB_300001_SM_100013GridEvenShareIiEENSV_9GridQueueIjEESS_EEEvDpT0_)
        /*0294*/ 	.short	0x0380
        /*0296*/ 	.short	0x0051


	//----- nvinfo : EIATTR_SW_WAR
	.align		4
.L_358:
        /*0298*/ 	.byte	0x04, 0x36
        /*029a*/ 	.short	(.L_360 - .L_359)
.L_359:
        /*029c*/ 	.word	0x00000008
.L_360:


//--------------------- .nv.info._ZN6thrust24THRUST_300001_SM_1000_NS8cuda_cub4core6detail13_kernel_agentINS1_8__reduce11ReduceAgentINS0_12zip_iteratorIN4cuda3std3__45tupleIJNS0_6detail15normal_iteratorINS0_10device_ptrIdEEEENS0_17counting_iteratorIlNS0_11use_defaultESI_SI_EEEEEEEPNSB_IJdlEEESM_iNS1_9__extrema9arg_min_fIdlNSA_4lessIdEEEEEEJSL_SN_iSS_EEEvDpT0_ --------------------------
	.section	.nv.info._ZN6thrust24THRUST_300001_SM_1000_NS8cuda_cub4core6detail13_kernel_agentINS1_8__reduce11ReduceAgentINS0_12zip_iteratorIN4cuda3std3__45tupleIJNS0_6detail15normal_iteratorINS0_10device_ptrIdEEEENS0_17counting_iteratorIlNS0_11use_defaultESI_SI_EEEEEEEPNSB_IJdlEEESM_iNS1_9__extrema9arg_min_fIdlNSA_4lessIdEEEEEEJSL_SN_iSS_EEEvDpT0_,"",@"SHT_CUDA_INFO"
	.sectionflags	@""
	.align	4


	//----- nvinfo : EIATTR_CUDA_API_VERSION
	.align		4
        /*0000*/ 	.byte	0x04, 0x37
        /*0002*/ 	.short	(.L_362 - .L_361)
.L_361:
        /*0004*/ 	.word	0x00000082


	//----- nvinfo : EIATTR_KPARAM_INFO
	.align		4
.L_362:
        /*0008*/ 	.byte	0x04, 0x17
        /*000a*/ 	.short	(.L_364 - .L_363)
.L_363:
        /*000c*/ 	.word	0x00000000
        /*0010*/ 	.short	0x0003
        /*0012*/ 	.short	0x001c
        /*0014*/ 	.byte	0x00, 0xf0, 0x05, 0x00


	//----- nvinfo : EIATTR_KPARAM_INFO
	.align		4
.L_364:
        /*0018*/ 	.byte	0x04, 0x17
        /*001a*/ 	.short	(.L_366 - .L_365)
.L_365:
        /*001c*/ 	.word	0x00000000
        /*0020*/ 	.short	0x0002
        /*0022*/ 	.short	0x0018
        /*0024*/ 	.byte	0x00, 0xf0, 0x11, 0x00


	//----- nvinfo : EIATTR_KPARAM_INFO
	.align		4
.L_366:
        /*0028*/ 	.byte	0x04, 0x17
        /*002a*/ 	.short	(.L_368 - .L_367)
.L_367:
        /*002c*/ 	.word	0x00000000
        /*0030*/ 	.short	0x0001
        /*0032*/ 	.short	0x0010
        /*0034*/ 	.byte	0x00, 0xf5, 0x21, 0x00


	//----- nvinfo : EIATTR_KPARAM_INFO
	.align		4
.L_368:
        /*0038*/ 	.byte	0x04, 0x17
        /*003a*/ 	.short	(.L_370 - .L_369)
.L_369:
        /*003c*/ 	.word	0x00000000
        /*0040*/ 	.short	0x0000
        /*0042*/ 	.short	0x0000
        /*0044*/ 	.byte	0x00, 0xf0, 0x41, 0x00


	//----- nvinfo : EIATTR_SPARSE_MMA_MASK
	.align		4
.L_370:
        /*0048*/ 	.byte	0x03, 0x50
        /*004a*/ 	.short	0x0000


	//----- nvinfo : EIATTR_MAXREG_COUNT
	.align		4
        /*004c*/ 	.byte	0x03, 0x1b
        /*004e*/ 	.short	0x00ff


	//----- nvinfo : EIATTR_NUM_BARRIERS
	.align		4
        /*0050*/ 	.byte	0x02, 0x4c
        /*0052*/ 	.byte	0x01
	.zero		1


	//----- nvinfo : EIATTR_MERCURY_ISA_VERSION
	.align		4
        /*0054*/ 	.byte	0x03, 0x5f
        /*0056*/ 	.short	0x0101


	//----- nvinfo : EIATTR_COOP_GROUP_MASK_REGIDS
	.align		4
        /*0058*/ 	.byte	0x04, 0x29
        /*005a*/ 	.short	(.L_372 - .L_371)


	//   ....[0]....
.L_371:
        /*005c*/ 	.word	0xffffffff


	//   ....[1]....
        /*0060*/ 	.word	0xffffffff


	//   ....[2]....
        /*0064*/ 	.word	0xffffffff


	//   ....[3]....
        /*0068*/ 	.word	0xffffffff


	//   ....[4]....
        /*006c*/ 	.word	0xffffffff


	//   ....[5]....
        /*0070*/ 	.word	0xffffffff


	//   ....[6]....
        /*0074*/ 	.word	0xffffffff


	//   ....[7]....
        /*0078*/ 	.word	0xffffffff


	//   ....[8]....
        /*007c*/ 	.word	0xffffffff


	//   ....[9]....
        /*0080*/ 	.word	0xffffffff


	//   ....[10]....
        /*0084*/ 	.word	0xffffffff


	//   ....[11]....
        /*0088*/ 	.word	0xffffffff


	//   ....[12]....
        /*008c*/ 	.word	0xffffffff


	//   ....[13]....
        /*0090*/ 	.word	0xffffffff


	//   ....[14]....
        /*0094*/ 	.word	0xffffffff


	//   ....[15]....
        /*0098*/ 	.word	0xffffffff


	//   ....[16]....
        /*009c*/ 	.word	0xffffffff


	//   ....[17]....
        /*00a0*/ 	.word	0xffffffff


	//   ....[18]....
        /*00a4*/ 	.word	0xffffffff


	//   ....[19]....
        /*00a8*/ 	.word	0xffffffff


	//   ....[20]....
        /*00ac*/ 	.word	0xffffffff


	//   ....[21]....
        /*00b0*/ 	.word	0xffffffff


	//   ....[22]....
        /*00b4*/ 	.word	0xffffffff


	//   ....[23]....
        /*00b8*/ 	.word	0xffffffff


	//   ....[24]....
        /*00bc*/ 	.word	0xffffffff


	//   ....[25]....
        /*00c0*/ 	.word	0xffffffff


	//   ....[26]....
        /*00c4*/ 	.word	0xffffffff


	//   ....[27]....
        /*00c8*/ 	.word	0xffffffff


	//   ....[28]....
        /*00cc*/ 	.word	0xffffffff


	//   ....[29]....
        /*00d0*/ 	.word	0xffffffff


	//   ....[30]....
        /*00d4*/ 	.word	0xffffffff


	//   ....[31]....
        /*00d8*/ 	.word	0xffffffff


	//   ....[32]....
        /*00dc*/ 	.word	0xffffffff


	//   ....[33]....
        /*00e0*/ 	.word	0xffffffff


	//   ....[34]....
        /*00e4*/ 	.word	0xffffffff


	//   ....[35]....
        /*00e8*/ 	.word	0xffffffff


	//   ....[36]....
        /*00ec*/ 	.word	0xffffffff


	//   ....[37]....
        /*00f0*/ 	.word	0xffffffff


	//   ....[38]....
        /*00f4*/ 	.word	0xffffffff


	//   ....[39]....
        /*00f8*/ 	.word	0xffffffff


	//   ....[40]....
        /*00fc*/ 	.word	0xffffffff


	//   ....[41]....
        /*0100*/ 	.word	0xffffffff


	//   ....[42]....
        /*0104*/ 	.word	0xffffffff


	//   ....[43]....
        /*0108*/ 	.word	0xffffffff


	//   ....[44]....
        /*010c*/ 	.word	0xffffffff


	//   ....[45]....
        /*0110*/ 	.word	0xffffffff


	//   ....[46]....
        /*0114*/ 	.word	0xffffffff


	//   ....[47]....
        /*0118*/ 	.word	0xffffffff


	//   ....[48]....
        /*011c*/ 	.word	0xffffffff


	//   ....[49]....
        /*0120*/ 	.word	0xffffffff


	//   ....[50]....
        /*0124*/ 	.word	0xffffffff


	//   ....[51]....
        /*0128*/ 	.word	0xffffffff


	//   ....[52]....
        /*012c*/ 	.word	0xffffffff


	//   ....[53]....
        /*0130*/ 	.word	0xffffffff


	//   ....[54]....
        /*0134*/ 	.word	0xffffffff


	//   ....[55]....
        /*0138*/ 	.word	0xffffffff


	//   ....[56]....
        /*013c*/ 	.word	0xffffffff


	//   ....[57]....
        /*0140*/ 	.word	0xffffffff


	//   ....[58]....
        /*0144*/ 	.word	0xffffffff


	//   ....[59]....
        /*0148*/ 	.word	0xffffffff


	//----- nvinfo : EIATTR_COOP_GROUP_INSTR_OFFSETS
	.align		4
.L_372:
        /*014c*/ 	.byte	0x04, 0x28
        /*014e*/ 	.short	(.L_374 - .L_373)


	//   ....[0]....
.L_373:
        /*0150*/ 	.word	0x00000c50


	//   ....[1]....
        /*0154*/ 	.word	0x00000c80


	//   ....[2]....
        /*0158*/ 	.word	0x00000ca0


	//   ....[3]....
        /*015c*/ 	.word	0x00000cb0


	//   ....[4]....
        /*0160*/ 	.word	0x00000de0


	//   ....[5]....
        /*0164*/ 	.word	0x00000e10


	//   ....[6]....
        /*0168*/ 	.word	0x00000e40


	//   ....[7]....
        /*016c*/ 	.word	0x00000e60


	//   ....[8]....
        /*0170*/ 	.word	0x00000f90


	//   ....[9]....
        /*0174*/ 	.word	0x00000fc0


	//   ....[10]....
        /*0178*/ 	.word	0x00000ff0


	//   ....[11]....
        /*017c*/ 	.word	0x00001010


	//   ....[12]....
        /*0180*/ 	.word	0x00001140


	//   ....[13]....
        /*0184*/ 	.word	0x00001170


	//   ....[14]....
        /*0188*/ 	.word	0x000011a0


	//   ....[15]....
        /*018c*/ 	.word	0x000011c0


	//   ....[16]....
        /*0190*/ 	.word	0x000012f0


	//   ....[17]....
        /*0194*/ 	.word	0x00001330


	//   ....[18]....
        /*0198*/ 	.word	0x00001360


	//   ....[19]....
        /*019c*/ 	.word	0x000013a0


	//   ....[20]....
        /*01a0*/ 	.word	0x00002070


	//   ....[21]....
        /*01a4*/ 	.word	0x00002080


	//   ....[22]....
        /*01a8*/ 	.word	0x00002090


	//   ....[23]....
        /*01ac*/ 	.word	0x000020a0


	//   ....[24]....
        /*01b0*/ 	.word	0x000021d0


	//   ....[25]....
        /*01b4*/ 	.word	0x00002210


	//   ....[26]....
        /*01b8*/ 	.word	0x00002240


	//   ....[27]....
        /*01bc*/ 	.word	0x00002250


	//   ....[28]....
        /*01c0*/ 	.word	0x00002390


	//   ....[29]....
        /*01c4*/ 	.word	0x000023d0


	//   ....[30]....
        /*01c8*/ 	.word	0x00002400


	//   ....[31]....
        /*01cc*/ 	.word	0x00002410


	//   ....[32]....
        /*01d0*/ 	.word	0x00002550


	//   ....[33]....
        /*01d4*/ 	.word	0x00002590


	//   ....[34]....
        /*01d8*/ 	.word	0x000025c0


	//   ....[35]....
        /*01dc*/ 	.word	0x000025d0


	//   ....[36]....
        /*01e0*/ 	.word	0x00002710


	//   ....[37]....
        /*01e4*/ 	.word	0x00002750


	//   ....[38]....
        /*01e8*/ 	.word	0x00002780


	//   ....[39]....
        /*01ec*/ 	.word	0x000027a0


	//   ....[40]....
        /*01f0*/ 	.word	0x00005010


	//   ....[41]....
        /*01f4*/ 	.word	0x00005040


	//   ....[42]....
        /*01f8*/ 	.word	0x00005060


	//   ....[43]....
        /*01fc*/ 	.word	0x00005070


	//   ....[44]....
        /*0200*/ 	.word	0x000051a0


	//   ....[45]....
        /*0204*/ 	.word	0x000051d0


	//   ....[46]....
        /*0208*/ 	.word	0x00005200


	//   ....[47]....
        /*020c*/ 	.word	0x00005220


	//   ....[48]....
        /*0210*/ 	.word	0x00005350


	//   ....[49]....
        /*0214*/ 	.word	0x00005380


	//   ....[50]....
        /*0218*/ 	.word	0x000053b0


	//   ....[51]....
        /*021c*/ 	.word	0x000053d0


	//   ....[52]....
        /*0220*/ 	.word	0x00005500


	//   ....[53]....
        /*0224*/ 	.word	0x00005530


	//   ....[54]....
        /*0228*/ 	.word	0x00005560


	//   ....[55]....
        /*022c*/ 	.word	0x00005580


	//   ....[56]....
        /*0230*/ 	.word	0x000056b0


	//   ....[57]....
        /*0234*/ 	.word	0x000056f0


	//   ....[58]....
        /*0238*/ 	.word	0x00005720


	//   ....[59]....
        /*023c*/ 	.word	0x00005730


	//----- nvinfo : EIATTR_VRC_CTA_INIT_COUNT
	.align		4
.L_374:
        /*0240*/ 	.byte	0x02, 0x4a
	.zero		1
	.zero		1


	//----- nvinfo : EIATTR_EXIT_INSTR_OFFSETS
	.align		4
        /*0244*/ 	.byte	0x04, 0x1c
        /*0246*/ 	.short	(.L_376 - .L_375)


	//   ....[0]....
.L_375:
        /*0248*/ 	.word	0x00000030


	//   ....[1]....
        /*024c*/ 	.word	0x00006370


	//   ....[2]....
        /*0250*/ 	.word	0x000063b0


	//----- nvinfo : EIATTR_MAX_THREADS
	.align		4
.L_376:
        /*0254*/ 	.byte	0x04, 0x05
        /*0256*/ 	.short	(.L_378 - .L_377)
.L_377:
        /*0258*/ 	.word	0x00000100
        /*025c*/ 	.word	0x00000001
        /*0260*/ 	.word	0x00000001


	//----- nvinfo : EIATTR_CRS_STACK_SIZE
	.align		4
.L_378:
        /*0264*/ 	.byte	0x04, 0x1e
        /*0266*/ 	.short	(.L_380 - .L_379)
.L_379:
        /*0268*/ 	.word	0x00000000


	//----- nvinfo : EIATTR_CBANK_PARAM_SIZE
	.align		4
.L_380:
        /*026c*/ 	.byte	0x03, 0x19
        /*026e*/ 	.short	0x001d


	//----- nvinfo : EIATTR_PARAM_CBANK
	.align		4
        /*0270*/ 	.byte	0x04, 0x0a
        /*0272*/ 	.short	(.L_382 - .L_381)
	.align		4
.L_381:
        /*0274*/ 	.word	index@(.nv.constant0._ZN6thrust24THRUST_300001_SM_1000_NS8cuda_cub4core6detail13_kernel_agentINS1_8__reduce11ReduceAgentINS0_12zip_iteratorIN4cuda3std3__45tupleIJNS0_6detail15normal_iteratorINS0_10device_ptrIdEEEENS0_17counting_iteratorIlNS0_11use_defaultESI_SI_EEEEEEEPNSB_IJdlEEESM_iNS1_9__extrema9arg_min_fIdlNSA_4lessIdEEEEEEJSL_SN_iSS_EEEvDpT0_)
        /*0278*/ 	.short	0x0380
        /*027a*/ 	.short	0x001d


	//----- nvinfo : EIATTR_SW_WAR
	.align		4
.L_382:
        /*027c*/ 	.byte	0x04, 0x36
        /*027e*/ 	.short	(.L_384 - .L_383)
.L_383:
        /*0280*/ 	.word	0x00000008
.L_384:


//--------------------- .nv.callgraph             --------------------------
	.section	.nv.callgraph,"",@"SHT_CUDA_CALLGRAPH"
	.align	4
	.sectionentsize	8
	.align		4
        /*0000*/ 	.word	0x00000000
	.align		4
        /*0004*/ 	.word	0xffffffff
	.align		4
        /*0008*/ 	.word	0x00000000
	.align		4
        /*000c*/ 	.word	0xfffffffe
	.align		4
        /*0010*/ 	.word	0x00000000
	.align		4
        /*0014*/ 	.word	0xfffffffd
	.align		4
        /*0018*/ 	.word	0x00000000
	.align		4
        /*001c*/ 	.word	0xfffffffc


//--------------------- .nv.constant4             --------------------------
	.section	.nv.constant4,"a",@progbits
	.align	8
	.align		8
.nv.constant4:
        /*0000*/ 	.dword	_ZN30_INTERNAL_125db568_4_k_cu_main4cuda3std3__45__cpo5beginE
	.align		8
        /*0008*/ 	.dword	_ZN30_INTERNAL_125db568_4_k_cu_main4cuda3std3__45__cpo3endE
	.align		8
        /*0010*/ 	.dword	_ZN30_INTERNAL_125db568_4_k_cu_main4cuda3std3__45__cpo6cbeginE
	.align		8
        /*0018*/ 	.dword	_ZN30_INTERNAL_125db568_4_k_cu_main4cuda3std3__45__cpo4cendE
	.align		8
        /*0020*/ 	.dword	_ZN30_INTERNAL_125db568_4_k_cu_main4cuda3std3__45__cpo6rbeginE
	.align		8
        /*0028*/ 	.dword	_ZN30_INTERNAL_125db568_4_k_cu_main4cuda3std3__45__cpo4rendE
	.align		8
        /*0030*/ 	.dword	_ZN30_INTERNAL_125db568_4_k_cu_main4cuda3std3__45__cpo7crbeginE
	.align		8
        /*0038*/ 	.dword	_ZN30_INTERNAL_125db568_4_k_cu_main4cuda3std3__45__cpo5crendE
	.align		8
        /*0040*/ 	.dword	_ZN30_INTERNAL_125db568_4_k_cu_main4cuda3std3__432_GLOBAL__N__125db568_4_k_cu_main6ignoreE
	.align		8
        /*0048*/ 	.dword	_ZN30_INTERNAL_125db568_4_k_cu_main4cuda3std3__419piecewise_constructE
	.align		8
        /*0050*/ 	.dword	_ZN30_INTERNAL_125db568_4_k_cu_main4cuda3std3__48in_placeE
	.align		8
        /*0058*/ 	.dword	_ZN30_INTERNAL_125db568_4_k_cu_main4cuda3std3__420unreachable_sentinelE
	.align		8
        /*0060*/ 	.dword	_ZN30_INTERNAL_125db568_4_k_cu_main4cuda3std3__47nulloptE
	.align		8
        /*0068*/ 	.dword	_ZN30_INTERNAL_125db568_4_k_cu_main4cuda3std3__48unexpectE
	.align		8
        /*0070*/ 	.dword	_ZN30_INTERNAL_125db568_4_k_cu_main4cuda3std6ranges3__45__cpo4swapE
	.align		8
        /*0078*/ 	.dword	_ZN30_INTERNAL_125db568_4_k_cu_main4cuda3std6ranges3__45__cpo9iter_moveE
	.align		8
        /*0080*/ 	.dword	_ZN30_INTERNAL_125db568_4_k_cu_main4cuda3std6ranges3__45__cpo5beginE
	.align		8
        /*0088*/ 	.dword	_ZN30_INTERNAL_125db568_4_k_cu_main4cuda3std6ranges3__45__cpo3endE
	.align		8
        /*0090*/ 	.dword	_ZN30_INTERNAL_125db568_4_k_cu_main4cuda3std6ranges3__45__cpo6cbeginE
	.align		8
        /*0098*/ 	.dword	_ZN30_INTERNAL_125db568_4_k_cu_main4cuda3std6ranges3__45__cpo4cendE
	.align		8
        /*00a0*/ 	.dword	_ZN30_INTERNAL_125db568_4_k_cu_main4cuda3std6ranges3__45__cpo7advanceE
	.align		8
        /*00a8*/ 	.dword	_ZN30_INTERNAL_125db568_4_k_cu_main4cuda3std6ranges3__45__cpo9iter_swapE
	.align		8
        /*00b0*/ 	.dword	_ZN30_INTERNAL_125db568_4_k_cu_main4cuda3std6ranges3__45__cpo4nextE
	.align		8
        /*00b8*/ 	.dword	_ZN30_INTERNAL_125db568_4_k_cu_main4cuda3std6ranges3__45__cpo4prevE
	.align		8
        /*00c0*/ 	.dword	_ZN30_INTERNAL_125db568_4_k_cu_main4cuda3std6ranges3__45__cpo4dataE
	.align		8
        /*00c8*/ 	.dword	_ZN30_INTERNAL_125db568_4_k_cu_main4cuda3std6ranges3__45__cpo5cdataE
	.align		8
        /*00d0*/ 	.dword	_ZN30_INTERNAL_125db568_4_k_cu_main4cuda3std6ranges3__45__cpo4sizeE
	.align		8
        /*00d8*/ 	.dword	_ZN30_INTERNAL_125db568_4_k_cu_main4cuda3std6ranges3__45__cpo5ssizeE
	.align		8
        /*00e0*/ 	.dword	_ZN30_INTERNAL_125db568_4_k_cu_main4cuda3std6ranges3__45__cpo8distanceE
	.align		8
        /*00e8*/ 	.dword	_ZN30_INTERNAL_125db568_4_k_cu_main6thrust24THRUST_300001_SM_1000_NS8cuda_cub3parE
	.align		8
        /*00f0*/ 	.dword	_ZN30_INTERNAL_125db568_4_k_cu_main6thrust24THRUST_300001_SM_1000_NS8cuda_cub10par_nosyncE
	.align		8
        /*00f8*/ 	.dword	_ZN30_INTERNAL_125db568_4_k_cu_main6thrust24THRUST_300001_SM_1000_NS6system6detail10sequential3seqE
	.align		8
        /*0100*/ 	.dword	_ZN30_INTERNAL_125db568_4_k_cu_main6thrust24THRUST_300001_SM_1000_NS6system3cpp3parE
	.align		8
        /*0108*/ 	.dword	_ZN30_INTERNAL_125db568_4_k_cu_main6thrust24THRUST_300001_SM_1000_NS12placeholders2_1E
	.align		8
        /*0110*/ 	.dword	_ZN30_INTERNAL_125db568_4_k_cu_main6thrust24THRUST_300001_SM_1000_NS12placeholders2_2E
	.align		8
        /*0118*/ 	.dword	_ZN30_INTERNAL_125db568_4_k_cu_main6thrust24THRUST_300001_SM_1000_NS12placeholders2_3E
	.align		8
        /*0120*/ 	.dword	_ZN30_INTERNAL_125db568_4_k_cu_main6thrust24THRUST_300001_SM_1000_NS12placeholders2_4E
	.align		8
        /*0128*/ 	.dword	_ZN30_INTERNAL_125db568_4_k_cu_main6thrust24THRUST_300001_SM_1000_NS12placeholders2_5E
	.align		8
        /*0130*/ 	.dword	_ZN30_INTERNAL_125db568_4_k_cu_main6thrust24THRUST_300001_SM_1000_NS12placeholders2_6E
	.align		8
        /*0138*/ 	.dword	_ZN30_INTERNAL_125db568_4_k_cu_main6thrust24THRUST_300001_SM_1000_NS12placeholders2_7E
	.align		8
        /*0140*/ 	.dword	_ZN30_INTERNAL_125db568_4_k_cu_main6thrust24THRUST_300001_SM_1000_NS12placeholders2_8E
	.align		8
        /*0148*/ 	.dword	_ZN30_INTERNAL_125db568_4_k_cu_main6thrust24THRUST_300001_SM_1000_NS12placeholders2_9E
	.align		8
        /*0150*/ 	.dword	_ZN30_INTERNAL_125db568_4_k_cu_main6thrust24THRUST_300001_SM_1000_NS12placeholders3_10E
	.align		8
        /*0158*/ 	.dword	_ZN30_INTERNAL_125db568_4_k_cu_main6thrust24THRUST_300001_SM_1000_NS3seqE
	.align		8
        /*0160*/ 	.dword	_ZN30_INTERNAL_125db568_4_k_cu_main6thrust24THRUST_300001_SM_1000_NS6deviceE


//--------------------- .text._ZN3cub18CUB_300001_SM_10006detail9transform16transform_kernelINS2_10policy_hubILb1EN4cuda3std3__45tupleIJN6thrust24THRUST_300001_SM_1000_NS17counting_iteratorIiNSA_11use_defaultESC_SC_EEEEEE10policy1000El16custom_transformNSA_6detail15normal_iteratorINSA_10device_ptrIdEEEEJSD_EEEvT0_iT1_T2_DpNS2_10kernel_argIT3_EE --------------------------
	.section	.text._ZN3cub18CUB_300001_SM_10006detail9transform16transform_kernelINS2_10policy_hubILb1EN4cuda3std3__45tupleIJN6thrust24THRUST_300001_SM_1000_NS17counting_iteratorIiNSA_11use_defaultESC_SC_EEEEEE10policy1000El16custom_transformNSA_6detail15normal_iteratorINSA_10device_ptrIdEEEEJSD_EEEvT0_iT1_T2_DpNS2_10kernel_argIT3_EE,"ax",@progbits
	.align	128
        .global         _ZN3cub18CUB_300001_SM_10006detail9transform16transform_kernelINS2_10policy_hubILb1EN4cuda3std3__45tupleIJN6thrust24THRUST_300001_SM_1000_NS17counting_iteratorIiNSA_11use_defaultESC_SC_EEEEEE10policy1000El16custom_transformNSA_6detail15normal_iteratorINSA_10device_ptrIdEEEEJSD_EEEvT0_iT1_T2_DpNS2_10kernel_argIT3_EE
        .type           _ZN3cub18CUB_300001_SM_10006detail9transform16transform_kernelINS2_10policy_hubILb1EN4cuda3std3__45tupleIJN6thrust24THRUST_300001_SM_1000_NS17counting_iteratorIiNSA_11use_defaultESC_SC_EEEEEE10policy1000El16custom_transformNSA_6detail15normal_iteratorINSA_10device_ptrIdEEEEJSD_EEEvT0_iT1_T2_DpNS2_10kernel_argIT3_EE,@function
        .size           _ZN3cub18CUB_300001_SM_10006detail9transform16transform_kernelINS2_10policy_hubILb1EN4cuda3std3__45tupleIJN6thrust24THRUST_300001_SM_1000_NS17counting_iteratorIiNSA_11use_defaultESC_SC_EEEEEE10policy1000El16custom_transformNSA_6detail15normal_iteratorINSA_10device_ptrIdEEEEJSD_EEEvT0_iT1_T2_DpNS2_10kernel_argIT3_EE,(.L_x_1059 - _ZN3cub18CUB_300001_SM_10006detail9transform16transform_kernelINS2_10policy_hubILb1EN4cuda3std3__45tupleIJN6thrust24THRUST_300001_SM_1000_NS17counting_iteratorIiNSA_11use_defaultESC_SC_EEEEEE10policy1000El16custom_transformNSA_6detail15normal_iteratorINSA_10device_ptrIdEEEEJSD_EEEvT0_iT1_T2_DpNS2_10kernel_argIT3_EE)
        .other          _ZN3cub18CUB_300001_SM_10006detail9transform16transform_kernelINS2_10policy_hubILb1EN4cuda3std3__45tupleIJN6thrust24THRUST_300001_SM_1000_NS17counting_iteratorIiNSA_11use_defaultESC_SC_EEEEEE10policy1000El16custom_transformNSA_6detail15normal_iteratorINSA_10device_ptrIdEEEEJSD_EEEvT0_iT1_T2_DpNS2_10kernel_argIT3_EE,@"STO_CUDA_ENTRY STV_DEFAULT"
_ZN3cub18CUB_300001_SM_10006detail9transform16transform_kernelINS2_10policy_hubILb1EN4cuda3std3__45tupleIJN6thrust24THRUST_300001_SM_1000_NS17counting_iteratorIiNSA_11use_defaultESC_SC_EEEEEE10policy1000El16custom_transformNSA_6detail15normal_iteratorINSA_10device_ptrIdEEEEJSD_EEEvT0_iT1_T2_DpNS2_10kernel_argIT3_EE:
.text._ZN3cub18CUB_300001_SM_10006detail9transform16transform_kernelINS2_10policy_hubILb1EN4cuda3std3__45tupleIJN6thrust24THRUST_300001_SM_1000_NS17counting_iteratorIiNSA_11use_defaultESC_SC_EEEEEE10policy1000El16custom_transformNSA_6detail15normal_iteratorINSA_10device_ptrIdEEEEJSD_EEEvT0_iT1_T2_DpNS2_10kernel_argIT3_EE:
[----:B------:R-:W-:Y:S01]  /*0000*/  LDC R1, c[0x0][0x37c] ;  /* 0x0000df00ff017b82 */ /* 0x000fe20000000800 */
[----:B------:R-:W0:Y:S07]  /*0010*/  LDCU UR10, c[0x0][0x388] ;  /* 0x00007100ff0a77ac */ /* 0x000e2e0008000800 */
[----:B------:R-:W1:Y:S01]  /*0020*/  S2UR UR4, SR_CTAID.X ;  /* 0x00000000000479c3 */ /* 0x000e620000002500 */
[----:B------:R-:W-:Y:S01]  /*0030*/  MOV R7, 0x41dfffff ;  /* 0x41dfffff00077802 */ /* 0x000fe20000000f00 */
[----:B------:R-:W2:Y:S01]  /*0040*/  LDCU.64 UR12, c[0x0][0x380] ;  /* 0x00007000ff0c77ac */ /* 0x000ea20008000a00 */
[----:B------:R-:W3:Y:S01]  /*0050*/  LDCU.64 UR14, c[0x0][0x3a8] ;  /* 0x00007500ff0e77ac */ /* 0x000ee20008000a00 */
[----:B------:R-:W4:Y:S01]  /*0060*/  LDCU UR11, c[0x0][0x3b0] ;  /* 0x00007600ff0b77ac */ /* 0x000f220008000800 */
[----:B------:R-:W1:Y:S01]  /*0070*/  LDCU.64 UR16, c[0x0][0x358] ;  /* 0x00006b00ff1077ac */ /* 0x000e620008000a00 */
[----:B0-----:R-:W-:-:S04]  /*0080*/  USHF.L.U32 UR18, UR10, 0x7, URZ ;  /* 0x000000070a127899 */ /* 0x001fc800080006ff */
[----:B------:R-:W-:Y:S02]  /*0090*/  USHF.R.S32.HI UR6, URZ, 0x1f, UR18 ;  /* 0x0000001fff067899 */ /* 0x000fe40008011412 */
[----:B-1----:R-:W-:Y:S02]  /*00a0*/  UIMAD.WIDE.U32 UR8, UR18, UR4, URZ ;  /* 0x00000004120872a5 */ /* 0x002fe4000f8e00ff */
[----:B------:R-:W-:Y:S02]  /*00b0*/  UIMAD UR7, UR6, UR4, URZ ;  /* 0x00000004060772a4 */ /* 0x000fe4000f8e02ff */
[----:B--2---:R-:W-:Y:S02]  /*00c0*/  UIADD3 UR5, UP0, UPT, -UR8, UR12, URZ ;  /* 0x0000000c08057290 */ /* 0x004fe4000ff1e1ff */
[----:B------:R-:W-:-:S04]  /*00d0*/  UIADD3 UR7, UPT, UPT, UR9, UR7, URZ ;  /* 0x0000000709077290 */ /* 0x000fc8000fffe0ff */
[----:B------:R-:W-:Y:S02]  /*00e0*/  UIADD3.X UR4, UPT, UPT, ~UR7, UR13, URZ, UP0, !UPT ;  /* 0x0000000d07047290 */ /* 0x000fe400087fe5ff */
[----:B------:R-:W-:-:S04]  /*00f0*/  UISETP.LT.U32.AND UP0, UPT, UR5, UR18, UPT ;  /* 0x000000120500728c */ /* 0x000fc8000bf01070 */
[----:B------:R-:W-:Y:S02]  /*0100*/  UISETP.LT.AND.EX UP0, UPT, UR4, UR6, UPT, UP0 ;  /* 0x000000060400728c */ /* 0x000fe4000bf01300 */
[----:B---3--:R-:W-:Y:S02]  /*0110*/  ULEA UR6, UP1, UR8, UR14, 0x3 ;  /* 0x0000000e08067291 */ /* 0x008fe4000f8218ff */
[----:B------:R-:W-:Y:S02]  /*0120*/  USEL UR5, UR5, UR18, UP0 ;  /* 0x0000001205057287 */ /* 0x000fe40008000000 */
[----:B------:R-:W-:Y:S02]  /*0130*/  ULEA.HI.X UR7, UR8, UR15, UR7, 0x3, UP1 ;  /* 0x0000000f08077291 */ /* 0x000fe400088f1c07 */
[----:B------:R-:W-:Y:S02]  /*0140*/  UISETP.NE.AND UP0, UPT, UR18, UR5, UPT ;  /* 0x000000051200728c */ /* 0x000fe4000bf05270 */
[----:B----4-:R-:W-:Y:S01]  /*0150*/  UIADD3 UR8, UPT, UPT, UR8, UR11, URZ ;  /* 0x0000000b08087290 */ /* 0x010fe2000fffe0ff */
[----:B------:R-:W-:-:S06]  /*0160*/  UMOV UR15, 0xff800000 ;  /* 0xff800000000f7882 */ /* 0x000fcc0000000000 */
[----:B------:R-:W-:Y:S05]  /*0170*/  BRA.U !UP0, `(.L_x_0) ;  /* 0x0000004908ac7547 */ /* 0x000fea000b800000 */
[----:B------:R-:W-:-:S06]  /*0180*/  UISETP.GE.AND UP0, UPT, UR10, 0x1, UPT ;  /* 0x000000010a00788c */ /* 0x000fcc000bf06270 */
[----:B------:R-:W-:-:S13]  /*0190*/  PLOP3.LUT P0, PT, PT, PT, UP0, 0x80, 0x8 ;  /* 0x000000000008781c */ /* 0x000fda0003f0f008 */
[----:B------:R-:W-:Y:S05]  /*01a0*/  @!P0 EXIT ;  /* 0x000000000000894d */ /* 0x000fea0003800000 */
[----:B------:R-:W0:Y:S01]  /*01b0*/  LDCU UR13, c[0x0][0x3a0] ;  /* 0x00007400ff0d77ac */ /* 0x000e220008000800 */
[----:B------:R-:W1:Y:S01]  /*01c0*/  S2R R6, SR_TID.X ;  /* 0x0000000000067919 */ /* 0x000e620000002100 */
[----:B0-----:R-:W-:Y:S02]  /*01d0*/  UISETP.GE.AND UP0, UPT, UR13, 0x1, UPT ;  /* 0x000000010d00788c */ /* 0x001fe4000bf06270 */
[----:B------:R-:W-:-:S07]  /*01e0*/  UIADD3 UR14, UPT, UPT, UR13, -0x1, URZ ;  /* 0xffffffff0d0e7890 */ /* 0x000fce000fffe0ff */
[----:B------:R-:W-:Y:S05]  /*01f0*/  BRA.U !UP0, `(.L_x_1) ;  /* 0x0000004108d47547 */ /* 0x000fea000b800000 */
[----:B------:R-:W0:Y:S01]  /*0200*/  I2F.F64 R18, UR13 ;  /* 0x0000000d00127d12 */ /* 0x000e220008201c00 */
[----:B------:R-:W-:Y:S02]  /*0210*/  UIADD3 UR4, UPT, UPT, UR13, 0x3, URZ ;  /* 0x000000030d047890 */ /* 0x000fe4000fffe0ff */
[----:B------:R-:W-:Y:S02]  /*0220*/  UIADD3 UR10, UPT, UPT, UR13, 0x7, URZ ;  /* 0x000000070d0a7890 */ /* 0x000fe4000fffe0ff */
[----:B------:R-:W-:Y:S02]  /*0230*/  ULOP3.LUT UR9, UR4, 0x3, URZ, 0xc0, !UPT ;  /* 0x0000000304097892 */ /* 0x000fe4000f8ec0ff */
[----:B------:R-:W-:Y:S02]  /*0240*/  ULOP3.LUT UR11, UR10, 0x7, URZ, 0xc0, !UPT ;  /* 0x000000070a0b7892 */ /* 0x000fe4000f8ec0ff */
[----:B------:R-:W-:Y:S02]  /*0250*/  ULOP3.LUT UR12, UR4, 0x1, URZ, 0xc0, !UPT ;  /* 0x00000001040c7892 */ /* 0x000fe4000f8ec0ff */
[----:B------:R-:W-:-:S02]  /*0260*/  ULOP3.LUT UR18, UR13, 0x7, URZ, 0xc0, !UPT ;  /* 0x000000070d127892 */ /* 0x000fc4000f8ec0ff */
[----:B------:R-:W-:Y:S02]  /*0270*/  ULOP3.LUT UR19, UR13, 0x7ffffff8, URZ, 0xc0, !UPT ;  /* 0x7ffffff80d137892 */ /* 0x000fe4000f8ec0ff */
[----:B------:R-:W-:Y:S02]  /*0280*/  ULOP3.LUT UR20, UR14, 0xfffffffc, URZ, 0xc0, !UPT ;  /* 0xfffffffc0e147892 */ /* 0x000fe4000f8ec0ff */
[----:B------:R-:W-:Y:S02]  /*0290*/  ULOP3.LUT UR21, UR14, 0x7, URZ, 0xc0, !UPT ;  /* 0x000000070e157892 */ /* 0x000fe4000f8ec0ff */
[----:B------:R-:W-:Y:S02]  /*02a0*/  ULOP3.LUT UR22, UR14, 0xfffffff8, URZ, 0xc0, !UPT ;  /* 0xfffffff80e167892 */ /* 0x000fe4000f8ec0ff */
[----:B------:R-:W-:Y:S02]  /*02b0*/  UIADD3 UR24, UPT, UPT, UR13, -0x2, URZ ;  /* 0xfffffffe0d187890 */ /* 0x000fe4000fffe0ff */
[----:B------:R-:W-:-:S02]  /*02c0*/  ULOP3.LUT UR10, UR10, 0x3, URZ, 0xc0, !UPT ;  /* 0x000000030a0a7892 */ /* 0x000fc4000f8ec0ff */
[----:B------:R-:W-:Y:S02]  /*02d0*/  UIADD3 UR9, UPT, UPT, UR9, -0x1, URZ ;  /* 0xffffffff09097890 */ /* 0x000fe4000fffe0ff */
[----:B------:R-:W-:Y:S01]  /*02e0*/  UIADD3 UR11, UPT, UPT, UR11, -0x1, URZ ;  /* 0xffffffff0b0b7890 */ /* 0x000fe2000fffe0ff */
[----:B0-----:R-:W-:-:S11]  /*02f0*/  UMOV UR4, URZ ;  /* 0x000000ff00047c82 */ /* 0x001fd60008000000 */
.L_x_59:
[----:B------:R-:W-:Y:S01]  /*0300*/  MOV R3, UR4 ;  /* 0x0000000400037c02 */ /* 0x000fe20008000f00 */
[----:B------:R-:W-:Y:S03]  /*0310*/  BSSY.RECONVERGENT B0, `(.L_x_2) ;  /* 0x000041c000007945 */ /* 0x000fe60003800200 */
[----:B-1----:R-:W-:-:S04]  /*0320*/  LEA R4, R3, R6, 0x7 ;  /* 0x0000000603047211 */ /* 0x002fc800078e38ff */
[----:B------:R-:W-:-:S13]  /*0330*/  ISETP.GE.AND P0, PT, R4, UR5, PT ;  /* 0x0000000504007c0c */ /* 0x000fda000bf06270 */
[----:B0-----:R-:W-:Y:S05]  /*0340*/  @P0 BRA `(.L_x_3) ;  /* 0x0000004000600947 */ /* 0x001fea0003800000 */
[----:B------:R-:W0:Y:S01]  /*0350*/  LDC.64 R2, c[0x0][0x3a0] ;  /* 0x0000e800ff027b82 */ /* 0x000e220000000a00 */
[----:B------:R-:W-:Y:S01]  /*0360*/  IADD3 R5, PT, PT, R4, UR8, RZ ;  /* 0x0000000804057c10 */ /* 0x000fe2000fffe0ff */
[----:B------:R-:W-:-:S04]  /*0370*/  UISETP.GE.U32.AND UP0, UPT, UR14, 0x7, UPT ;  /* 0x000000070e00788c */ /* 0x000fc8000bf06070 */
[C---:B0-----:R-:W-:Y:S02]  /*0380*/  IMAD R3, R5.reuse, 0x533, R3 ;  /* 0x0000053305037824 */ /* 0x041fe400078e0203 */
[----:B------:R-:W-:Y:S02]  /*0390*/  IMAD R5, R5, R2, RZ ;  /* 0x0000000205057224 */ /* 0x000fe400078e02ff */
[----:B------:R-:W-:-:S05]  /*03a0*/  IMAD.HI.U32 R0, R3, 0x3, RZ ;  /* 0x0000000303007827 */ /* 0x000fca00078e00ff */
[----:B------:R-:W-:-:S04]  /*03b0*/  IADD3 R9, PT, PT, R3, -R0, RZ ;  /* 0x8000000003097210 */ /* 0x000fc80007ffe0ff */
[----:B------:R-:W-:-:S04]  /*03c0*/  LEA.HI R9, R9, R0, RZ, 0x1f ;  /* 0x0000000009097211 */ /* 0x000fc800078ff8ff */
[----:B------:R-:W-:-:S05]  /*03d0*/  SHF.R.U32.HI R0, RZ, 0x1e, R9 ;  /* 0x0000001eff007819 */ /* 0x000fca0000011609 */
[----:B------:R-:W-:Y:S02]  /*03e0*/  IMAD R0, R0, -0x7fffffff, R3 ;  /* 0x8000000100007824 */ /* 0x000fe400078e0203 */
[----:B------:R-:W-:-:S03]  /*03f0*/  HFMA2 R3, -RZ, RZ, 0, 0 ;  /* 0x00000000ff037431 */ /* 0x000fc600000001ff */
[----:B------:R-:W-:Y:S01]  /*0400*/  VIMNMX.U32 R31, PT, PT, R0, 0x1, !PT ;  /* 0x00000001001f7848 */ /* 0x000fe20007fe0000 */
[----:B------:R-:W-:Y:S06]  /*0410*/  BRA.U !UP0, `(.L_x_4) ;  /* 0x00000001085c7547 */ /* 0x000fec000b800000 */
[----:B------:R-:W0:Y:S01]  /*0420*/  LDC.64 R10, c[0x0][0x398] ;  /* 0x0000e600ff0a7b82 */ /* 0x000e220000000a00 */
[----:B------:R-:W-:-:S07]  /*0430*/  MOV R0, RZ ;  /* 0x000000ff00007202 */ /* 0x000fce0000000f00 */
.L_x_5:
[----:B-1----:R-:W-:Y:S02]  /*0440*/  IADD3 R9, PT, PT, R5, R0, RZ ;  /* 0x0000000005097210 */ /* 0x002fe40007ffe0ff */
[C---:B------:R-:W-:Y:S02]  /*0450*/  IADD3 R3, PT, PT, R0.reuse, 0x1, RZ ;  /* 0x0000000100037810 */ /* 0x040fe40007ffe0ff */
[C---:B------:R-:W-:Y:S01]  /*0460*/  IADD3 R13, PT, PT, R0.reuse, 0x2, RZ ;  /* 0x00000002000d7810 */ /* 0x040fe20007ffe0ff */
[----:B0-----:R-:W-:Y:S01]  /*0470*/  IMAD.WIDE R8, R9, 0x4, R10 ;  /* 0x0000000409087825 */ /* 0x001fe200078e020a */
[C---:B------:R-:W-:Y:S02]  /*0480*/  IADD3 R15, PT, PT, R0.reuse, 0x3, RZ ;  /* 0x00000003000f7810 */ /* 0x040fe40007ffe0ff */
[C---:B------:R-:W-:Y:S02]  /*0490*/  IADD3 R17, PT, PT, R0.reuse, 0x4, RZ ;  /* 0x0000000400117810 */ /* 0x040fe40007ffe0ff */
[C---:B------:R-:W-:Y:S01]  /*04a0*/  IADD3 R21, PT, PT, R0.reuse, 0x5, RZ ;  /* 0x0000000500157810 */ /* 0x040fe20007ffe0ff */
[----:B------:R0:W-:Y:S01]  /*04b0*/  STG.E desc[UR16][R8.64], R0 ;  /* 0x0000000008007986 */ /* 0x0001e2000c101910 */
[----:B------:R-:W-:-:S02]  /*04c0*/  IADD3 R23, PT, PT, R0, 0x6, RZ ;  /* 0x0000000600177810 */ /* 0x000fc40007ffe0ff */
[C---:B------:R-:W-:Y:S01]  /*04d0*/  IADD3 R25, PT, PT, R0.reuse, 0x7, RZ ;  /* 0x0000000700197810 */ /* 0x040fe20007ffe0ff */
[----:B------:R1:W-:Y:S04]  /*04e0*/  STG.E desc[UR16][R8.64+0x4], R3 ;  /* 0x0000040308007986 */ /* 0x0003e8000c101910 */
[----:B------:R1:W-:Y:S04]  /*04f0*/  STG.E desc[UR16][R8.64+0x8], R13 ;  /* 0x0000080d08007986 */ /* 0x0003e8000c101910 */
[----:B------:R1:W-:Y:S01]  /*0500*/  STG.E desc[UR16][R8.64+0xc], R15 ;  /* 0x00000c0f08007986 */ /* 0x0003e2000c101910 */
[----:B0-----:R-:W-:-:S03]  /*0510*/  VIADD R0, R0, 0x8 ;  /* 0x0000000800007836 */ /* 0x001fc60000000000 */
[----:B------:R1:W-:Y:S02]  /*0520*/  STG.E desc[UR16][R8.64+0x10], R17 ;  /* 0x0000101108007986 */ /* 0x0003e4000c101910 */
[----:B------:R-:W-:Y:S02]  /*0530*/  ISETP.NE.AND P0, PT, R0, UR19, PT ;  /* 0x0000001300007c0c */ /* 0x000fe4000bf05270 */
[----:B------:R1:W-:Y:S04]  /*0540*/  STG.E desc[UR16][R8.64+0x14], R21 ;  /* 0x0000141508007986 */ /* 0x0003e8000c101910 */
[----:B------:R1:W-:Y:S04]  /*0550*/  STG.E desc[UR16][R8.64+0x18], R23 ;  /* 0x0000181708007986 */ /* 0x0003e8000c101910 */
[----:B------:R1:W-:Y:S03]  /*0560*/  STG.E desc[UR16][R8.64+0x1c], R25 ;  /* 0x00001c1908007986 */ /* 0x0003e6000c101910 */
[----:B------:R-:W-:Y:S05]  /*0570*/  @P0 BRA `(.L_x_5) ;  /* 0xfffffffc00b00947 */ /* 0x000fea000383ffff */
[----:B-1----:R-:W-:-:S07]  /*0580*/  MOV R3, UR19 ;  /* 0x0000001300037c02 */ /* 0x002fce0008000f00 */
.L_x_4:
[----:B------:R-:W-:-:S09]  /*0590*/  UISETP.NE.AND UP0, UPT, UR18, URZ, UPT ;  /* 0x000000ff1200728c */ /* 0x000fd2000bf05270 */
[----:B------:R-:W-:Y:S05]  /*05a0*/  BRA.U !UP0, `(.L_x_6) ;  /* 0x00000001087c7547 */ /* 0x000fea000b800000 */
[----:B------:R-:W-:Y:S01]  /*05b0*/  UIADD3 UR13, UPT, UPT, UR18, -0x1, URZ ;  /* 0xffffffff120d7890 */ /* 0x000fe2000fffe0ff */
[----:B------:R-:W-:-:S03]  /*05c0*/  LOP3.LUT P0, R0, R2, 0x3, RZ, 0xc0, !PT ;  /* 0x0000000302007812 */ /* 0x000fc6000780c0ff */
[----:B------:R-:W-:-:S09]  /*05d0*/  UISETP.GE.U32.AND UP0, UPT, UR13, 0x3, UPT ;  /* 0x000000030d00788c */ /* 0x000fd2000bf06070 */
[----:B------:R-:W-:Y:S05]  /*05e0*/  BRA.U !UP0, `(.L_x_7) ;  /* 0x00000001082c7547 */ /* 0x000fea000b800000 */
[----:B------:R-:W0:Y:S01]  /*05f0*/  LDC.64 R8, c[0x0][0x398] ;  /* 0x0000e600ff087b82 */ /* 0x000e220000000a00 */
[----:B------:R-:W-:Y:S02]  /*0600*/  IADD3 R11, PT, PT, R5, R3, RZ ;  /* 0x00000003050b7210 */ /* 0x000fe40007ffe0ff */
[C---:B------:R-:W-:Y:S02]  /*0610*/  IADD3 R13, PT, PT, R3.reuse, 0x1, RZ ;  /* 0x00000001030d7810 */ /* 0x040fe40007ffe0ff */
[----:B------:R-:W-:Y:S01]  /*0620*/  IADD3 R15, PT, PT, R3, 0x3, RZ ;  /* 0x00000003030f7810 */ /* 0x000fe20007ffe0ff */
[----:B0-----:R-:W-:Y:S01]  /*0630*/  IMAD.WIDE R8, R11, 0x4, R8 ;  /* 0x000000040b087825 */ /* 0x001fe200078e0208 */
[----:B------:R-:W-:-:S04]  /*0640*/  IADD3 R11, PT, PT, R3, 0x2, RZ ;  /* 0x00000002030b7810 */ /* 0x000fc80007ffe0ff */
[----:B------:R-:W-:Y:S04]  /*0650*/  STG.E desc[UR16][R8.64+0x4], R13 ;  /* 0x0000040d08007986 */ /* 0x000fe8000c101910 */
[----:B------:R-:W-:Y:S04]  /*0660*/  STG.E desc[UR16][R8.64+0x8], R11 ;  /* 0x0000080b08007986 */ /* 0x000fe8000c101910 */
[----:B------:R-:W-:Y:S04]  /*0670*/  STG.E desc[UR16][R8.64+0xc], R15 ;  /* 0x00000c0f08007986 */ /* 0x000fe8000c101910 */
[----:B------:R0:W-:Y:S02]  /*0680*/  STG.E desc[UR16][R8.64], R3 ;  /* 0x0000000308007986 */ /* 0x0001e4000c101910 */
[----:B0-----:R-:W-:-:S07]  /*0690*/  IADD3 R3, PT, PT, R3, 0x4, RZ ;  /* 0x0000000403037810 */ /* 0x001fce0007ffe0ff */
.L_x_7:
[----:B------:R-:W-:Y:S05]  /*06a0*/  @!P0 BRA `(.L_x_6) ;  /* 0x00000000003c8947 */ /* 0x000fea0003800000 */
[----:B------:R-:W-:Y:S02]  /*06b0*/  LOP3.LUT R8, R2, 0x1, RZ, 0xc0, !PT ;  /* 0x0000000102087812 */ /* 0x000fe400078ec0ff */
[----:B------:R-:W-:Y:S02]  /*06c0*/  ISETP.NE.AND P0, PT, R0, 0x1, PT ;  /* 0x000000010000780c */ /* 0x000fe40003f05270 */
[----:B------:R-:W-:-:S13]  /*06d0*/  ISETP.NE.U32.AND P1, PT, R8, 0x1, PT ;  /* 0x000000010800780c */ /* 0x000fda0003f25070 */
[----:B------:R-:W0:Y:S01]  /*06e0*/  @!P1 LDC.64 R10, c[0x0][0x398] ;  /* 0x0000e600ff0a9b82 */ /* 0x000e220000000a00 */
[----:B------:R-:W-:Y:S05]  /*06f0*/  @!P0 BRA `(.L_x_8) ;  /* 0x00000000001c8947 */ /* 0x000fea0003800000 */
[----:B------:R-:W1:Y:S01]  /*0700*/  LDC.64 R8, c[0x0][0x398] ;  /* 0x0000e600ff087b82 */ /* 0x000e620000000a00 */
[----:B------:R-:W-:Y:S02]  /*0710*/  IADD3 R13, PT, PT, R5, R3, RZ ;  /* 0x00000003050d7210 */ /* 0x000fe40007ffe0ff */
[----:B------:R-:W-:-:S03]  /*0720*/  IADD3 R15, PT, PT, R3, 0x1, RZ ;  /* 0x00000001030f7810 */ /* 0x000fc60007ffe0ff */
[----:B-1----:R-:W-:-:S05]  /*0730*/  IMAD.WIDE R8, R13, 0x4, R8 ;  /* 0x000000040d087825 */ /* 0x002fca00078e0208 */
[----:B------:R-:W-:Y:S04]  /*0740*/  STG.E desc[UR16][R8.64+0x4], R15 ;  /* 0x0000040f08007986 */ /* 0x000fe8000c101910 */
[----:B------:R1:W-:Y:S02]  /*0750*/  STG.E desc[UR16][R8.64], R3 ;  /* 0x0000000308007986 */ /* 0x0003e4000c101910 */
[----:B-1----:R-:W-:-:S07]  /*0760*/  IADD3 R3, PT, PT, R3, 0x2, RZ ;  /* 0x0000000203037810 */ /* 0x002fce0007ffe0ff */
.L_x_8:
[----:B------:R-:W-:-:S05]  /*0770*/  @!P1 IADD3 R9, PT, PT, R5, R3, RZ ;  /* 0x0000000305099210 */ /* 0x000fca0007ffe0ff */
[----:B0-----:R-:W-:-:S05]  /*0780*/  @!P1 IMAD.WIDE R8, R9, 0x4, R10 ;  /* 0x0000000409089825 */ /* 0x001fca00078e020a */
[----:B------:R0:W-:Y:S02]  /*0790*/  @!P1 STG.E desc[UR16][R8.64], R3 ;  /* 0x0000000308009986 */ /* 0x0001e4000c101910 */
.L_x_6:
[----:B------:R-:W-:Y:S02]  /*07a0*/  ISETP.GE.AND P0, PT, R2, 0x2, PT ;  /* 0x000000020200780c */ /* 0x000fe40003f06270 */
[----:B------:R-:W-:-:S11]  /*07b0*/  CS2R R12, SRZ ;  /* 0x00000000000c7805 */ /* 0x000fd6000001ff00 */
[----:B------:R-:W-:Y:S05]  /*07c0*/  @!P0 BRA `(.L_x_9) ;  /* 0x0000001c00008947 */ /* 0x000fea0003800000 */
[----:B------:R-:W1:Y:S01]  /*07d0*/  LDCU UR13, c[0x0][0x3a0] ;  /* 0x00007400ff0d77ac */ /* 0x000e620008000800 */
[----:B------:R-:W-:Y:S01]  /*07e0*/  UISETP.GE.U32.AND UP0, UPT, UR24, 0x3, UPT ;  /* 0x000000031800788c */ /* 0x000fe2000bf06070 */
[----:B-1----:R-:W-:-:S08]  /*07f0*/  MOV R32, UR13 ;  /* 0x0000000d00207c02 */ /* 0x002fd00008000f00 */
[----:B------:R-:W-:Y:S05]  /*0800*/  BRA.U !UP0, `(.L_x_10) ;  /* 0x0000000908b47547 */ /* 0x000fea000b800000 */
[----:B------:R-:W1:Y:S01]  /*0810*/  LDC.64 R16, c[0x0][0x398] ;  /* 0x0000e600ff107b82 */ /* 0x000e620000000a00 */
[----:B------:R-:W-:Y:S01]  /*0820*/  HFMA2 R2, -RZ, RZ, 0, 0 ;  /* 0x00000000ff027431 */ /* 0x000fe200000001ff */
[----:B0-----:R-:W-:Y:S02]  /*0830*/  IADD3 R3, PT, PT, R5, -0x1, RZ ;  /* 0xffffffff05037810 */ /* 0x001fe40007ffe0ff */
[----:B------:R-:W-:-:S07]  /*0840*/  MOV R0, UR13 ;  /* 0x0000000d00007c02 */ /* 0x000fce0008000f00 */
.L_x_19:
[----:B---3--:R-:W-:Y:S01]  /*0850*/  IMAD.HI.U32 R8, R31, -0x4370ec6f, RZ ;  /* 0xbc8f13911f087827 */ /* 0x008fe200078e00ff */
[----:B------:R-:W0:Y:S01]  /*0860*/  MUFU.RCP64H R11, 2.14748262400000000000e+09 ;  /* 0x41dfffff000b7908 */ /* 0x000e220000001800 */
[----:B------:R-:W-:Y:S01]  /*0870*/  MOV R9, 0x41dfffff ;  /* 0x41dfffff00097802 */ /* 0x000fe20000000f00 */
[----:B------:R-:W-:Y:S02]  /*0880*/  BSSY.RECONVERGENT B2, `(.L_x_11) ;  /* 0x000001b000027945 */ /* 0x000fe40003800200 */
[----:B------:R-:W-:Y:S01]  /*0890*/  SHF.R.U32.HI R10, RZ, 0xf, R8 ;  /* 0x0000000fff0a7819 */ /* 0x000fe20000011608 */
[----:B------:R-:W-:-:S04]  /*08a0*/  IMAD.MOV.U32 R8, RZ, RZ, -0x800000 ;  /* 0xff800000ff087424 */ /* 0x000fc800078e00ff */
[C---:B------:R-:W-:Y:S02]  /*08b0*/  IMAD R31, R10.reuse, -0xadc8, R31 ;  /* 0xffff52380a1f7824 */ /* 0x040fe400078e021f */
[----:B------:R-:W-:Y:S01]  /*08c0*/  IMAD R14, R10, 0xd47, RZ ;  /* 0x00000d470a0e7824 */ /* 0x000fe200078e02ff */
[----:B------:R-:W-:Y:S01]  /*08d0*/  MOV R10, 0x1 ;  /* 0x00000001000a7802 */ /* 0x000fe20000000f00 */
[----:B------:R-:W-:-:S03]  /*08e0*/  IMAD R31, R31, 0xbc8f, RZ ;  /* 0x0000bc8f1f1f7824 */ /* 0x000fc600078e02ff */
[----:B------:R-:W-:Y:S02]  /*08f0*/  LOP3.LUT R20, R14, 0x7fffffff, RZ, 0x3c, !PT ;  /* 0x7fffffff0e147812 */ /* 0x000fe400078e3cff */
[----:B------:R-:W-:Y:S01]  /*0900*/  ISETP.GE.U32.AND P0, PT, R31, R14, PT ;  /* 0x0000000e1f00720c */ /* 0x000fe20003f06070 */
[----:B0-----:R-:W-:-:S08]  /*0910*/  DFMA R12, R10, -R8, 1 ;  /* 0x3ff000000a0c742b */ /* 0x001fd00000000808 */
[----:B------:R-:W-:-:S04]  /*0920*/  DFMA R12, R12, R12, R12 ;  /* 0x0000000c0c0c722b */ /* 0x000fc8000000000c */
[----:B------:R-:W-:-:S04]  /*0930*/  @P0 IADD3 R20, PT, PT, -R14, RZ, RZ ;  /* 0x000000ff0e140210 */ /* 0x000fc80007ffe1ff */
[----:B------:R-:W-:Y:S01]  /*0940*/  IADD3 R31, PT, PT, R31, R20, RZ ;  /* 0x000000141f1f7210 */ /* 0x000fe20007ffe0ff */
[----:B------:R-:W-:-:S03]  /*0950*/  DFMA R12, R10, R12, R10 ;  /* 0x0000000c0a0c722b */ /* 0x000fc6000000000a */
[----:B------:R-:W-:-:S05]  /*0960*/  IADD3 R10, PT, PT, R31, -0x1, RZ ;  /* 0xffffffff1f0a7810 */ /* 0x000fca0007ffe0ff */
[C---:B------:R-:W-:Y:S01]  /*0970*/  DFMA R14, R12.reuse, -R8, 1 ;  /* 0x3ff000000c0e742b */ /* 0x040fe20000000808 */
[----:B------:R-:W0:Y:S07]  /*0980*/  I2F.F64.U32 R10, R10 ;  /* 0x0000000a000a7312 */ /* 0x000e2e0000201800 */
[----:B------:R-:W-:-:S08]  /*0990*/  DFMA R14, R12, R14, R12 ;  /* 0x0000000e0c0e722b */ /* 0x000fd0000000000c */
[----:B0-----:R-:W-:Y:S01]  /*09a0*/  DMUL R22, R10, R14 ;  /* 0x0000000e0a167228 */ /* 0x001fe20000000000 */
[----:B------:R-:W-:-:S07]  /*09b0*/  FSETP.GEU.AND P1, PT, |R11|, 6.5827683646048100446e-37, PT ;  /* 0x036000000b00780b */ /* 0x000fce0003f2e200 */
[----:B------:R-:W-:-:S08]  /*09c0*/  DFMA R8, R22, -R8, R10 ;  /* 0x800000081608722b */ /* 0x000fd0000000000a */
[----:B------:R-:W-:-:S10]  /*09d0*/  DFMA R22, R14, R8, R22 ;  /* 0x000000080e16722b */ /* 0x000fd40000000016 */
[----:B------:R-:W-:-:S05]  /*09e0*/  FFMA R8, RZ, 27.999998092651367188, R23 ;  /* 0x41dfffffff087823 */ /* 0x000fca0000000017 */
[----:B------:R-:W-:-:S13]  /*09f0*/  FSETP.GT.AND P0, PT, |R8|, 1.469367938527859385e-39, PT ;  /* 0x001000000800780b */ /* 0x000fda0003f04200 */
[----:B------:R-:W-:Y:S05]  /*0a00*/  @P0 BRA P1, `(.L_x_12) ;  /* 0x0000000000080947 */ /* 0x000fea0000800000 */
[----:B------:R-:W-:-:S07]  /*0a10*/  MOV R8, 0xa30 ;  /* 0x00000a3000087802 */ /* 0x000fce0000000f00 */
[----:B-1----:R-:W-:Y:S05]  /*0a20*/  CALL.REL.NOINC `($__internal_0_$__cuda_sm20_div_rn_f64_full) ;  /* 0x0000008400247944 */ /* 0x002fea0003c00000 */
.L_x_12:
[----:B------:R-:W-:Y:S05]  /*0a30*/  BSYNC.RECONVERGENT B2 ;  /* 0x0000000000027941 */ /* 0x000fea0003800200 */
.L_x_11:
[----:B------:R-:W-:Y:S01]  /*0a40*/  DFMA R22, R22, R18, RZ ;  /* 0x000000121616722b */ /* 0x000fe200000000ff */
[----:B------:R-:W-:-:S05]  /*0a50*/  IADD3 R35, PT, PT, R3, R0, RZ ;  /* 0x0000000003237210 */ /* 0x000fca0007ffe0ff */
[----:B-1----:R-:W-:-:S04]  /*0a60*/  IMAD.WIDE R34, R35, 0x4, R16 ;  /* 0x0000000423227825 */ /* 0x002fc800078e0210 */
[----:B------:R-:W0:Y:S01]  /*0a70*/  F2I.F64.TRUNC R22, R22 ;  /* 0x0000001600167311 */ /* 0x000e22000030d100 */
[----:B------:R-:W2:Y:S01]  /*0a80*/  LDG.E R21, desc[UR16][R34.64] ;  /* 0x0000001022157981 */ /* 0x000ea2000c1e1900 */
[----:B0-----:R-:W-:-:S05]  /*0a90*/  IADD3 R9, PT, PT, R5, R22, RZ ;  /* 0x0000001605097210 */ /* 0x001fca0007ffe0ff */
[----:B------:R-:W-:-:S05]  /*0aa0*/  IMAD.WIDE R8, R9, 0x4, R16 ;  /* 0x0000000409087825 */ /* 0x000fca00078e0210 */
[----:B------:R-:W3:Y:S01]  /*0ab0*/  LDG.E R15, desc[UR16][R8.64] ;  /* 0x00000010080f7981 */ /* 0x000ee2000c1e1900 */
[----:B------:R-:W-:Y:S01]  /*0ac0*/  IMAD.HI.U32 R10, R31, -0x4370ec6f, RZ ;  /* 0xbc8f13911f0a7827 */ /* 0x000fe200078e00ff */
[----:B------:R-:W0:Y:S04]  /*0ad0*/  MUFU.RCP64H R11, 2.14748262400000000000e+09 ;  /* 0x41dfffff000b7908 */ /* 0x000e280000001800 */
[----:B------:R-:W-:-:S05]  /*0ae0*/  SHF.R.U32.HI R10, RZ, 0xf, R10 ;  /* 0x0000000fff0a7819 */ /* 0x000fca000001160a */
[C---:B------:R-:W-:Y:S02]  /*0af0*/  IMAD R31, R10.reuse, -0xadc8, R31 ;  /* 0xffff52380a1f7824 */ /* 0x040fe400078e021f */
[----:B------:R-:W-:Y:S02]  /*0b00*/  IMAD R14, R10, 0xd47, RZ ;  /* 0x00000d470a0e7824 */ /* 0x000fe400078e02ff */
[----:B------:R-:W-:Y:S02]  /*0b10*/  HFMA2 R10, -RZ, RZ, 0, 5.9604644775390625e-08 ;  /* 0x00000001ff0a7431 */ /* 0x000fe400000001ff */
[----:B------:R-:W-:Y:S01]  /*0b20*/  IMAD R31, R31, 0xbc8f, RZ ;  /* 0x0000bc8f1f1f7824 */ /* 0x000fe200078e02ff */
[----:B------:R-:W-:Y:S02]  /*0b30*/  MOV R12, 0xff800000 ;  /* 0xff800000000c7802 */ /* 0x000fe40000000f00 */
[----:B------:R-:W-:Y:S02]  /*0b40*/  MOV R13, 0x41dfffff ;  /* 0x41dfffff000d7802 */ /* 0x000fe40000000f00 */
[----:B------:R-:W-:-:S04]  /*0b50*/  ISETP.GE.U32.AND P0, PT, R31, R14, PT ;  /* 0x0000000e1f00720c */ /* 0x000fc80003f06070 */
[----:B0-----:R-:W-:Y:S01]  /*0b60*/  DFMA R22, R10, -R12, 1 ;  /* 0x3ff000000a16742b */ /* 0x001fe2000000080c */
[----:B------:R-:W-:-:S07]  /*0b70*/  LOP3.LUT R20, R14, 0x7fffffff, RZ, 0x3c, !PT ;  /* 0x7fffffff0e147812 */ /* 0x000fce00078e3cff */
[----:B------:R-:W-:Y:S01]  /*0b80*/  DFMA R22, R22, R22, R22 ;  /* 0x000000161616722b */ /* 0x000fe20000000016 */
[----:B------:R-:W-:-:S04]  /*0b90*/  @P0 IADD3 R20, PT, PT, -R14, RZ, RZ ;  /* 0x000000ff0e140210 */ /* 0x000fc80007ffe1ff */
[----:B------:R-:W-:-:S03]  /*0ba0*/  IADD3 R31, PT, PT, R31, R20, RZ ;  /* 0x000000141f1f7210 */ /* 0x000fc60007ffe0ff */
[----:B------:R-:W-:Y:S01]  /*0bb0*/  DFMA R22, R10, R22, R10 ;  /* 0x000000160a16722b */ /* 0x000fe2000000000a */
[----:B------:R-:W-:-:S07]  /*0bc0*/  IADD3 R10, PT, PT, R31, -0x1, RZ ;  /* 0xffffffff1f0a7810 */ /* 0x000fce0007ffe0ff */
[C---:B------:R-:W-:Y:S01]  /*0bd0*/  DFMA R24, R22.reuse, -R12, 1 ;  /* 0x3ff000001618742b */ /* 0x040fe2000000080c */
[----:B------:R-:W0:Y:S07]  /*0be0*/  I2F.F64.U32 R10, R10 ;  /* 0x0000000a000a7312 */ /* 0x000e2e0000201800 */
[----:B------:R-:W-:-:S08]  /*0bf0*/  DFMA R22, R22, R24, R22 ;  /* 0x000000181616722b */ /* 0x000fd00000000016 */
[----:B0-----:R-:W-:-:S08]  /*0c00*/  DMUL R24, R22, R10 ;  /* 0x0000000a16187228 */ /* 0x001fd00000000000 */
[----:B------:R-:W-:-:S08]  /*0c10*/  DFMA R12, R24, -R12, R10 ;  /* 0x8000000c180c722b */ /* 0x000fd0000000000a */
[----:B------:R-:W-:Y:S01]  /*0c20*/  DFMA R22, R22, R12, R24 ;  /* 0x0000000c1616722b */ /* 0x000fe20000000018 */
[----:B------:R-:W-:-:S09]  /*0c30*/  FSETP.GEU.AND P1, PT, |R11|, 6.5827683646048100446e-37, PT ;  /* 0x036000000b00780b */ /* 0x000fd20003f2e200 */
[----:B------:R-:W-:-:S05]  /*0c40*/  FFMA R12, RZ, 27.999998092651367188, R23 ;  /* 0x41dfffffff0c7823 */ /* 0x000fca0000000017 */
[----:B------:R-:W-:Y:S01]  /*0c50*/  FSETP.GT.AND P0, PT, |R12|, 1.469367938527859385e-39, PT ;  /* 0x001000000c00780b */ /* 0x000fe20003f04200 */
[----:B------:R-:W-:Y:S01]  /*0c60*/  BSSY.RECONVERGENT B2, `(.L_x_13) ;  /* 0x0000006000027945 */ /* 0x000fe20003800200 */
[----:B---3--:R0:W-:Y:S04]  /*0c70*/  STG.E desc[UR16][R34.64], R15 ;  /* 0x0000000f22007986 */ /* 0x0081e8000c101910 */
[----:B--2---:R0:W-:Y:S07]  /*0c80*/  STG.E desc[UR16][R8.64], R21 ;  /* 0x0000001508007986 */ /* 0x0041ee000c101910 */
[----:B------:R-:W-:Y:S05]  /*0c90*/  @P0 BRA P1, `(.L_x_14) ;  /* 0x0000000000080947 */ /* 0x000fea0000800000 */
[----:B0-----:R-:W-:-:S07]  /*0ca0*/  MOV R8, 0xcc0 ;  /* 0x00000cc000087802 */ /* 0x001fce0000000f00 */
[----:B------:R-:W-:Y:S05]  /*0cb0*/  CALL.REL.NOINC `($__internal_0_$__cuda_sm20_div_rn_f64_full) ;  /* 0x0000008000807944 */ /* 0x000fea0003c00000 */
.L_x_14:
[----:B------:R-:W-:Y:S05]  /*0cc0*/  BSYNC.RECONVERGENT B2 ;  /* 0x0000000000027941 */ /* 0x000fea0003800200 */
.L_x_13:
[----:B------:R-:W-:Y:S01]  /*0cd0*/  DFMA R22, R22, R18, RZ ;  /* 0x000000121616722b */ /* 0x000fe200000000ff */
[----:B0-----:R-:W2:Y:S09]  /*0ce0*/  LDG.E R21, desc[UR16][R34.64+-0x4] ;  /* 0xfffffc1022157981 */ /* 0x001eb2000c1e1900 */
[----:B------:R-:W0:Y:S02]  /*0cf0*/  F2I.F64.TRUNC R22, R22 ;  /* 0x0000001600167311 */ /* 0x000e24000030d100 */
        /* <DEDUP_REMOVED lines=10> */
[----:B------:R-:W-:Y:S01]  /*0da0*/  MOV R13, 0x41dfffff ;  /* 0x41dfffff000d7802 */ /* 0x000fe20000000f00 */
[----:B------:R-:W-:-:S03]  /*0db0*/  IMAD.MOV.U32 R12, RZ, RZ, -0x800000 ;  /* 0xff800000ff0c7424 */ /* 0x000fc600078e00ff */
[----:B------:R-:W-:-:S03]  /*0dc0*/  ISETP.GE.U32.AND P0, PT, R31, R14, PT ;  /* 0x0000000e1f00720c */ /* 0x000fc60003f06070 */
[----:B0-----:R-:W-:Y:S01]  /*0dd0*/  DFMA R22, R10, -R12, 1 ;  /* 0x3ff000000a16742b */ /* 0x001fe2000000080c */
[----:B------:R-:W-:-:S07]  /*0de0*/  LOP3.LUT R20, R14, 0x7fffffff, RZ, 0x3c, !PT ;  /* 0x7fffffff0e147812 */ /* 0x000fce00078e3cff */
[----:B------:R-:W-:Y:S02]  /*0df0*/  DFMA R22, R22, R22, R22 ;  /* 0x000000161616722b */ /* 0x000fe40000000016 */
[----:B------:R-:W-:-:S04]  /*0e00*/  @P0 IADD3 R20, PT, PT, -R14, RZ, RZ ;  /* 0x000000ff0e140210 */ /* 0x000fc80007ffe1ff */
[----:B------:R-:W-:Y:S02]  /*0e10*/  IADD3 R31, PT, PT, R31, R20, RZ ;  /* 0x000000141f1f7210 */ /* 0x000fe40007ffe0ff */
[----:B------:R-:W-:Y:S02]  /*0e20*/  DFMA R22, R10, R22, R10 ;  /* 0x000000160a16722b */ /* 0x000fe4000000000a */
[----:B------:R-:W-:-:S06]  /*0e30*/  IADD3 R10, PT, PT, R31, -0x1, RZ ;  /* 0xffffffff1f0a7810 */ /* 0x000fcc0007ffe0ff */
        /* <DEDUP_REMOVED lines=15> */
.L_x_16:
[----:B------:R-:W-:Y:S05]  /*0f30*/  BSYNC.RECONVERGENT B2 ;  /* 0x0000000000027941 */ /* 0x000fea0003800200 */
.L_x_15:
        /* <DEDUP_REMOVED lines=33> */
[----:B------:R-:W-:Y:S01]  /*1150*/  IADD3 R32, PT, PT, R0, -0x4, RZ ;  /* 0xfffffffc00207810 */ /* 0x000fe20007ffe0ff */
[----:B---3--:R0:W-:Y:S04]  /*1160*/  STG.E desc[UR16][R34.64+-0x8], R21 ;  /* 0xfffff81522007986 */ /* 0x0081e8000c101910 */
[----:B--2---:R0:W-:Y:S06]  /*1170*/  STG.E desc[UR16][R8.64], R15 ;  /* 0x0000000f08007986 */ /* 0x0041ec000c101910 */
[----:B------:R-:W-:Y:S05]  /*1180*/  @P0 BRA P1, `(.L_x_18) ;  /* 0x0000000000080947 */ /* 0x000fea0000800000 */
[----:B0-----:R-:W-:-:S07]  /*1190*/  MOV R8, 0x11b0 ;  /* 0x000011b000087802 */ /* 0x001fce0000000f00 */
[----:B------:R-:W-:Y:S05]  /*11a0*/  CALL.REL.NOINC `($__internal_0_$__cuda_sm20_div_rn_f64_full) ;  /* 0x0000007c00447944 */ /* 0x000fea0003c00000 */
.L_x_18:
[----:B------:R-:W-:Y:S05]  /*11b0*/  BSYNC.RECONVERGENT B2 ;  /* 0x0000000000027941 */ /* 0x000fea0003800200 */
.L_x_17:
[----:B------:R-:W-:Y:S01]  /*11c0*/  DFMA R22, R22, R18, RZ ;  /* 0x000000121616722b */ /* 0x000fe200000000ff */
[----:B------:R-:W1:Y:S01]  /*11d0*/  LDCU.64 UR26, c[0x0][0x398] ;  /* 0x00007300ff1a77ac */ /* 0x000e620008000a00 */
[----:B0-----:R-:W-:Y:S02]  /*11e0*/  IADD3 R9, P0, PT, R5, R0, RZ ;  /* 0x0000000005097210 */ /* 0x001fe40007f1e0ff */
[----:B------:R-:W-:-:S04]  /*11f0*/  SHF.R.S32.HI R0, RZ, 0x1f, R0 ;  /* 0x0000001fff007819 */ /* 0x000fc80000011400 */
[----:B------:R-:W-:Y:S02]  /*1200*/  LEA.HI.X.SX32 R0, R5, R0, 0x1, P0 ;  /* 0x0000000005007211 */ /* 0x000fe400000f0eff */
[----:B------:R-:W0:Y:S01]  /*1210*/  F2I.F64.TRUNC R22, R22 ;  /* 0x0000001600167311 */ /* 0x000e22000030d100 */
[----:B-1----:R-:W-:-:S04]  /*1220*/  LEA R8, P0, R9, UR26, 0x2 ;  /* 0x0000001a09087c11 */ /* 0x002fc8000f8010ff */
[----:B------:R-:W-:Y:S02]  /*1230*/  LEA.HI.X R9, R9, UR27, R0, 0x2, P0 ;  /* 0x0000001b09097c11 */ /* 0x000fe400080f1400 */
[----:B0-----:R-:W-:-:S03]  /*1240*/  IADD3 R11, PT, PT, R5, R22, RZ ;  /* 0x00000016050b7210 */ /* 0x001fc60007ffe0ff */
[----:B------:R-:W2:Y:S02]  /*1250*/  LDG.E R13, desc[UR16][R8.64+-0x10] ;  /* 0xfffff010080d7981 */ /* 0x000ea4000c1e1900 */
[----:B------:R-:W-:-:S05]  /*1260*/  IMAD.WIDE R10, R11, 0x4, R16 ;  /* 0x000000040b0a7825 */ /* 0x000fca00078e0210 */
[----:B------:R-:W3:Y:S01]  /*1270*/  LDG.E R15, desc[UR16][R10.64] ;  /* 0x000000100a0f7981 */ /* 0x000ee2000c1e1900 */
[----:B------:R-:W-:-:S05]  /*1280*/  VIADD R2, R2, 0x4 ;  /* 0x0000000402027836 */ /* 0x000fca0000000000 */
[----:B------:R-:W-:Y:S02]  /*1290*/  ISETP.NE.AND P0, PT, R2, UR20, PT ;  /* 0x0000001402007c0c */ /* 0x000fe4000bf05270 */
[----:B------:R-:W-:Y:S01]  /*12a0*/  MOV R0, R32 ;  /* 0x0000002000007202 */ /* 0x000fe20000000f00 */
[----:B---3--:R3:W-:Y:S04]  /*12b0*/  STG.E desc[UR16][R8.64+-0x10], R15 ;  /* 0xfffff00f08007986 */ /* 0x0087e8000c101910 */
[----:B--2---:R3:W-:Y:S06]  /*12c0*/  STG.E desc[UR16][R10.64], R13 ;  /* 0x0000000d0a007986 */ /* 0x0047ec000c101910 */
[----:B------:R-:W-:Y:S05]  /*12d0*/  @P0 BRA `(.L_x_19) ;  /* 0xfffffff4005c0947 */ /* 0x000fea000383ffff */
.L_x_10:
[----:B------:R-:W-:-:S09]  /*12e0*/  ULOP3.LUT UP0, URZ, UR14, 0x3, URZ, 0xc0, !UPT ;  /* 0x000000030eff7892 */ /* 0x000fd2000f80c0ff */
[----:B------:R-:W-:Y:S05]  /*12f0*/  BRA.U !UP0, `(.L_x_20) ;  /* 0x0000000908207547 */ /* 0x000fea000b800000 */
[----:B------:R-:W-:-:S09]  /*1300*/  UISETP.NE.AND UP0, UPT, UR9, URZ, UPT ;  /* 0x000000ff0900728c */ /* 0x000fd2000bf05270 */
[----:B------:R-:W-:Y:S05]  /*1310*/  BRA.U !UP0, `(.L_x_21) ;  /* 0x00000005085c7547 */ /* 0x000fea000b800000 */
[----:B------:R-:W-:Y:S01]  /*1320*/  IMAD.HI.U32 R0, R31, -0x4370ec6f, RZ ;  /* 0xbc8f13911f007827 */ /* 0x000fe200078e00ff */
[----:B0--3--:R-:W0:Y:S03]  /*1330*/  MUFU.RCP64H R9, 2.14748262400000000000e+09 ;  /* 0x41dfffff00097908 */ /* 0x009e260000001800 */
[----:B------:R-:W-:Y:S01]  /*1340*/  HFMA2 R8, -RZ, RZ, 0, 5.9604644775390625e-08 ;  /* 0x00000001ff087431 */ /* 0x000fe200000001ff */
[----:B------:R-:W-:Y:S01]  /*1350*/  MOV R2, 0xff800000 ;  /* 0xff80000000027802 */ /* 0x000fe20000000f00 */
[----:B------:R-:W-:Y:S01]  /*1360*/  BSSY.RECONVERGENT B2, `(.L_x_22) ;  /* 0x000001a000027945 */ /* 0x000fe20003800200 */
[----:B------:R-:W-:Y:S02]  /*1370*/  SHF.R.U32.HI R0, RZ, 0xf, R0 ;  /* 0x0000000fff007819 */ /* 0x000fe40000011600 */
[----:B------:R-:W-:-:S03]  /*1380*/  MOV R3, 0x41dfffff ;  /* 0x41dfffff00037802 */ /* 0x000fc60000000f00 */
[C---:B------:R-:W-:Y:S02]  /*1390*/  IMAD R31, R0.reuse, -0xadc8, R31 ;  /* 0xffff5238001f7824 */ /* 0x040fe400078e021f */
[----:B------:R-:W-:Y:S02]  /*13a0*/  IMAD R0, R0, 0xd47, RZ ;  /* 0x00000d4700007824 */ /* 0x000fe400078e02ff */
[----:B------:R-:W-:-:S03]  /*13b0*/  IMAD R31, R31, 0xbc8f, RZ ;  /* 0x0000bc8f1f1f7824 */ /* 0x000fc600078e02ff */
[----:B------:R-:W-:Y:S01]  /*13c0*/  LOP3.LUT R12, R0, 0x7fffffff, RZ, 0x3c, !PT ;  /* 0x7fffffff000c7812 */ /* 0x000fe200078e3cff */
[----:B0-----:R-:W-:Y:S01]  /*13d0*/  DFMA R10, R8, -R2, 1 ;  /* 0x3ff00000080a742b */ /* 0x001fe20000000802 */
[----:B------:R-:W-:-:S07]  /*13e0*/  ISETP.GE.U32.AND P0, PT, R31, R0, PT ;  /* 0x000000001f00720c */ /* 0x000fce0003f06070 */
[----:B------:R-:W-:-:S06]  /*13f0*/  DFMA R10, R10, R10, R10 ;  /* 0x0000000a0a0a722b */ /* 0x000fcc000000000a */
[----:B------:R-:W-:Y:S02]  /*1400*/  @P0 IADD3 R12, PT, PT, -R0, RZ, RZ ;  /* 0x000000ff000c0210 */ /* 0x000fe40007ffe1ff */
[----:B------:R-:W-:Y:S02]  /*1410*/  DFMA R8, R8, R10, R8 ;  /* 0x0000000a0808722b */ /* 0x000fe40000000008 */
[----:B------:R-:W-:-:S04]  /*1420*/  IADD3 R0, PT, PT, R31, R12, RZ ;  /* 0x0000000c1f007210 */ /* 0x000fc80007ffe0ff */
[----:B------:R-:W-:Y:S02]  /*1430*/  IADD3 R10, PT, PT, R0, -0x1, RZ ;  /* 0xffffffff000a7810 */ /* 0x000fe40007ffe0ff */
[----:B------:R-:W-:-:S04]  /*1440*/  DFMA R12, R8, -R2, 1 ;  /* 0x3ff00000080c742b */ /* 0x000fc80000000802 */
[----:B------:R-:W0:Y:S04]  /*1450*/  I2F.F64.U32 R10, R10 ;  /* 0x0000000a000a7312 */ /* 0x000e280000201800 */
        /* <DEDUP_REMOVED lines=9> */
[----:B------:R-:W-:Y:S05]  /*14f0*/  CALL.REL.NOINC `($__internal_0_$__cuda_sm20_div_rn_f64_full) ;  /* 0x0000007800707944 */ /* 0x000fea0003c00000 */
.L_x_23:
[----:B------:R-:W-:Y:S05]  /*1500*/  BSYNC.RECONVERGENT B2 ;  /* 0x0000000000027941 */ /* 0x000fea0003800200 */
.L_x_22:
[----:B------:R-:W-:Y:S01]  /*1510*/  DFMA R22, R22, R18, RZ ;  /* 0x000000121616722b */ /* 0x000fe200000000ff */
[----:B------:R-:W0:Y:S01]  /*1520*/  LDC.64 R8, c[0x0][0x398] ;  /* 0x0000e600ff087b82 */ /* 0x000e220000000a00 */
[----:B------:R-:W1:Y:S01]  /*1530*/  LDCU.64 UR26, c[0x0][0x398] ;  /* 0x00007300ff1a77ac */ /* 0x000e620008000a00 */
[----:B------:R-:W-:Y:S02]  /*1540*/  SHF.R.S32.HI R2, RZ, 0x1f, R32 ;  /* 0x0000001fff027819 */ /* 0x000fe40000011420 */
[----:B------:R-:W-:-:S04]  /*1550*/  IADD3 R3, P0, PT, R5, R32, RZ ;  /* 0x0000002005037210 */ /* 0x000fc80007f1e0ff */
[----:B------:R-:W-:Y:S01]  /*1560*/  LEA.HI.X.SX32 R10, R5, R2, 0x1, P0 ;  /* 0x00000002050a7211 */ /* 0x000fe200000f0eff */
[----:B------:R-:W2:Y:S01]  /*1570*/  F2I.F64.TRUNC R22, R22 ;  /* 0x0000001600167311 */ /* 0x000ea2000030d100 */
[----:B-1----:R-:W-:-:S04]  /*1580*/  LEA R2, P0, R3, UR26, 0x2 ;  /* 0x0000001a03027c11 */ /* 0x002fc8000f8010ff */
[----:B------:R-:W-:Y:S02]  /*1590*/  LEA.HI.X R3, R3, UR27, R10, 0x2, P0 ;  /* 0x0000001b03037c11 */ /* 0x000fe400080f140a */
[----:B--2---:R-:W-:-:S03]  /*15a0*/  IADD3 R11, PT, PT, R5, R22, RZ ;  /* 0x00000016050b7210 */ /* 0x004fc60007ffe0ff */
[----:B------:R-:W2:Y:S02]  /*15b0*/  LDG.E R17, desc[UR16][R2.64+-0x4] ;  /* 0xfffffc1002117981 */ /* 0x000ea4000c1e1900 */
[----:B0-----:R-:W-:-:S05]  /*15c0*/  IMAD.WIDE R8, R11, 0x4, R8 ;  /* 0x000000040b087825 */ /* 0x001fca00078e0208 */
[----:B------:R-:W3:Y:S01]  /*15d0*/  LDG.E R15, desc[UR16][R8.64] ;  /* 0x00000010080f7981 */ /* 0x000ee2000c1e1900 */
[----:B------:R-:W-:Y:S01]  /*15e0*/  IMAD.HI.U32 R10, R0, -0x4370ec6f, RZ ;  /* 0xbc8f1391000a7827 */ /* 0x000fe200078e00ff */
[----:B------:R-:W0:Y:S04]  /*15f0*/  MUFU.RCP64H R11, 2.14748262400000000000e+09 ;  /* 0x41dfffff000b7908 */ /* 0x000e280000001800 */
[----:B------:R-:W-:Y:S01]  /*1600*/  SHF.R.U32.HI R21, RZ, 0xf, R10 ;  /* 0x0000000fff157819 */ /* 0x000fe2000001160a */
[----:B------:R-:W-:-:S04]  /*1610*/  HFMA2 R10, -RZ, RZ, 0, 5.9604644775390625e-08 ;  /* 0x00000001ff0a7431 */ /* 0x000fc800000001ff */
[C---:B------:R-:W-:Y:S01]  /*1620*/  IMAD R0, R21.reuse, -0xadc8, R0 ;  /* 0xffff523815007824 */ /* 0x040fe200078e0200 */
[----:B------:R-:W-:Y:S01]  /*1630*/  MOV R12, 0xff800000 ;  /* 0xff800000000c7802 */ /* 0x000fe20000000f00 */
[----:B------:R-:W-:Y:S01]  /*1640*/  IMAD R23, R21, 0xd47, RZ ;  /* 0x00000d4715177824 */ /* 0x000fe200078e02ff */
[----:B------:R-:W-:Y:S01]  /*1650*/  MOV R13, 0x41dfffff ;  /* 0x41dfffff000d7802 */ /* 0x000fe20000000f00 */
[----:B------:R-:W-:-:S05]  /*1660*/  IMAD R0, R0, 0xbc8f, RZ ;  /* 0x0000bc8f00007824 */ /* 0x000fca00078e02ff */
[----:B------:R-:W-:Y:S01]  /*1670*/  ISETP.GE.U32.AND P0, PT, R0, R23, PT ;  /* 0x000000170000720c */ /* 0x000fe20003f06070 */
[----:B0-----:R-:W-:Y:S01]  /*1680*/  DFMA R20, R10, -R12, 1 ;  /* 0x3ff000000a14742b */ /* 0x001fe2000000080c */
[----:B------:R-:W-:-:S07]  /*1690*/  LOP3.LUT R31, R23, 0x7fffffff, RZ, 0x3c, !PT ;  /* 0x7fffffff171f7812 */ /* 0x000fce00078e3cff */
        /* <DEDUP_REMOVED lines=15> */
[----:B------:R-:W-:Y:S01]  /*1790*/  VIADD R32, R32, 0xfffffffe ;  /* 0xfffffffe20207836 */ /* 0x000fe20000000000 */
[----:B---3--:R0:W-:Y:S04]  /*17a0*/  STG.E desc[UR16][R2.64+-0x4], R15 ;  /* 0xfffffc0f02007986 */ /* 0x0081e8000c101910 */
[----:B--2---:R0:W-:Y:S06]  /*17b0*/  STG.E desc[UR16][R8.64], R17 ;  /* 0x0000001108007986 */ /* 0x0041ec000c101910 */
[----:B------:R-:W-:Y:S05]  /*17c0*/  @P0 BRA P1, `(.L_x_25) ;  /* 0x0000000000080947 */ /* 0x000fea0000800000 */
[----:B0-----:R-:W-:-:S07]  /*17d0*/  MOV R8, 0x17f0 ;  /* 0x000017f000087802 */ /* 0x001fce0000000f00 */
[----:B------:R-:W-:Y:S05]  /*17e0*/  CALL.REL.NOINC `($__internal_0_$__cuda_sm20_div_rn_f64_full) ;  /* 0x0000007400b47944 */ /* 0x000fea0003c00000 */
.L_x_25:
[----:B------:R-:W-:Y:S05]  /*17f0*/  BSYNC.RECONVERGENT B2 ;  /* 0x0000000000027941 */ /* 0x000fea0003800200 */
.L_x_24:
[----:B------:R-:W-:Y:S01]  /*1800*/  DFMA R22, R22, R18, RZ ;  /* 0x000000121616722b */ /* 0x000fe200000000ff */
[----:B0-----:R-:W0:Y:S09]  /*1810*/  LDC.64 R8, c[0x0][0x398] ;  /* 0x0000e600ff087b82 */ /* 0x001e320000000a00 */
[----:B------:R-:W1:Y:S02]  /*1820*/  F2I.F64.TRUNC R22, R22 ;  /* 0x0000001600167311 */ /* 0x000e64000030d100 */
[----:B-1----:R-:W-:-:S05]  /*1830*/  IADD3 R11, PT, PT, R5, R22, RZ ;  /* 0x00000016050b7210 */ /* 0x002fca0007ffe0ff */
[----:B0-----:R-:W-:Y:S02]  /*1840*/  IMAD.WIDE R8, R11, 0x4, R8 ;  /* 0x000000040b087825 */ /* 0x001fe400078e0208 */
[----:B------:R-:W2:Y:S04]  /*1850*/  LDG.E R11, desc[UR16][R2.64+-0x8] ;  /* 0xfffff810020b7981 */ /* 0x000ea8000c1e1900 */
[----:B------:R-:W3:Y:S04]  /*1860*/  LDG.E R13, desc[UR16][R8.64] ;  /* 0x00000010080d7981 */ /* 0x000ee8000c1e1900 */
[----:B---3--:R1:W-:Y:S04]  /*1870*/  STG.E desc[UR16][R2.64+-0x8], R13 ;  /* 0xfffff80d02007986 */ /* 0x0083e8000c101910 */
[----:B--2---:R1:W-:Y:S02]  /*1880*/  STG.E desc[UR16][R8.64], R11 ;  /* 0x0000000b08007986 */ /* 0x0043e4000c101910 */
.L_x_21:
[----:B------:R-:W-:-:S09]  /*1890*/  UISETP.NE.AND UP0, UPT, UR12, URZ, UPT ;  /* 0x000000ff0c00728c */ /* 0x000fd2000bf05270 */
[----:B------:R-:W-:Y:S05]  /*18a0*/  BRA.U !UP0, `(.L_x_20) ;  /* 0x0000000108b47547 */ /* 0x000fea000b800000 */
[----:B01-3--:R-:W0:Y:S01]  /*18b0*/  MUFU.RCP64H R9, 2.14748262400000000000e+09 ;  /* 0x41dfffff00097908 */ /* 0x00be220000001800 */
[----:B------:R-:W-:-:S04]  /*18c0*/  IMAD.HI.U32 R0, R31, -0x4370ec6f, RZ ;  /* 0xbc8f13911f007827 */ /* 0x000fc800078e00ff */
[----:B------:R-:W-:Y:S01]  /*18d0*/  HFMA2 R8, -RZ, RZ, 0, 5.9604644775390625e-08 ;  /* 0x00000001ff087431 */ /* 0x000fe200000001ff */
[----:B------:R-:W-:Y:S01]  /*18e0*/  MOV R2, 0xff800000 ;  /* 0xff80000000027802 */ /* 0x000fe20000000f00 */
[----:B------:R-:W-:Y:S01]  /*18f0*/  BSSY.RECONVERGENT B2, `(.L_x_26) ;  /* 0x0000019000027945 */ /* 0x000fe20003800200 */
[----:B------:R-:W-:Y:S02]  /*1900*/  MOV R3, 0x41dfffff ;  /* 0x41dfffff00037802 */ /* 0x000fe40000000f00 */
[----:B------:R-:W-:-:S05]  /*1910*/  SHF.R.U32.HI R0, RZ, 0xf, R0 ;  /* 0x0000000fff007819 */ /* 0x000fca0000011600 */
[C---:B------:R-:W-:Y:S02]  /*1920*/  IMAD R31, R0.reuse, -0xadc8, R31 ;  /* 0xffff5238001f7824 */ /* 0x040fe400078e021f */
[----:B------:R-:W-:Y:S02]  /*1930*/  IMAD R0, R0, 0xd47, RZ ;  /* 0x00000d4700007824 */ /* 0x000fe400078e02ff */
[----:B------:R-:W-:Y:S01]  /*1940*/  IMAD R31, R31, 0xbc8f, RZ ;  /* 0x0000bc8f1f1f7824 */ /* 0x000fe200078e02ff */
[----:B0-----:R-:W-:Y:S02]  /*1950*/  DFMA R10, R8, -R2, 1 ;  /* 0x3ff00000080a742b */ /* 0x001fe40000000802 */
[----:B------:R-:W-:Y:S02]  /*1960*/  LOP3.LUT R12, R0, 0x7fffffff, RZ, 0x3c, !PT ;  /* 0x7fffffff000c7812 */ /* 0x000fe400078e3cff */
[----:B------:R-:W-:-:S04]  /*1970*/  ISETP.GE.U32.AND P0, PT, R31, R0, PT ;  /* 0x000000001f00720c */ /* 0x000fc80003f06070 */
[----:B------:R-:W-:-:S08]  /*1980*/  DFMA R10, R10, R10, R10 ;  /* 0x0000000a0a0a722b */ /* 0x000fd0000000000a */
[----:B------:R-:W-:Y:S01]  /*1990*/  DFMA R8, R8, R10, R8 ;  /* 0x0000000a0808722b */ /* 0x000fe20000000008 */
[----:B------:R-:W-:-:S04]  /*19a0*/  @P0 IADD3 R12, PT, PT, -R0, RZ, RZ ;  /* 0x000000ff000c0210 */ /* 0x000fc80007ffe1ff */
[----:B------:R-:W-:-:S03]  /*19b0*/  IADD3 R10, PT, PT, R12, -0x1, R31 ;  /* 0xffffffff0c0a7810 */ /* 0x000fc60007ffe01f */
[----:B------:R-:W-:-:S03]  /*19c0*/  DFMA R12, R8, -R2, 1 ;  /* 0x3ff00000080c742b */ /* 0x000fc60000000802 */
[----:B------:R-:W0:Y:S05]  /*19d0*/  I2F.F64.U32 R10, R10 ;  /* 0x0000000a000a7312 */ /* 0x000e2a0000201800 */
        /* <DEDUP_REMOVED lines=10> */
.L_x_27:
[----:B------:R-:W-:Y:S05]  /*1a80*/  BSYNC.RECONVERGENT B2 ;  /* 0x0000000000027941 */ /* 0x000fea0003800200 */
.L_x_26:
        /* <DEDUP_REMOVED lines=9> */
[----:B--2---:R-:W-:-:S05]  /*1b20*/  IADD3 R11, PT, PT, R5, R22, RZ ;  /* 0x00000016050b7210 */ /* 0x004fca0007ffe0ff */
[----:B0-----:R-:W-:Y:S02]  /*1b30*/  IMAD.WIDE R8, R11, 0x4, R8 ;  /* 0x000000040b087825 */ /* 0x001fe400078e0208 */
[----:B------:R-:W2:Y:S04]  /*1b40*/  LDG.E R11, desc[UR16][R2.64+-0x4] ;  /* 0xfffffc10020b7981 */ /* 0x000ea8000c1e1900 */
[----:B------:R-:W3:Y:S04]  /*1b50*/  LDG.E R13, desc[UR16][R8.64] ;  /* 0x00000010080d7981 */ /* 0x000ee8000c1e1900 */
[----:B---3--:R4:W-:Y:S04]  /*1b60*/  STG.E desc[UR16][R2.64+-0x4], R13 ;  /* 0xfffffc0d02007986 */ /* 0x0089e8000c101910 */
[----:B--2---:R4:W-:Y:S02]  /*1b70*/  STG.E desc[UR16][R8.64], R11 ;  /* 0x0000000b08007986 */ /* 0x0049e4000c101910 */
.L_x_20:
[----:B------:R-:W-:Y:S01]  /*1b80*/  UISETP.GE.U32.AND UP0, UPT, UR24, 0x7, UPT ;  /* 0x000000071800788c */ /* 0x000fe2000bf06070 */
[----:B-1-34-:R-:W-:Y:S01]  /*1b90*/  CS2R R12, SRZ ;  /* 0x00000000000c7805 */ /* 0x01afe2000001ff00 */
[----:B------:R-:W-:-:S07]  /*1ba0*/  UMOV UR13, 0x1 ;  /* 0x00000001000d7882 */ /* 0x000fce0000000000 */
[----:B------:R-:W-:Y:S05]  /*1bb0*/  BRA.U !UP0, `(.L_x_28) ;  /* 0x0000000108d07547 */ /* 0x000fea000b800000 */
[----:B------:R-:W-:Y:S01]  /*1bc0*/  CS2R R12, SRZ ;  /* 0x00000000000c7805 */ /* 0x000fe2000001ff00 */
[----:B------:R-:W1:Y:S01]  /*1bd0*/  LDCU UR25, c[0x0][0x3a0] ;  /* 0x00007400ff1977ac */ /* 0x000e620008000800 */
[----:B------:R-:W-:-:S05]  /*1be0*/  UMOV UR13, 0x1 ;  /* 0x00000001000d7882 */ /* 0x000fca0000000000 */
.L_x_29:
[----:B------:R-:W2:Y:S01]  /*1bf0*/  LDC.64 R10, c[0x0][0x398] ;  /* 0x0000e600ff0a7b82 */ /* 0x000ea20000000a00 */
[----:B0-----:R-:W-:-:S07]  /*1c00*/  IADD3 R3, PT, PT, R5, UR13, RZ ;  /* 0x0000000d05037c10 */ /* 0x001fce000fffe0ff */
[----:B------:R-:W0:Y:S01]  /*1c10*/  LDC.64 R16, c[0x0][0x390] ;  /* 0x0000e400ff107b82 */ /* 0x000e220000000a00 */
[----:B--2---:R-:W-:-:S05]  /*1c20*/  IMAD.WIDE R10, R3, 0x4, R10 ;  /* 0x00000004030a7825 */ /* 0x004fca00078e020a */
[----:B------:R-:W1:Y:S04]  /*1c30*/  LDG.E R2, desc[UR16][R10.64+-0x4] ;  /* 0xfffffc100a027981 */ /* 0x000e68000c1e1900 */
[----:B------:R-:W1:Y:S04]  /*1c40*/  LDG.E R9, desc[UR16][R10.64] ;  /* 0x000000100a097981 */ /* 0x000e68000c1e1900 */
[----:B------:R-:W2:Y:S04]  /*1c50*/  LDG.E R14, desc[UR16][R10.64+0x4] ;  /* 0x000004100a0e7981 */ /* 0x000ea8000c1e1900 */
[----:B------:R-:W3:Y:S04]  /*1c60*/  LDG.E R21, desc[UR16][R10.64+0x8] ;  /* 0x000008100a157981 */ /* 0x000ee8000c1e1900 */
[----:B------:R-:W4:Y:S04]  /*1c70*/  LDG.E R15, desc[UR16][R10.64+0xc] ;  /* 0x00000c100a0f7981 */ /* 0x000f28000c1e1900 */
[----:B------:R-:W5:Y:S04]  /*1c80*/  LDG.E R20, desc[UR16][R10.64+0x10] ;  /* 0x000010100a147981 */ /* 0x000f68000c1e1900 */
[----:B------:R-:W5:Y:S04]  /*1c90*/  LDG.E R23, desc[UR16][R10.64+0x14] ;  /* 0x000014100a177981 */ /* 0x000f68000c1e1900 */
[----:B------:R-:W5:Y:S04]  /*1ca0*/  LDG.E R0, desc[UR16][R10.64+0x18] ;  /* 0x000018100a007981 */ /* 0x000f68000c1e1900 */
[----:B------:R-:W5:Y:S01]  /*1cb0*/  LDG.E R25, desc[UR16][R10.64+0x1c] ;  /* 0x00001c100a197981 */ /* 0x000f62000c1e1900 */
[----:B-1----:R-:W-:-:S04]  /*1cc0*/  IMAD R3, R2, UR25, R9 ;  /* 0x0000001902037c24 */ /* 0x002fc8000f8e0209 */
[----:B0-----:R-:W-:-:S04]  /*1cd0*/  IMAD.WIDE R2, R3, 0x8, R16 ;  /* 0x0000000803027825 */ /* 0x001fc800078e0210 */
[----:B--2---:R-:W-:Y:S02]  /*1ce0*/  IMAD R9, R9, UR25, R14 ;  /* 0x0000001909097c24 */ /* 0x004fe4000f8e020e */
[----:B------:R-:W2:Y:S01]  /*1cf0*/  LDG.E.64 R2, desc[UR16][R2.64] ;  /* 0x0000001002027981 */ /* 0x000ea2000c1e1b00 */
[----:B---3--:R-:W-:Y:S02]  /*1d00*/  IMAD R27, R14, UR25, R21 ;  /* 0x000000190e1b7c24 */ /* 0x008fe4000f8e0215 */
[----:B------:R-:W-:-:S06]  /*1d10*/  IMAD.WIDE R8, R9, 0x8, R16 ;  /* 0x0000000809087825 */ /* 0x000fcc00078e0210 */
[----:B------:R-:W3:Y:S01]  /*1d20*/  LDG.E.64 R8, desc[UR16][R8.64] ;  /* 0x0000001008087981 */ /* 0x000ee2000c1e1b00 */
[----:B------:R-:W-:-:S04]  /*1d30*/  IMAD.WIDE R26, R27, 0x8, R16 ;  /* 0x000000081b1a7825 */ /* 0x000fc800078e0210 */
[----:B----4-:R-:W-:Y:S01]  /*1d40*/  IMAD R29, R21, UR25, R15 ;  /* 0x00000019151d7c24 */ /* 0x010fe2000f8e020f */
[----:B------:R0:W4:Y:S01]  /*1d50*/  LDG.E.64 R10, desc[UR16][R26.64] ;  /* 0x000000101a0a7981 */ /* 0x000122000c1e1b00 */
[----:B-----5:R-:W-:Y:S02]  /*1d60*/  IMAD R31, R15, UR25, R20 ;  /* 0x000000190f1f7c24 */ /* 0x020fe4000f8e0214 */
[----:B------:R-:W-:-:S05]  /*1d70*/  IMAD.WIDE R28, R29, 0x8, R16 ;  /* 0x000000081d1c7825 */ /* 0x000fca00078e0210 */
[----:B------:R-:W5:Y:S01]  /*1d80*/  LDG.E.64 R14, desc[UR16][R28.64] ;  /* 0x000000101c0e7981 */ /* 0x000f62000c1e1b00 */
[----:B------:R-:W-:-:S04]  /*1d90*/  IMAD.WIDE R30, R31, 0x8, R16 ;  /* 0x000000081f1e7825 */ /* 0x000fc800078e0210 */
[----:B------:R-:W-:Y:S02]  /*1da0*/  IMAD R33, R20, UR25, R23 ;  /* 0x0000001914217c24 */ /* 0x000fe4000f8e0217 */
[----:B------:R-:W5:Y:S01]  /*1db0*/  LDG.E.64 R20, desc[UR16][R30.64] ;  /* 0x000000101e147981 */ /* 0x000f62000c1e1b00 */
[----:B------:R-:W-:Y:S02]  /*1dc0*/  IMAD R35, R23, UR25, R0 ;  /* 0x0000001917237c24 */ /* 0x000fe4000f8e0200 */
[----:B------:R-:W-:-:S05]  /*1dd0*/  IMAD.WIDE R32, R33, 0x8, R16 ;  /* 0x0000000821207825 */ /* 0x000fca00078e0210 */
[----:B------:R-:W5:Y:S01]  /*1de0*/  LDG.E.64 R22, desc[UR16][R32.64] ;  /* 0x0000001020167981 */ /* 0x000f62000c1e1b00 */
[----:B------:R-:W-:-:S04]  /*1df0*/  IMAD.WIDE R34, R35, 0x8, R16 ;  /* 0x0000000823227825 */ /* 0x000fc800078e0210 */
[----:B0-----:R-:W-:Y:S02]  /*1e00*/  IMAD R27, R0, UR25, R25 ;  /* 0x00000019001b7c24 */ /* 0x001fe4000f8e0219 */
[----:B------:R-:W5:Y:S02]  /*1e10*/  LDG.E.64 R24, desc[UR16][R34.64] ;  /* 0x0000001022187981 */ /* 0x000f64000c1e1b00 */
[----:B------:R-:W-:-:S06]  /*1e20*/  IMAD.WIDE R16, R27, 0x8, R16 ;  /* 0x000000081b107825 */ /* 0x000fcc00078e0210 */
[----:B------:R-:W5:Y:S01]  /*1e30*/  LDG.E.64 R16, desc[UR16][R16.64] ;  /* 0x0000001010107981 */ /* 0x000f62000c1e1b00 */
[----:B------:R-:W-:Y:S02]  /*1e40*/  UIADD3 UR23, UPT, UPT, UR13, 0x7, URZ ;  /* 0x000000070d177890 */ /* 0x000fe4000fffe0ff */
[----:B------:R-:W-:Y:S02]  /*1e50*/  UIADD3 UR13, UPT, UPT, UR13, 0x8, URZ ;  /* 0x000000080d0d7890 */ /* 0x000fe4000fffe0ff */
[----:B------:R-:W-:Y:S01]  /*1e60*/  UISETP.NE.AND UP0, UPT, UR23, UR22, UPT ;  /* 0x000000161700728c */ /* 0x000fe2000bf05270 */
[----:B--2---:R-:W-:-:S08]  /*1e70*/  DADD R2, R2, R12 ;  /* 0x0000000002027229 */ /* 0x004fd0000000000c */
[----:B---3--:R-:W-:-:S08]  /*1e80*/  DADD R2, R2, R8 ;  /* 0x0000000002027229 */ /* 0x008fd00000000008 */
[----:B----4-:R-:W-:-:S08]  /*1e90*/  DADD R2, R2, R10 ;  /* 0x0000000002027229 */ /* 0x010fd0000000000a */
[----:B-----5:R-:W-:-:S08]  /*1ea0*/  DADD R2, R2, R14 ;  /* 0x0000000002027229 */ /* 0x020fd0000000000e */
[----:B------:R-:W-:-:S08]  /*1eb0*/  DADD R2, R2, R20 ;  /* 0x0000000002027229 */ /* 0x000fd00000000014 */
[----:B------:R-:W-:-:S08]  /*1ec0*/  DADD R2, R2, R22 ;  /* 0x0000000002027229 */ /* 0x000fd00000000016 */
[----:B------:R-:W-:-:S08]  /*1ed0*/  DADD R2, R2, R24 ;  /* 0x0000000002027229 */ /* 0x000fd00000000018 */
[----:B------:R-:W-:Y:S01]  /*1ee0*/  DADD R12, R2, R16 ;  /* 0x00000000020c7229 */ /* 0x000fe20000000010 */
[----:B------:R-:W-:Y:S10]  /*1ef0*/  BRA.U UP0, `(.L_x_29) ;  /* 0xfffffffd003c7547 */ /* 0x000ff4000b83ffff */
.L_x_28:
[----:B------:R-:W-:-:S09]  /*1f00*/  UISETP.NE.AND UP0, UPT, UR21, URZ, UPT ;  /* 0x000000ff1500728c */ /* 0x000fd2000bf05270 */
[----:B------:R-:W-:Y:S05]  /*1f10*/  BRA.U !UP0, `(.L_x_9) ;  /* 0x00000005082c7547 */ /* 0x000fea000b800000 */
[----:B------:R-:W-:Y:S02]  /*1f20*/  UISETP.GE.U32.AND UP0, UPT, UR11, 0x3, UPT ;  /* 0x000000030b00788c */ /* 0x000fe4000bf06070 */
[----:B------:R-:W-:-:S07]  /*1f30*/  UISETP.NE.AND UP1, UPT, UR10, URZ, UPT ;  /* 0x000000ff0a00728c */ /* 0x000fce000bf25270 */
[----:B------:R-:W-:Y:S05]  /*1f40*/  BRA.U !UP0, `(.L_x_30) ;  /* 0x0000000108847547 */ /* 0x000fea000b800000 */
[----:B------:R-:W1:Y:S01]  /*1f50*/  LDC.64 R10, c[0x0][0x398] ;  /* 0x0000e600ff0a7b82 */ /* 0x000e620000000a00 */
[----:B------:R-:W2:Y:S01]  /*1f60*/  LDCU.64 UR26, c[0x0][0x398] ;  /* 0x00007300ff1a77ac */ /* 0x000ea20008000a00 */
[C---:B0-----:R-:W-:Y:S02]  /*1f70*/  IADD3 R3, PT, PT, R5.reuse, UR13, RZ ;  /* 0x0000000d05037c10 */ /* 0x041fe4000fffe0ff */
[----:B------:R-:W-:Y:S01]  /*1f80*/  IADD3 R2, P0, PT, R5, UR13, RZ ;  /* 0x0000000d05027c10 */ /* 0x000fe2000ff1e0ff */
[----:B------:R-:W-:Y:S02]  /*1f90*/  USHF.R.S32.HI UR23, URZ, 0x1f, UR13 ;  /* 0x0000001fff177899 */ /* 0x000fe4000801140d */
[----:B-1----:R-:W-:-:S04]  /*1fa0*/  IMAD.WIDE R10, R3, 0x4, R10 ;  /* 0x00000004030a7825 */ /* 0x002fc800078e020a */
[----:B------:R-:W-:-:S05]  /*1fb0*/  LEA.HI.X.SX32 R3, R5, UR23, 0x1, P0 ;  /* 0x0000001705037c11 */ /* 0x000fca00080f0eff */
[----:B------:R-:W0:Y:S01]  /*1fc0*/  LDCU UR23, c[0x0][0x3a0] ;  /* 0x00007400ff1777ac */ /* 0x000e220008000800 */
[C---:B--2---:R-:W-:Y:S01]  /*1fd0*/  LEA R14, P0, R2.reuse, UR26, 0x2 ;  /* 0x0000001a020e7c11 */ /* 0x044fe2000f8010ff */
[----:B------:R-:W0:Y:S04]  /*1fe0*/  LDG.E R0, desc[UR16][R10.64+-0x4] ;  /* 0xfffffc100a007981 */ /* 0x000e28000c1e1900 */
[----:B------:R-:W0:Y:S01]  /*1ff0*/  LDG.E R17, desc[UR16][R10.64] ;  /* 0x000000100a117981 */ /* 0x000e22000c1e1900 */
[----:B------:R-:W-:Y:S02]  /*2000*/  LEA.HI.X R15, R2, UR27, R3, 0x2, P0 ;  /* 0x0000001b020f7c11 */ /* 0x000fe400080f1403 */
[----:B------:R-:W1:Y:S03]  /*2010*/  LDC.64 R2, c[0x0][0x390] ;  /* 0x0000e400ff027b82 */ /* 0x000e660000000a00 */
[----:B------:R-:W2:Y:S04]  /*2020*/  LDG.E R16, desc[UR16][R14.64+0x4] ;  /* 0x000004100e107981 */ /* 0x000ea8000c1e1900 */
[----:B------:R-:W3:Y:S04]  /*2030*/  LDG.E R21, desc[UR16][R14.64+0x8] ;  /* 0x000008100e157981 */ /* 0x000ee8000c1e1900 */
[----:B------:R-:W4:Y:S01]  /*2040*/  LDG.E R20, desc[UR16][R14.64+0xc] ;  /* 0x00000c100e147981 */ /* 0x000f22000c1e1900 */
[----:B0-----:R-:W-:-:S04]  /*2050*/  IMAD R9, R0, UR23, R17 ;  /* 0x0000001700097c24 */ /* 0x001fc8000f8e0211 */
[----:B-1----:R-:W-:-:S04]  /*2060*/  IMAD.WIDE R8, R9, 0x8, R2 ;  /* 0x0000000809087825 */ /* 0x002fc800078e0202 */
[----:B--2---:R-:W-:Y:S02]  /*2070*/  IMAD R17, R17, UR23, R16 ;  /* 0x0000001711117c24 */ /* 0x004fe4000f8e0210 */
[----:B------:R-:W2:Y:S02]  /*2080*/  LDG.E.64 R8, desc[UR16][R8.64] ;  /* 0x0000001008087981 */ /* 0x000ea4000c1e1b00 */
[----:B------:R-:W-:-:S04]  /*2090*/  IMAD.WIDE R10, R17, 0x8, R2 ;  /* 0x00000008110a7825 */ /* 0x000fc800078e0202 */
[----:B---3--:R-:W-:Y:S02]  /*20a0*/  IMAD R17, R16, UR23, R21 ;  /* 0x0000001710117c24 */ /* 0x008fe4000f8e0215 */
[----:B------:R-:W3:Y:S01]  /*20b0*/  LDG.E.64 R10, desc[UR16][R10.64] ;  /* 0x000000100a0a7981 */ /* 0x000ee2000c1e1b00 */
[----:B----4-:R-:W-:Y:S02]  /*20c0*/  IMAD R21, R21, UR23, R20 ;  /* 0x0000001715157c24 */ /* 0x010fe4000f8e0214 */
[----:B------:R-:W-:-:S04]  /*20d0*/  IMAD.WIDE R16, R17, 0x8, R2 ;  /* 0x0000000811107825 */ /* 0x000fc800078e0202 */
[----:B------:R-:W-:Y:S02]  /*20e0*/  IMAD.WIDE R2, R21, 0x8, R2 ;  /* 0x0000000815027825 */ /* 0x000fe400078e0202 */
[----:B------:R-:W4:Y:S04]  /*20f0*/  LDG.E.64 R16, desc[UR16][R16.64] ;  /* 0x0000001010107981 */ /* 0x000f28000c1e1b00 */
[----:B------:R-:W5:Y:S01]  /*2100*/  LDG.E.64 R2, desc[UR16][R2.64] ;  /* 0x0000001002027981 */ /* 0x000f62000c1e1b00 */
[----:B------:R-:W-:Y:S01]  /*2110*/  UIADD3 UR13, UPT, UPT, UR13, 0x4, URZ ;  /* 0x000000040d0d7890 */ /* 0x000fe2000fffe0ff */
[----:B--2---:R-:W-:-:S08]  /*2120*/  DADD R12, R12, R8 ;  /* 0x000000000c0c7229 */ /* 0x004fd00000000008 */
[----:B---3--:R-:W-:-:S08]  /*2130*/  DADD R12, R12, R10 ;  /* 0x000000000c0c7229 */ /* 0x008fd0000000000a */
[----:B----4-:R-:W-:-:S08]  /*2140*/  DADD R12, R12, R16 ;  /* 0x000000000c0c7229 */ /* 0x010fd00000000010 */
[----:B-----5:R-:W-:-:S11]  /*2150*/  DADD R12, R12, R2 ;  /* 0x000000000c0c7229 */ /* 0x020fd60000000002 */
.L_x_30:
[----:B------:R-:W-:Y:S05]  /*2160*/  BRA.U !UP1, `(.L_x_9) ;  /* 0x0000000109987547 */ /* 0x000fea000b800000 */
[----:B------:R-:W-:Y:S02]  /*2170*/  UISETP.NE.AND UP0, UPT, UR9, URZ, UPT ;  /* 0x000000ff0900728c */ /* 0x000fe4000bf05270 */
[----:B------:R-:W-:-:S07]  /*2180*/  UISETP.NE.AND UP1, UPT, UR12, URZ, UPT ;  /* 0x000000ff0c00728c */ /* 0x000fce000bf25270 */
[----:B------:R-:W-:Y:S05]  /*2190*/  BRA.U !UP0, `(.L_x_31) ;  /* 0x00000001085c7547 */ /* 0x000fea000b800000 */
[----:B0-----:R-:W0:Y:S01]  /*21a0*/  LDC.64 R2, c[0x0][0x398] ;  /* 0x0000e600ff027b82 */ /* 0x001e220000000a00 */
[----:B------:R-:W1:Y:S01]  /*21b0*/  LDCU.64 UR26, c[0x0][0x398] ;  /* 0x00007300ff1a77ac */ /* 0x000e620008000a00 */
[C---:B------:R-:W-:Y:S02]  /*21c0*/  IADD3 R9, PT, PT, R5.reuse, UR13, RZ ;  /* 0x0000000d05097c10 */ /* 0x040fe4000fffe0ff */
[----:B------:R-:W-:Y:S01]  /*21d0*/  IADD3 R8, P0, PT, R5, UR13, RZ ;  /* 0x0000000d05087c10 */ /* 0x000fe2000ff1e0ff */
[----:B------:R-:W-:Y:S02]  /*21e0*/  USHF.R.S32.HI UR23, URZ, 0x1f, UR13 ;  /* 0x0000001fff177899 */ /* 0x000fe4000801140d */
[----:B0-----:R-:W-:-:S04]  /*21f0*/  IMAD.WIDE R2, R9, 0x4, R2 ;  /* 0x0000000409027825 */ /* 0x001fc800078e0202 */
[----:B------:R-:W-:-:S05]  /*2200*/  LEA.HI.X.SX32 R9, R5, UR23, 0x1, P0 ;  /* 0x0000001705097c11 */ /* 0x000fca00080f0eff */
[----:B------:R-:W0:Y:S01]  /*2210*/  LDCU UR23, c[0x0][0x3a0] ;  /* 0x00007400ff1777ac */ /* 0x000e220008000800 */
[C---:B-1----:R-:W-:Y:S01]  /*2220*/  LEA R14, P0, R8.reuse, UR26, 0x2 ;  /* 0x0000001a080e7c11 */ /* 0x042fe2000f8010ff */
[----:B------:R-:W0:Y:S04]  /*2230*/  LDG.E R0, desc[UR16][R2.64+-0x4] ;  /* 0xfffffc1002007981 */ /* 0x000e28000c1e1900 */
[----:B------:R-:W0:Y:S01]  /*2240*/  LDG.E R17, desc[UR16][R2.64] ;  /* 0x0000001002117981 */ /* 0x000e22000c1e1900 */
[----:B------:R-:W-:Y:S02]  /*2250*/  LEA.HI.X R15, R8, UR27, R9, 0x2, P0 ;  /* 0x0000001b080f7c11 */ /* 0x000fe400080f1409 */
[----:B------:R-:W1:Y:S03]  /*2260*/  LDC.64 R8, c[0x0][0x390] ;  /* 0x0000e400ff087b82 */ /* 0x000e660000000a00 */
[----:B------:R-:W2:Y:S01]  /*2270*/  LDG.E R14, desc[UR16][R14.64+0x4] ;  /* 0x000004100e0e7981 */ /* 0x000ea2000c1e1900 */
[----:B0-----:R-:W-:-:S04]  /*2280*/  IMAD R11, R0, UR23, R17 ;  /* 0x00000017000b7c24 */ /* 0x001fc8000f8e0211 */
[----:B-1----:R-:W-:-:S04]  /*2290*/  IMAD.WIDE R10, R11, 0x8, R8 ;  /* 0x000000080b0a7825 */ /* 0x002fc800078e0208 */
[----:B--2---:R-:W-:Y:S02]  /*22a0*/  IMAD R17, R17, UR23, R14 ;  /* 0x0000001711117c24 */ /* 0x004fe4000f8e020e */
[----:B------:R-:W2:Y:S02]  /*22b0*/  LDG.E.64 R10, desc[UR16][R10.64] ;  /* 0x000000100a0a7981 */ /* 0x000ea4000c1e1b00 */
[----:B------:R-:W-:-:S06]  /*22c0*/  IMAD.WIDE R8, R17, 0x8, R8 ;  /* 0x0000000811087825 */ /* 0x000fcc00078e0208 */
[----:B------:R-:W3:Y:S01]  /*22d0*/  LDG.E.64 R8, desc[UR16][R8.64] ;  /* 0x0000001008087981 */ /* 0x000ee2000c1e1b00 */
[----:B------:R-:W-:Y:S01]  /*22e0*/  UIADD3 UR13, UPT, UPT, UR13, 0x2, URZ ;  /* 0x000000020d0d7890 */ /* 0x000fe2000fffe0ff */
[----:B--2---:R-:W-:-:S08]  /*22f0*/  DADD R12, R12, R10 ;  /* 0x000000000c0c7229 */ /* 0x004fd0000000000a */
[----:B---3--:R-:W-:-:S11]  /*2300*/  DADD R12, R12, R8 ;  /* 0x000000000c0c7229 */ /* 0x008fd60000000008 */
.L_x_31:
[----:B------:R-:W-:Y:S05]  /*2310*/  BRA.U !UP1, `(.L_x_9) ;  /* 0x00000001092c7547 */ /* 0x000fea000b800000 */
[----:B0-----:R-:W0:Y:S01]  /*2320*/  LDC.64 R2, c[0x0][0x398] ;  /* 0x0000e600ff027b82 */ /* 0x001e220000000a00 */
[----:B------:R-:W-:Y:S01]  /*2330*/  IADD3 R9, PT, PT, R5, UR13, RZ ;  /* 0x0000000d05097c10 */ /* 0x000fe2000fffe0ff */
[----:B------:R-:W1:Y:S04]  /*2340*/  LDCU UR13, c[0x0][0x3a0] ;  /* 0x00007400ff0d77ac */ /* 0x000e680008000800 */
[----:B0-----:R-:W-:Y:S02]  /*2350*/  IMAD.WIDE R2, R9, 0x4, R2 ;  /* 0x0000000409027825 */ /* 0x001fe400078e0202 */
[----:B------:R-:W0:Y:S03]  /*2360*/  LDC.64 R8, c[0x0][0x390] ;  /* 0x0000e400ff087b82 */ /* 0x000e260000000a00 */
[----:B------:R-:W1:Y:S04]  /*2370*/  LDG.E R0, desc[UR16][R2.64+-0x4] ;  /* 0xfffffc1002007981 */ /* 0x000e68000c1e1900 */
[----:B------:R-:W1:Y:S02]  /*2380*/  LDG.E R11, desc[UR16][R2.64] ;  /* 0x00000010020b7981 */ /* 0x000e64000c1e1900 */
[----:B-1----:R-:W-:-:S04]  /*2390*/  IMAD R11, R0, UR13, R11 ;  /* 0x0000000d000b7c24 */ /* 0x002fc8000f8e020b */
[----:B0-----:R-:W-:-:S06]  /*23a0*/  IMAD.WIDE R8, R11, 0x8, R8 ;  /* 0x000000080b087825 */ /* 0x001fcc00078e0208 */
[----:B------:R-:W2:Y:S02]  /*23b0*/  LDG.E.64 R8, desc[UR16][R8.64] ;  /* 0x0000001008087981 */ /* 0x000ea4000c1e1b00 */
[----:B--2---:R-:W-:-:S11]  /*23c0*/  DADD R12, R12, R8 ;  /* 0x000000000c0c7229 */ /* 0x004fd60000000008 */
.L_x_9:
[----:B------:R-:W1:Y:S01]  /*23d0*/  LDC.64 R10, c[0x0][0x398] ;  /* 0x0000e600ff0a7b82 */ /* 0x000e620000000a00 */
[----:B0-----:R-:W-:Y:S01]  /*23e0*/  IADD3 R9, PT, PT, R5, UR14, RZ ;  /* 0x0000000e05097c10 */ /* 0x001fe2000fffe0ff */
[----:B------:R-:W0:Y:S06]  /*23f0*/  LDCU UR13, c[0x0][0x3a0] ;  /* 0x00007400ff0d77ac */ /* 0x000e2c0008000800 */
[----:B------:R-:W2:Y:S01]  /*2400*/  LDC.64 R14, c[0x0][0x390] ;  /* 0x0000e400ff0e7b82 */ /* 0x000ea20000000a00 */
[----:B-1----:R-:W-:-:S04]  /*2410*/  IMAD.WIDE R8, R9, 0x4, R10 ;  /* 0x0000000409087825 */ /* 0x002fc800078e020a */
[----:B------:R-:W-:Y:S01]  /*2420*/  IMAD.WIDE R10, R5, 0x4, R10 ;  /* 0x00000004050a7825 */ /* 0x000fe200078e020a */
[----:B------:R-:W0:Y:S04]  /*2430*/  LDG.E R0, desc[UR16][R8.64] ;  /* 0x0000001008007981 */ /* 0x000e28000c1e1900 */
[----:B------:R-:W0:Y:S02]  /*2440*/  LDG.E R3, desc[UR16][R10.64] ;  /* 0x000000100a037981 */ /* 0x000e24000c1e1900 */
[----:B0-----:R-:W-:-:S04]  /*2450*/  IMAD R3, R0, UR13, R3 ;  /* 0x0000000d00037c24 */ /* 0x001fc8000f8e0203 */
[----:B--2---:R-:W-:-:S06]  /*2460*/  IMAD.WIDE R14, R3, 0x8, R14 ;  /* 0x00000008030e7825 */ /* 0x004fcc00078e020e */
[----:B------:R-:W2:Y:S01]  /*2470*/  LDG.E.64 R14, desc[UR16][R14.64] ;  /* 0x000000100e0e7981 */ /* 0x000ea2000c1e1b00 */
[----:B------:R-:W-:Y:S01]  /*2480*/  BSSY.RECONVERGENT B1, `(.L_x_32) ;  /* 0x0000201000017945 */ /* 0x000fe20003800200 */
[----:B------:R-:W-:Y:S02]  /*2490*/  PRMT R0, RZ, 0x7610, R0 ;  /* 0x00007610ff007816 */ /* 0x000fe40000000000 */
[----:B------:R-:W-:Y:S01]  /*24a0*/  MOV R2, RZ ;  /* 0x000000ff00027202 */ /* 0x000fe20000000f00 */
[----:B--2---:R-:W-:-:S11]  /*24b0*/  DADD R12, R14, R12 ;  /* 0x000000000e0c7229 */ /* 0x004fd6000000000c */
.L_x_58:
[----:B0-----:R-:W0:Y:S01]  /*24c0*/  LDCU UR13, c[0x0][0x3a0] ;  /* 0x00007400ff0d77ac */ /* 0x001e220008000800 */
[----:B------:R-:W-:Y:S01]  /*24d0*/  IADD3 R3, PT, PT, R2, 0x1, RZ ;  /* 0x0000000102037810 */ /* 0x000fe20007ffe0ff */
[----:B------:R-:W-:Y:S01]  /*24e0*/  BSSY.RECONVERGENT B2, `(.L_x_33) ;  /* 0x00001f3000027945 */ /* 0x000fe20003800200 */
[----:B0-----:R-:W-:-:S04]  /*24f0*/  MOV R32, UR13 ;  /* 0x0000000d00207c02 */ /* 0x001fc80008000f00 */
[----:B------:R-:W-:-:S13]  /*2500*/  ISETP.GE.AND P0, PT, R3, R32, PT ;  /* 0x000000200300720c */ /* 0x000fda0003f06270 */
[----:B------:R-:W-:Y:S05]  /*2510*/  @P0 BRA `(.L_x_34) ;  /* 0x0000001c00bc0947 */ /* 0x000fea0003800000 */
[C---:B------:R-:W-:Y:S01]  /*2520*/  ISETP.NE.AND P0, PT, R2.reuse, RZ, PT ;  /* 0x000000ff0200720c */ /* 0x040fe20003f05270 */
[----:B------:R-:W-:Y:S01]  /*2530*/  IMAD.MOV.U32 R5, RZ, RZ, R3 ;  /* 0x000000ffff057224 */ /* 0x000fe200078e0003 */
[----:B------:R-:W-:Y:S01]  /*2540*/  MOV R31, R2 ;  /* 0x00000002001f7202 */ /* 0x000fe20000000f00 */
[----:B------:R-:W-:-:S10]  /*2550*/  IMAD.WIDE R14, R2, 0x4, R10 ;  /* 0x00000004020e7825 */ /* 0x000fd400078e020a */
.L_x_52:
[----:B------:R-:W-:Y:S01]  /*2560*/  BSSY.RECONVERGENT B3, `(.L_x_35) ;  /* 0x00000ca000037945 */ /* 0x000fe20003800200 */
[----:B------:R-:W-:Y:S01]  /*2570*/  MOV R33, R5 ;  /* 0x0000000500217202 */ /* 0x000fe20000000f00 */
[----:B0-----:R-:W-:Y:S02]  /*2580*/  IMAD.WIDE R16, R31, 0x4, R10 ;  /* 0x000000041f107825 */ /* 0x001fe400078e020a */
[----:B------:R-:W-:Y:S05]  /*2590*/  @!P0 BRA `(.L_x_36) ;  /* 0x00000008003c8947 */ /* 0x000fea0003800000 */
[----:B------:R-:W-:-:S13]  /*25a0*/  ISETP.NE.AND P1, PT, R5, RZ, PT ;  /* 0x000000ff0500720c */ /* 0x000fda0003f25270 */
[----:B------:R-:W-:Y:S05]  /*25b0*/  @!P1 BRA `(.L_x_37) ;  /* 0x0000000400589947 */ /* 0x000fea0003800000 */
[----:B------:R-:W-:-:S13]  /*25c0*/  ISETP.NE.AND P1, PT, R31, UR24, PT ;  /* 0x000000181f007c0c */ /* 0x000fda000bf25270 */
[----:B------:R-:W-:Y:S05]  /*25d0*/  @!P1 BRA `(.L_x_38) ;  /* 0x0000000000e09947 */ /* 0x000fea0003800000 */
[----:B------:R-:W-:-:S13]  /*25e0*/  ISETP.NE.AND P1, PT, R2, UR14, PT ;  /* 0x0000000e02007c0c */ /* 0x000fda000bf25270 */
[----:B------:R-:W-:Y:S05]  /*25f0*/  @!P1 BRA `(.L_x_39) ;  /* 0x00000000006c9947 */ /* 0x000fea0003800000 */
[----:B------:R-:W2:Y:S01]  /*2600*/  LDG.E R25, desc[UR16][R14.64+-0x4] ;  /* 0xfffffc100e197981 */ /* 0x000ea2000c1e1900 */
[----:B------:R-:W0:Y:S03]  /*2610*/  LDCU UR13, c[0x0][0x3a0] ;  /* 0x00007400ff0d77ac */ /* 0x000e260008000800 */
[----:B------:R-:W2:Y:S01]  /*2620*/  LDG.E R27, desc[UR16][R14.64] ;  /* 0x000000100e1b7981 */ /* 0x000ea2000c1e1900 */
[----:B------:R-:W1:Y:S03]  /*2630*/  LDCU.64 UR26, c[0x0][0x390] ;  /* 0x00007200ff1a77ac */ /* 0x000e660008000a00 */
[----:B------:R-:W3:Y:S04]  /*2640*/  LDG.E R24, desc[UR16][R14.64+0x4] ;  /* 0x000004100e187981 */ /* 0x000ee8000c1e1900 */
[----:B------:R-:W4:Y:S04]  /*2650*/  LDG.E R26, desc[UR16][R16.64] ;  /* 0x00000010101a7981 */ /* 0x000f28000c1e1900 */
[----:B------:R-:W4:Y:S04]  /*2660*/  LDG.E R23, desc[UR16][R16.64+0x4] ;  /* 0x0000041010177981 */ /* 0x000f28000c1e1900 */
[----:B------:R-:W5:Y:S01]  /*2670*/  LDG.E R22, desc[UR16][R16.64+0x8] ;  /* 0x0000081010167981 */ /* 0x000f62000c1e1900 */
[----:B0-----:R-:W-:-:S02]  /*2680*/  MOV R32, UR13 ;  /* 0x0000000d00207c02 */ /* 0x001fc40008000f00 */
[----:B-1----:R-:W-:Y:S02]  /*2690*/  MOV R20, UR26 ;  /* 0x0000001a00147c02 */ /* 0x002fe40008000f00 */
[----:B------:R-:W-:Y:S01]  /*26a0*/  MOV R21, UR27 ;  /* 0x0000001b00157c02 */ /* 0x000fe20008000f00 */
[-C--:B--2---:R-:W-:Y:S02]  /*26b0*/  IMAD R25, R25, R32.reuse, R27 ;  /* 0x0000002019197224 */ /* 0x084fe400078e021b */
[----:B---3--:R-:W-:Y:S02]  /*26c0*/  IMAD R37, R27, R32, R24 ;  /* 0x000000201b257224 */ /* 0x008fe400078e0218 */
[----:B------:R-:W-:-:S04]  /*26d0*/  IMAD.WIDE R28, R25, 0x8, R20 ;  /* 0x00000008191c7825 */ /* 0x000fc800078e0214 */
[----:B------:R-:W-:Y:S02]  /*26e0*/  IMAD.WIDE R36, R37, 0x8, R20 ;  /* 0x0000000825247825 */ /* 0x000fe400078e0214 */
[----:B------:R-:W2:Y:S02]  /*26f0*/  LDG.E.64 R28, desc[UR16][R28.64] ;  /* 0x000000101c1c7981 */ /* 0x000ea4000c1e1b00 */
[----:B----4-:R-:W-:Y:S02]  /*2700*/  IMAD R25, R26, R32, R23 ;  /* 0x000000201a197224 */ /* 0x010fe400078e0217 */
[----:B------:R-:W2:Y:S02]  /*2710*/  LDG.E.64 R26, desc[UR16][R36.64] ;  /* 0x00000010241a7981 */ /* 0x000ea4000c1e1b00 */
[----:B------:R-:W-:-:S04]  /*2720*/  IMAD.WIDE R24, R25, 0x8, R20 ;  /* 0x0000000819187825 */ /* 0x000fc800078e0214 */
[----:B-----5:R-:W-:Y:S02]  /*2730*/  IMAD R35, R23, R32, R22 ;  /* 0x0000002017237224 */ /* 0x020fe400078e0216 */
[----:B------:R-:W3:Y:S02]  /*2740*/  LDG.E.64 R24, desc[UR16][R24.64] ;  /* 0x0000001018187981 */ /* 0x000ee4000c1e1b00 */
[----:B------:R-:W-:-:S05]  /*2750*/  IMAD.WIDE R34, R35, 0x8, R20 ;  /* 0x0000000823227825 */ /* 0x000fca00078e0214 */
[----:B------:R-:W4:Y:S01]  /*2760*/  LDG.E.64 R22, desc[UR16][R34.64] ;  /* 0x0000001022167981 */ /* 0x000f22000c1e1b00 */
[----:B--2---:R-:W-:-:S08]  /*2770*/  DADD R26, R28, R26 ;  /* 0x000000001c1a7229 */ /* 0x004fd0000000001a */
[----:B---3--:R-:W-:-:S08]  /*2780*/  DADD R26, R24, R26 ;  /* 0x00000000181a7229 */ /* 0x008fd0000000001a */
[----:B----4-:R-:W-:Y:S01]  /*2790*/  DADD R22, R22, R26 ;  /* 0x0000000016167229 */ /* 0x010fe2000000001a */
[----:B------:R-:W-:Y:S10]  /*27a0*/  BRA `(.L_x_40) ;  /* 0x0000000800947947 */ /* 0x000ff40003800000 */
.L_x_39:
        /* <DEDUP_REMOVED lines=27> */
.L_x_38:
[----:B------:R-:W2:Y:S01]  /*2960*/  LDG.E R25, desc[UR16][R14.64+-0x4] ;  /* 0xfffffc100e197981 */ /* 0x000ea2000c1e1900 */
[----:B------:R-:W-:Y:S01]  /*2970*/  IMAD.WIDE R22, R5, 0x4, R10 ;  /* 0x0000000405167825 */ /* 0x000fe200078e020a */
[----:B------:R-:W0:Y:S02]  /*2980*/  LDCU UR13, c[0x0][0x3a0] ;  /* 0x00007400ff0d77ac */ /* 0x000e240008000800 */
        /* <DEDUP_REMOVED lines=19> */
[----:B------:R-:W-:-:S06]  /*2ac0*/  IMAD.WIDE R26, R27, 0x8, R20 ;  /* 0x000000081b1a7825 */ /* 0x000fcc00078e0214 */
[----:B------:R-:W4:Y:S01]  /*2ad0*/  LDG.E.64 R26, desc[UR16][R26.64] ;  /* 0x000000101a1a7981 */ /* 0x000f22000c1e1b00 */
[----:B--2---:R-:W-:-:S08]  /*2ae0*/  DADD R22, R24, R22 ;  /* 0x0000000018167229 */ /* 0x004fd00000000016 */
[----:B---3--:R-:W-:-:S08]  /*2af0*/  DADD R22, R22, R28 ;  /* 0x0000000016167229 */ /* 0x008fd0000000001c */
[----:B----4-:R-:W-:Y:S01]  /*2b00*/  DADD R22, R26, R22 ;  /* 0x000000001a167229 */ /* 0x010fe20000000016 */
[----:B------:R-:W-:Y:S10]  /*2b10*/  BRA `(.L_x_40) ;  /* 0x0000000400b87947 */ /* 0x000ff40003800000 */
.L_x_37:
        /* <DEDUP_REMOVED lines=29> */
.L_x_41:
[----:B------:R-:W2:Y:S01]  /*2cf0*/  LDG.E R25, desc[UR16][R14.64+-0x4] ;  /* 0xfffffc100e197981 */ /* 0x000ea2000c1e1900 */
[----:B------:R-:W0:Y:S03]  /*2d00*/  LDCU UR13, c[0x0][0x3a0] ;  /* 0x00007400ff0d77ac */ /* 0x000e260008000800 */
[----:B------:R-:W2:Y:S01]  /*2d10*/  LDG.E R24, desc[UR16][R14.64] ;  /* 0x000000100e187981 */ /* 0x000ea2000c1e1900 */
[----:B------:R-:W1:Y:S03]  /*2d20*/  LDCU.64 UR26, c[0x0][0x390] ;  /* 0x00007200ff1a77ac */ /* 0x000e660008000a00 */
[----:B------:R-:W3:Y:S04]  /*2d30*/  LDG.E R23, desc[UR16][R10.64] ;  /* 0x000000100a177981 */ /* 0x000ee8000c1e1900 */
[----:B------:R-:W4:Y:S04]  /*2d40*/  LDG.E R29, desc[UR16][R8.64] ;  /* 0x00000010081d7981 */ /* 0x000f28000c1e1900 */
[----:B------:R-:W5:Y:S01]  /*2d50*/  LDG.E R22, desc[UR16][R10.64+0x4] ;  /* 0x000004100a167981 */ /* 0x000f62000c1e1900 */
[----:B0-----:R-:W-:Y:S01]  /*2d60*/  IMAD.U32 R32, RZ, RZ, UR13 ;  /* 0x0000000dff207e24 */ /* 0x001fe2000f8e00ff */
[----:B-1----:R-:W-:-:S02]  /*2d70*/  MOV R20, UR26 ;  /* 0x0000001a00147c02 */ /* 0x002fc40008000f00 */
        /* <DEDUP_REMOVED lines=17> */
.L_x_36:
        /* <DEDUP_REMOVED lines=29> */
.L_x_42:
[----:B------:R-:W2:Y:S01]  /*3060*/  LDG.E R22, desc[UR16][R8.64] ;  /* 0x0000001008167981 */ /* 0x000ea2000c1e1900 */
[----:B------:R-:W-:Y:S01]  /*3070*/  IMAD.WIDE R24, R5, 0x4, R10 ;  /* 0x0000000405187825 */ /* 0x000fe200078e020a */
[----:B------:R-:W0:Y:S02]  /*3080*/  LDCU UR13, c[0x0][0x3a0] ;  /* 0x00007400ff0d77ac */ /* 0x000e240008000800 */
[----:B------:R-:W2:Y:S01]  /*3090*/  LDG.E R23, desc[UR16][R10.64] ;  /* 0x000000100a177981 */ /* 0x000ea2000c1e1900 */
[----:B------:R-:W1:Y:S03]  /*30a0*/  LDCU.64 UR26, c[0x0][0x390] ;  /* 0x00007200ff1a77ac */ /* 0x000e660008000a00 */
[----:B------:R-:W3:Y:S04]  /*30b0*/  LDG.E R26, desc[UR16][R10.64+0x4] ;  /* 0x000004100a1a7981 */ /* 0x000ee8000c1e1900 */
[----:B------:R-:W4:Y:S04]  /*30c0*/  LDG.E R25, desc[UR16][R24.64] ;  /* 0x0000001018197981 */ /* 0x000f28000c1e1900 */
[----:B------:R-:W4:Y:S01]  /*30d0*/  LDG.E R27, desc[UR16][R8.64+-0x4] ;  /* 0xfffffc10081b7981 */ /* 0x000f22000c1e1900 */
        /* <DEDUP_REMOVED lines=11> */
[----:B------:R-:W-:Y:S02]  /*3190*/  IMAD R25, R25, R32, R23 ;  /* 0x0000002019197224 */ /* 0x000fe400078e0217 */
[----:B------:R-:W3:Y:S02]  /*31a0*/  LDG.E.64 R22, desc[UR16][R34.64] ;  /* 0x0000001022167981 */ /* 0x000ee4000c1e1b00 */
[----:B------:R-:W-:-:S06]  /*31b0*/  IMAD.WIDE R24, R25, 0x8, R20 ;  /* 0x0000000819187825 */ /* 0x000fcc00078e0214 */
[----:B------:R-:W4:Y:S01]  /*31c0*/  LDG.E.64 R24, desc[UR16][R24.64] ;  /* 0x0000001018187981 */ /* 0x000f22000c1e1b00 */
[----:B--2---:R-:W-:-:S08]  /*31d0*/  DADD R26, R26, R28 ;  /* 0x000000001a1a7229 */ /* 0x004fd0000000001c */
[----:B---3--:R-:W-:-:S08]  /*31e0*/  DADD R22, R22, R26 ;  /* 0x0000000016167229 */ /* 0x008fd0000000001a */
[----:B----4-:R-:W-:-:S11]  /*31f0*/  DADD R22, R24, R22 ;  /* 0x0000000018167229 */ /* 0x010fd60000000016 */
.L_x_40:
[----:B------:R-:W-:Y:S05]  /*3200*/  BSYNC.RECONVERGENT B3 ;  /* 0x0000000000037941 */ /* 0x000fea0003800200 */
.L_x_35:
[----:B------:R-:W2:Y:S04]  /*3210*/  LDG.E R25, desc[UR16][R16.64+0x4] ;  /* 0x0000041010197981 */ /* 0x000ea8000c1e1900 */
[----:B------:R-:W3:Y:S01]  /*3220*/  LDG.E R35, desc[UR16][R14.64] ;  /* 0x000000100e237981 */ /* 0x000ee2000c1e1900 */
[----:B------:R-:W-:Y:S03]  /*3230*/  BSSY.RECONVERGENT B3, `(.L_x_43) ;  /* 0x00000a0000037945 */ /* 0x000fe60003800200 */
[----:B--2---:R0:W-:Y:S04]  /*3240*/  STG.E desc[UR16][R14.64], R25 ;  /* 0x000000190e007986 */ /* 0x0041e8000c101910 */
[----:B---3--:R0:W-:Y:S01]  /*3250*/  STG.E desc[UR16][R16.64+0x4], R35 ;  /* 0x0000042310007986 */ /* 0x0081e2000c101910 */
[----:B------:R-:W-:Y:S05]  /*3260*/  @!P0 BRA `(.L_x_44) ;  /* 0x0000000400c88947 */ /* 0x000fea0003800000 */
[----:B------:R-:W-:-:S13]  /*3270*/  ISETP.NE.AND P1, PT, R5, RZ, PT ;  /* 0x000000ff0500720c */ /* 0x000fda0003f25270 */
[----:B------:R-:W-:Y:S05]  /*3280*/  @!P1 BRA `(.L_x_45) ;  /* 0x00000004000c9947 */ /* 0x000fea0003800000 */
[----:B------:R-:W-:-:S13]  /*3290*/  ISETP.NE.AND P1, PT, R31, UR24, PT ;  /* 0x000000181f007c0c */ /* 0x000fda000bf25270 */
[----:B------:R-:W-:Y:S05]  /*32a0*/  @!P1 BRA `(.L_x_46) ;  /* 0x0000000000b09947 */ /* 0x000fea0003800000 */
[----:B------:R-:W-:-:S13]  /*32b0*/  ISETP.NE.AND P1, PT, R2, UR14, PT ;  /* 0x0000000e02007c0c */ /* 0x000fda000bf25270 */
[----:B------:R-:W-:Y:S05]  /*32c0*/  @!P1 BRA `(.L_x_47) ;  /* 0x0000000000549947 */ /* 0x000fea0003800000 */
[----:B0-----:R-:W2:Y:S04]  /*32d0*/  LDG.E R25, desc[UR16][R14.64+-0x4] ;  /* 0xfffffc100e197981 */ /* 0x001ea8000c1e1900 */
[----:B------:R-:W2:Y:S04]  /*32e0*/  LDG.E R27, desc[UR16][R14.64] ;  /* 0x000000100e1b7981 */ /* 0x000ea8000c1e1900 */
[----:B------:R-:W3:Y:S04]  /*32f0*/  LDG.E R26, desc[UR16][R14.64+0x4] ;  /* 0x000004100e1a7981 */ /* 0x000ee8000c1e1900 */
[----:B------:R-:W4:Y:S04]  /*3300*/  LDG.E R28, desc[UR16][R16.64] ;  /* 0x00000010101c7981 */ /* 0x000f28000c1e1900 */
[----:B------:R-:W5:Y:S01]  /*3310*/  LDG.E R24, desc[UR16][R16.64+0x8] ;  /* 0x0000081010187981 */ /* 0x000f62000c1e1900 */
[----:B--2---:R-:W-:-:S02]  /*3320*/  IMAD R25, R25, R32, R27 ;  /* 0x0000002019197224 */ /* 0x004fc400078e021b */
        /* <DEDUP_REMOVED lines=15> */
.L_x_47:
[----:B------:R-:W2:Y:S04]  /*3420*/  LDG.E R26, desc[UR16][R14.64] ;  /* 0x000000100e1a7981 */ /* 0x000ea8000c1e1900 */
[----:B0-----:R-:W2:Y:S04]  /*3430*/  LDG.E R25, desc[UR16][R10.64] ;  /* 0x000000100a197981 */ /* 0x001ea8000c1e1900 */
        /* <DEDUP_REMOVED lines=19> */
.L_x_46:
        /* <DEDUP_REMOVED lines=21> */
.L_x_45:
[----:B------:R-:W-:-:S13]  /*36c0*/  ISETP.NE.AND P1, PT, R2, UR14, PT ;  /* 0x0000000e02007c0c */ /* 0x000fda000bf25270 */
[----:B------:R-:W-:Y:S05]  /*36d0*/  @!P1 BRA `(.L_x_49) ;  /* 0x0000000000589947 */ /* 0x000fea0003800000 */
[----:B0-----:R-:W2:Y:S04]  /*36e0*/  LDG.E R25, desc[UR16][R8.64] ;  /* 0x0000001008197981 */ /* 0x001ea8000c1e1900 */
[----:B------:R-:W2:Y:S04]  /*36f0*/  LDG.E R29, desc[UR16][R14.64] ;  /* 0x000000100e1d7981 */ /* 0x000ea8000c1e1900 */
[----:B------:R-:W3:Y:S04]  /*3700*/  LDG.E R24, desc[UR16][R14.64+0x4] ;  /* 0x000004100e187981 */ /* 0x000ee8000c1e1900 */
[----:B------:R-:W4:Y:S04]  /*3710*/  LDG.E R26, desc[UR16][R16.64] ;  /* 0x00000010101a7981 */ /* 0x000f28000c1e1900 */
        /* <DEDUP_REMOVED lines=18> */
.L_x_49:
[----:B------:R-:W2:Y:S04]  /*3840*/  LDG.E R27, desc[UR16][R14.64+-0x4] ;  /* 0xfffffc100e1b7981 */ /* 0x000ea8000c1e1900 */
[----:B------:R-:W2:Y:S04]  /*3850*/  LDG.E R24, desc[UR16][R14.64] ;  /* 0x000000100e187981 */ /* 0x000ea8000c1e1900 */
[----:B------:R-:W3:Y:S04]  /*3860*/  LDG.E R37, desc[UR16][R10.64] ;  /* 0x000000100a257981 */ /* 0x000ee8000c1e1900 */
[----:B------:R-:W4:Y:S04]  /*3870*/  LDG.E R30, desc[UR16][R8.64] ;  /* 0x00000010081e7981 */ /* 0x000f28000c1e1900 */
[----:B0-----:R-:W5:Y:S01]  /*3880*/  LDG.E R25, desc[UR16][R10.64+0x4] ;  /* 0x000004100a197981 */ /* 0x001f62000c1e1900 */
        /* <DEDUP_REMOVED lines=16> */
.L_x_44:
        /* <DEDUP_REMOVED lines=23> */
.L_x_50:
[----:B------:R-:W2:Y:S04]  /*3b00*/  LDG.E R24, desc[UR16][R8.64] ;  /* 0x0000001008187981 */ /* 0x000ea8000c1e1900 */
[----:B------:R-:W2:Y:S04]  /*3b10*/  LDG.E R31, desc[UR16][R10.64] ;  /* 0x000000100a1f7981 */ /* 0x000ea8000c1e1900 */
[----:B0-----:R-:W3:Y:S04]  /*3b20*/  LDG.E R25, desc[UR16][R10.64+0x4] ;  /* 0x000004100a197981 */ /* 0x001ee8000c1e1900 */
[----:B------:R-:W4:Y:S01]  /*3b30*/  LDG.E R26, desc[UR16][R8.64+-0x4] ;  /* 0xfffffc10081a7981 */ /* 0x000f22000c1e1900 */
        /* <DEDUP_REMOVED lines=15> */
.L_x_48:
[----:B------:R-:W-:Y:S05]  /*3c30*/  BSYNC.RECONVERGENT B3 ;  /* 0x0000000000037941 */ /* 0x000fea0003800200 */
.L_x_43:
[----:B------:R-:W-:-:S14]  /*3c40*/  DSETP.GEU.AND P1, PT, R28, R22, PT ;  /* 0x000000161c00722a */ /* 0x000fdc0003f2e000 */
[----:B------:R-:W-:Y:S05]  /*3c50*/  @!P1 BRA `(.L_x_51) ;  /* 0x0000000000209947 */ /* 0x000fea0003800000 */
[----:B------:R-:W2:Y:S01]  /*3c60*/  LDG.E R21, desc[UR16][R14.64] ;  /* 0x000000100e157981 */ /* 0x000ea2000c1e1900 */
[----:B------:R-:W-:-:S04]  /*3c70*/  IADD3 R5, PT, PT, R5, 0x1, RZ ;  /* 0x0000000105057810 */ /* 0x000fc80007ffe0ff */
[----:B------:R-:W-:Y:S01]  /*3c80*/  ISETP.NE.AND P1, PT, R5, R32, PT ;  /* 0x000000200500720c */ /* 0x000fe20003f25270 */
[----:B--2---:R0:W-:Y:S04]  /*3c90*/  STG.E desc[UR16][R16.64+0x4], R21 ;  /* 0x0000041510007986 */ /* 0x0041e8000c101910 */
[----:B------:R0:W-:Y:S08]  /*3ca0*/  STG.E desc[UR16][R14.64], R35 ;  /* 0x000000230e007986 */ /* 0x0001f0000c101910 */
[----:B------:R-:W-:Y:S05]  /*3cb0*/  @!P1 BRA `(.L_x_34) ;  /* 0x0000000400d49947 */ /* 0x000fea0003800000 */
[----:B------:R-:W-:Y:S01]  /*3cc0*/  MOV R31, R33 ;  /* 0x00000021001f7202 */ /* 0x000fe20000000f00 */
[----:B------:R-:W-:Y:S06]  /*3cd0*/  BRA `(.L_x_52) ;  /* 0xffffffe800207947 */ /* 0x000fec000383ffff */
.L_x_51:
[----:B------:R-:W-:Y:S01]  /*3ce0*/  ISETP.NE.AND P0, PT, R32, 0x1, PT ;  /* 0x000000012000780c */ /* 0x000fe20003f05270 */
[----:B------:R-:W-:Y:S01]  /*3cf0*/  BSSY.RECONVERGENT B3, `(.L_x_53) ;  /* 0x000006a000037945 */ /* 0x000fe20003800200 */
[----:B------:R-:W-:-:S11]  /*3d00*/  CS2R R34, SRZ ;  /* 0x0000000000227805 */ /* 0x000fd6000001ff00 */
[----:B------:R-:W-:Y:S05]  /*3d10*/  @!P0 BRA `(.L_x_54) ;  /* 0x00000004009c8947 */ /* 0x000fea0003800000 */
[----:B------:R-:W-:Y:S01]  /*3d20*/  UISETP.GE.U32.AND UP0, UPT, UR24, 0x7, UPT ;  /* 0x000000071800788c */ /* 0x000fe2000bf06070 */
[----:B------:R-:W-:Y:S01]  /*3d30*/  HFMA2 R5, -RZ, RZ, 0, 5.9604644775390625e-08 ;  /* 0x00000001ff057431 */ /* 0x000fe200000001ff */
[----:B------:R-:W-:-:S07]  /*3d40*/  CS2R R34, SRZ ;  /* 0x0000000000227805 */ /* 0x000fce000001ff00 */
[----:B------:R-:W-:Y:S05]  /*3d50*/  BRA.U !UP0, `(.L_x_55) ;  /* 0x0000000108c07547 */ /* 0x000fea000b800000 */
[----:B------:R-:W-:Y:S02]  /*3d60*/  MOV R5, 0x1 ;  /* 0x0000000100057802 */ /* 0x000fe40000000f00 */
[----:B------:R-:W-:-:S07]  /*3d70*/  CS2R R34, SRZ ;  /* 0x0000000000227805 */ /* 0x000fce000001ff00 */
.L_x_56:
[----:B------:R-:W-:-:S05]  /*3d80*/  IMAD.WIDE.U32 R22, R5, 0x4, R10 ;  /* 0x0000000405167825 */ /* 0x000fca00078e000a */
[----:B------:R-:W2:Y:S04]  /*3d90*/  LDG.E R13, desc[UR16][R22.64+-0x4] ;  /* 0xfffffc10160d7981 */ /* 0x000ea8000c1e1900 */
[----:B------:R-:W2:Y:S04]  /*3da0*/  LDG.E R15, desc[UR16][R22.64] ;  /* 0x00000010160f7981 */ /* 0x000ea8000c1e1900 */
[----:B------:R-:W3:Y:S04]  /*3db0*/  LDG.E R0, desc[UR16][R22.64+0x4] ;  /* 0x0000041016007981 */ /* 0x000ee8000c1e1900 */
[----:B------:R-:W4:Y:S04]  /*3dc0*/  LDG.E R37, desc[UR16][R22.64+0x8] ;  /* 0x0000081016257981 */ /* 0x000f28000c1e1900 */
[----:B------:R-:W5:Y:S04]  /*3dd0*/  LDG.E R25, desc[UR16][R22.64+0xc] ;  /* 0x00000c1016197981 */ /* 0x000f68000c1e1900 */
[----:B------:R-:W5:Y:S04]  /*3de0*/  LDG.E R27, desc[UR16][R22.64+0x10] ;  /* 0x00001010161b7981 */ /* 0x000f68000c1e1900 */
[----:B------:R-:W5:Y:S04]  /*3df0*/  LDG.E R29, desc[UR16][R22.64+0x14] ;  /* 0x00001410161d7981 */ /* 0x000f68000c1e1900 */
[----:B------:R-:W5:Y:S04]  /*3e00*/  LDG.E R33, desc[UR16][R22.64+0x18] ;  /* 0x0000181016217981 */ /* 0x000f68000c1e1900 */
[----:B------:R0:W5:Y:S01]  /*3e10*/  LDG.E R31, desc[UR16][R22.64+0x1c] ;  /* 0x00001c10161f7981 */ /* 0x000162000c1e1900 */
[----:B--2---:R-:W-:-:S04]  /*3e20*/  IMAD R13, R13, R32, R15 ;  /* 0x000000200d0d7224 */ /* 0x004fc800078e020f */
[----:B------:R-:W-:-:S04]  /*3e30*/  IMAD.WIDE R12, R13, 0x8, R20 ;  /* 0x000000080d0c7825 */ /* 0x000fc800078e0214 */
[-C--:B---3--:R-:W-:Y:S02]  /*3e40*/  IMAD R15, R15, R32.reuse, R0 ;  /* 0x000000200f0f7224 */ /* 0x088fe400078e0200 */
[----:B------:R-:W2:Y:S01]  /*3e50*/  LDG.E.64 R12, desc[UR16][R12.64] ;  /* 0x000000100c0c7981 */ /* 0x000ea2000c1e1b00 */
[----:B----4-:R-:W-:Y:S02]  /*3e60*/  IMAD R17, R0, R32, R37 ;  /* 0x0000002000117224 */ /* 0x010fe400078e0225 */
[----:B------:R-:W-:-:S04]  /*3e70*/  IMAD.WIDE R14, R15, 0x8, R20 ;  /* 0x000000080f0e7825 */ /* 0x000fc800078e0214 */
[----:B------:R-:W-:Y:S02]  /*3e80*/  IMAD.WIDE R16, R17, 0x8, R20 ;  /* 0x0000000811107825 */ /* 0x000fe400078e0214 */
[----:B------:R-:W3:Y:S02]  /*3e90*/  LDG.E.64 R14, desc[UR16][R14.64] ;  /* 0x000000100e0e7981 */ /* 0x000ee4000c1e1b00 */
[-C--:B-----5:R-:W-:Y:S02]  /*3ea0*/  IMAD R37, R37, R32.reuse, R25 ;  /* 0x0000002025257224 */ /* 0x0a0fe400078e0219 */
[----:B------:R-:W4:Y:S01]  /*3eb0*/  LDG.E.64 R16, desc[UR16][R16.64] ;  /* 0x0000001010107981 */ /* 0x000f22000c1e1b00 */
[----:B------:R-:W-:Y:S02]  /*3ec0*/  IMAD R25, R25, R32, R27 ;  /* 0x0000002019197224 */ /* 0x000fe400078e021b */
[----:B0-----:R-:W-:-:S04]  /*3ed0*/  IMAD.WIDE R22, R37, 0x8, R20 ;  /* 0x0000000825167825 */ /* 0x001fc800078e0214 */
[----:B------:R-:W-:Y:S02]  /*3ee0*/  IMAD.WIDE R24, R25, 0x8, R20 ;  /* 0x0000000819187825 */ /* 0x000fe400078e0214 */
[----:B------:R-:W5:Y:S02]  /*3ef0*/  LDG.E.64 R22, desc[UR16][R22.64] ;  /* 0x0000001016167981 */ /* 0x000f64000c1e1b00 */
[-C--:B------:R-:W-:Y:S02]  /*3f00*/  IMAD R27, R27, R32.reuse, R29 ;  /* 0x000000201b1b7224 */ /* 0x080fe400078e021d */
[----:B------:R-:W5:Y:S01]  /*3f10*/  LDG.E.64 R24, desc[UR16][R24.64] ;  /* 0x0000001018187981 */ /* 0x000f62000c1e1b00 */
[----:B------:R-:W-:Y:S02]  /*3f20*/  IMAD R29, R29, R32, R33 ;  /* 0x000000201d1d7224 */ /* 0x000fe400078e0221 */
[----:B------:R-:W-:-:S04]  /*3f30*/  IMAD.WIDE R26, R27, 0x8, R20 ;  /* 0x000000081b1a7825 */ /* 0x000fc800078e0214 */
[----:B------:R-:W-:Y:S02]  /*3f40*/  IMAD.WIDE R28, R29, 0x8, R20 ;  /* 0x000000081d1c7825 */ /* 0x000fe400078e0214 */
[----:B------:R-:W5:Y:S02]  /*3f50*/  LDG.E.64 R26, desc[UR16][R26.64] ;  /* 0x000000101a1a7981 */ /* 0x000f64000c1e1b00 */
[----:B------:R-:W-:Y:S02]  /*3f60*/  IMAD R31, R33, R32, R31 ;  /* 0x00000020211f7224 */ /* 0x000fe400078e021f */
[----:B------:R-:W5:Y:S02]  /*3f70*/  LDG.E.64 R28, desc[UR16][R28.64] ;  /* 0x000000101c1c7981 */ /* 0x000f64000c1e1b00 */
[----:B------:R-:W-:-:S06]  /*3f80*/  IMAD.WIDE R30, R31, 0x8, R20 ;  /* 0x000000081f1e7825 */ /* 0x000fcc00078e0214 */
[----:B------:R-:W5:Y:S01]  /*3f90*/  LDG.E.64 R30, desc[UR16][R30.64] ;  /* 0x000000101e1e7981 */ /* 0x000f62000c1e1b00 */
[C---:B------:R-:W-:Y:S02]  /*3fa0*/  IADD3 R0, PT, PT, R5.reuse, 0x7, RZ ;  /* 0x0000000705007810 */ /* 0x040fe40007ffe0ff */
[----:B------:R-:W-:Y:S02]  /*3fb0*/  IADD3 R5, PT, PT, R5, 0x8, RZ ;  /* 0x0000000805057810 */ /* 0x000fe40007ffe0ff */
[----:B------:R-:W-:Y:S01]  /*3fc0*/  ISETP.NE.AND P0, PT, R0, UR22, PT ;  /* 0x0000001600007c0c */ /* 0x000fe2000bf05270 */
        /* <DEDUP_REMOVED lines=8> */
[----:B------:R-:W-:Y:S10]  /*4050*/  @P0 BRA `(.L_x_56) ;  /* 0xfffffffc00480947 */ /* 0x000ff4000383ffff */
.L_x_55:
[----:B------:R-:W-:-:S09]  /*4060*/  UISETP.NE.AND UP0, UPT, UR21, URZ, UPT ;  /* 0x000000ff1500728c */ /* 0x000fd2000bf05270 */
[----:B------:R-:W-:Y:S05]  /*4070*/  BRA.U !UP0, `(.L_x_54) ;  /* 0x0000000108c47547 */ /* 0x000fea000b800000 */
[----:B------:R-:W-:Y:S02]  /*4080*/  UISETP.GE.U32.AND UP0, UPT, UR11, 0x3, UPT ;  /* 0x000000030b00788c */ /* 0x000fe4000bf06070 */
[----:B------:R-:W-:-:S07]  /*4090*/  UISETP.NE.AND UP1, UPT, UR10, URZ, UPT ;  /* 0x000000ff0a00728c */ /* 0x000fce000bf25270 */
[----:B------:R-:W-:Y:S05]  /*40a0*/  BRA.U !UP0, `(.L_x_57) ;  /* 0x00000001085c7547 */ /* 0x000fea000b800000 */
[----:B------:R-:W-:-:S05]  /*40b0*/  IMAD.WIDE R12, R5, 0x4, R10 ;  /* 0x00000004050c7825 */ /* 0x000fca00078e020a */
[----:B------:R-:W2:Y:S04]  /*40c0*/  LDG.E R15, desc[UR16][R12.64+-0x4] ;  /* 0xfffffc100c0f7981 */ /* 0x000ea8000c1e1900 */
[----:B------:R-:W2:Y:S04]  /*40d0*/  LDG.E R17, desc[UR16][R12.64] ;  /* 0x000000100c117981 */ /* 0x000ea8000c1e1900 */
[----:B------:R-:W3:Y:S04]  /*40e0*/  LDG.E R25, desc[UR16][R12.64+0x4] ;  /* 0x000004100c197981 */ /* 0x000ee8000c1e1900 */
[----:B------:R-:W4:Y:S04]  /*40f0*/  LDG.E R27, desc[UR16][R12.64+0x8] ;  /* 0x000008100c1b7981 */ /* 0x000f28000c1e1900 */
[----:B------:R-:W5:Y:S01]  /*4100*/  LDG.E R0, desc[UR16][R12.64+0xc] ;  /* 0x00000c100c007981 */ /* 0x000f62000c1e1900 */
        /* <DEDUP_REMOVED lines=8> */
[----:B-----5:R-:W-:Y:S02]  /*4190*/  IMAD R27, R27, R32, R0 ;  /* 0x000000201b1b7224 */ /* 0x020fe400078e0200 */
[----:B------:R-:W4:Y:S02]  /*41a0*/  LDG.E.64 R16, desc[UR16][R16.64] ;  /* 0x0000001010107981 */ /* 0x000f24000c1e1b00 */
[----:B------:R-:W-:-:S06]  /*41b0*/  IMAD.WIDE R12, R27, 0x8, R20 ;  /* 0x000000081b0c7825 */ /* 0x000fcc00078e0214 */
[----:B------:R-:W5:Y:S01]  /*41c0*/  LDG.E.64 R12, desc[UR16][R12.64] ;  /* 0x000000100c0c7981 */ /* 0x000f62000c1e1b00 */
[----:B------:R-:W-:Y:S01]  /*41d0*/  VIADD R5, R5, 0x4 ;  /* 0x0000000405057836 */ /* 0x000fe20000000000 */
[----:B--2---:R-:W-:-:S08]  /*41e0*/  DADD R34, R34, R14 ;  /* 0x0000000022227229 */ /* 0x004fd0000000000e */
[----:B---3--:R-:W-:-:S08]  /*41f0*/  DADD R34, R34, R22 ;  /* 0x0000000022227229 */ /* 0x008fd00000000016 */
[----:B----4-:R-:W-:-:S08]  /*4200*/  DADD R34, R34, R16 ;  /* 0x0000000022227229 */ /* 0x010fd00000000010 */
[----:B-----5:R-:W-:-:S11]  /*4210*/  DADD R34, R34, R12 ;  /* 0x0000000022227229 */ /* 0x020fd6000000000c */
.L_x_57:
[----:B------:R-:W-:Y:S05]  /*4220*/  BRA.U !UP1, `(.L_x_54) ;  /* 0x0000000109587547 */ /* 0x000fea000b800000 */
[----:B------:R-:W-:Y:S02]  /*4230*/  ISETP.NE.AND P0, PT, RZ, UR9, PT ;  /* 0x00000009ff007c0c */ /* 0x000fe4000bf05270 */
[----:B------:R-:W-:-:S11]  /*4240*/  ISETP.NE.AND P1, PT, RZ, UR12, PT ;  /* 0x0000000cff007c0c */ /* 0x000fd6000bf25270 */
[----:B------:R-:W-:-:S05]  /*4250*/  @P0 IMAD.WIDE R16, R5, 0x4, R10 ;  /* 0x0000000405100825 */ /* 0x000fca00078e020a */
[----:B------:R-:W2:Y:S04]  /*4260*/  @P0 LDG.E R13, desc[UR16][R16.64+-0x4] ;  /* 0xfffffc10100d0981 */ /* 0x000ea8000c1e1900 */
[----:B------:R-:W2:Y:S01]  /*4270*/  @P0 LDG.E R23, desc[UR16][R16.64] ;  /* 0x0000001010170981 */ /* 0x000ea2000c1e1900 */
[----:B------:R-:W-:-:S03]  /*4280*/  @P0 IADD3 R5, PT, PT, R5, 0x2, RZ ;  /* 0x0000000205050810 */ /* 0x000fc60007ffe0ff */
[----:B------:R-:W3:Y:S02]  /*4290*/  @P0 LDG.E R22, desc[UR16][R16.64+0x4] ;  /* 0x0000041010160981 */ /* 0x000ee4000c1e1900 */
[----:B------:R-:W-:-:S05]  /*42a0*/  @P1 IMAD.WIDE R14, R5, 0x4, R10 ;  /* 0x00000004050e1825 */ /* 0x000fca00078e020a */
[----:B------:R-:W4:Y:S04]  /*42b0*/  @P1 LDG.E R5, desc[UR16][R14.64+-0x4] ;  /* 0xfffffc100e051981 */ /* 0x000f28000c1e1900 */
[----:B------:R-:W4:Y:S01]  /*42c0*/  @P1 LDG.E R0, desc[UR16][R14.64] ;  /* 0x000000100e001981 */ /* 0x000f22000c1e1900 */
[----:B--2---:R-:W-:-:S04]  /*42d0*/  @P0 IMAD R13, R13, R32, R23 ;  /* 0x000000200d0d0224 */ /* 0x004fc800078e0217 */
[----:B------:R-:W-:-:S04]  /*42e0*/  @P0 IMAD.WIDE R12, R13, 0x8, R20 ;  /* 0x000000080d0c0825 */ /* 0x000fc800078e0214 */
[----:B---3--:R-:W-:Y:S02]  /*42f0*/  @P0 IMAD R25, R23, R32, R22 ;  /* 0x0000002017190224 */ /* 0x008fe400078e0216 */
[----:B------:R-:W2:Y:S02]  /*4300*/  @P0 LDG.E.64 R12, desc[UR16][R12.64] ;  /* 0x000000100c0c0981 */ /* 0x000ea4000c1e1b00 */
[----:B------:R-:W-:-:S04]  /*4310*/  @P0 IMAD.WIDE R24, R25, 0x8, R20 ;  /* 0x0000000819180825 */ /* 0x000fc800078e0214 */
[----:B----4-:R-:W-:Y:S02]  /*4320*/  @P1 IMAD R5, R5, R32, R0 ;  /* 0x0000002005051224 */ /* 0x010fe400078e0200 */
[----:B------:R-:W3:Y:S02]  /*4330*/  @P0 LDG.E.64 R24, desc[UR16][R24.64] ;  /* 0x0000001018180981 */ /* 0x000ee4000c1e1b00 */
[----:B------:R-:W-:-:S06]  /*4340*/  @P1 IMAD.WIDE R16, R5, 0x8, R20 ;  /* 0x0000000805101825 */ /* 0x000fcc00078e0214 */
[----:B------:R-:W4:Y:S01]  /*4350*/  @P1 LDG.E.64 R16, desc[UR16][R16.64] ;  /* 0x0000001010101981 */ /* 0x000f22000c1e1b00 */
[----:B--2---:R-:W-:-:S08]  /*4360*/  @P0 DADD R22, R34, R12 ;  /* 0x0000000022160229 */ /* 0x004fd0000000000c */
[----:B---3--:R-:W-:-:S08]  /*4370*/  @P0 DADD R34, R22, R24 ;  /* 0x0000000016220229 */ /* 0x008fd00000000018 */
[----:B----4-:R-:W-:-:S11]  /*4380*/  @P1 DADD R34, R34, R16 ;  /* 0x0000000022221229 */ /* 0x010fd60000000010 */
.L_x_54:
[----:B------:R-:W-:Y:S05]  /*4390*/  BSYNC.RECONVERGENT B3 ;  /* 0x0000000000037941 */ /* 0x000fea0003800200 */
.L_x_53:
[----:B------:R-:W2:Y:S04]  /*43a0*/  LDG.E R5, desc[UR16][R8.64] ;  /* 0x0000001008057981 */ /* 0x000ea8000c1e1900 */
[----:B------:R-:W2:Y:S02]  /*43b0*/  LDG.E R0, desc[UR16][R10.64] ;  /* 0x000000100a007981 */ /* 0x000ea4000c1e1900 */
[----:B--2---:R-:W-:-:S04]  /*43c0*/  IMAD R5, R5, R32, R0 ;  /* 0x0000002005057224 */ /* 0x004fc800078e0200 */
[----:B------:R-:W-:-:S06]  /*43d0*/  IMAD.WIDE R20, R5, 0x8, R20 ;  /* 0x0000000805147825 */ /* 0x000fcc00078e0214 */
[----:B------:R-:W2:Y:S01]  /*43e0*/  LDG.E.64 R20, desc[UR16][R20.64] ;  /* 0x0000001014147981 */ /* 0x000ea2000c1e1b00 */
[----:B------:R-:W-:Y:S01]  /*43f0*/  MOV R0, 0x1 ;  /* 0x0000000100007802 */ /* 0x000fe20000000f00 */
[----:B--2---:R-:W-:-:S11]  /*4400*/  DADD R12, R20, R34 ;  /* 0x00000000140c7229 */ /* 0x004fd60000000022 */
.L_x_34:
[----:B------:R-:W-:Y:S05]  /*4410*/  BSYNC.RECONVERGENT B2 ;  /* 0x0000000000027941 */ /* 0x000fea0003800200 */
.L_x_33:
[----:B------:R-:W-:Y:S02]  /*4420*/  LOP3.LUT P0, RZ, R0, 0xff, RZ, 0xc0, !PT ;  /* 0x000000ff00ff7812 */ /* 0x000fe4000780c0ff */
[----:B------:R-:W-:-:S04]  /*4430*/  ISETP.NE.AND P1, PT, R2, UR14, PT ;  /* 0x0000000e02007c0c */ /* 0x000fc8000bf25270 */
[----:B------:R-:W-:-:S07]  /*4440*/  SEL R0, R0, RZ, P1 ;  /* 0x000000ff00007207 */ /* 0x000fce0000800000 */
[----:B------:R-:W-:-:S04]  /*4450*/  @P0 SEL R3, R3, RZ, P1 ;  /* 0x000000ff03030207 */ /* 0x000fc80000800000 */
[----:B------:R-:W-:Y:S02]  /*4460*/  ISETP.GE.AND P0, PT, R3, R32, PT ;  /* 0x000000200300720c */ /* 0x000fe40003f06270 */
[----:B------:R-:W-:-:S11]  /*4470*/  MOV R2, R3 ;  /* 0x0000000300027202 */ /* 0x000fd60000000f00 */
[----:B------:R-:W-:Y:S05]  /*4480*/  @!P0 BRA `(.L_x_58) ;  /* 0xffffffe0000c8947 */ /* 0x000fea000383ffff */
[----:B------:R-:W-:Y:S05]  /*4490*/  BSYNC.RECONVERGENT B1 ;  /* 0x0000000000017941 */ /* 0x000fea0003800200 */
.L_x_32:
[----:B------:R-:W-:-:S05]  /*44a0*/  HFMA2 R5, -RZ, RZ, 0, 4.76837158203125e-07 ;  /* 0x00000008ff057431 */ /* 0x000fca00000001ff */
[----:B------:R-:W-:-:S05]  /*44b0*/  IMAD.WIDE R4, R4, R5, UR6 ;  /* 0x0000000604047e25 */ /* 0x000fca000f8e0205 */
[----:B------:R1:W-:Y:S02]  /*44c0*/  STG.E.64 desc[UR16][R4.64], R12 ;  /* 0x0000000c04007986 */ /* 0x0003e4000c101b10 */
.L_x_3:
[----:B------:R-:W-:Y:S05]  /*44d0*/  BSYNC.RECONVERGENT B0 ;  /* 0x0000000000007941 */ /* 0x000fea0003800200 */
.L_x_2:
[----:B------:R-:W2:Y:S01]  /*44e0*/  LDCU UR23, c[0x0][0x388] ;  /* 0x00007100ff1777ac */ /* 0x000ea20008000800 */
[----:B------:R-:W-:-:S04]  /*44f0*/  UIADD3 UR13, UPT, UPT, UR4, 0x1, URZ ;  /* 0x00000001040d7890 */ /* 0x000fc8000fffe0ff */
[----:B--2---:R-:W-:-:S06]  /*4500*/  UISETP.NE.AND UP0, UPT, UR13, UR23, UPT ;  /* 0x000000170d00728c */ /* 0x004fcc000bf05270 */
[----:B------:R-:W-:-:S13]  /*4510*/  PLOP3.LUT P0, PT, PT, PT, UP0, 0x80, 0x8 ;  /* 0x000000000008781c */ /* 0x000fda0003f0f008 */
[----:B------:R-:W-:Y:S05]  /*4520*/  @!P0 EXIT ;  /* 0x000000000000894d */ /* 0x000fea0003800000 */
[----:B------:R-:W-:Y:S01]  /*4530*/  UMOV UR4, UR13 ;  /* 0x0000000d00047c82 */ /* 0x000fe20008000000 */
[----:B------:R-:W-:Y:S05]  /*4540*/  BRA `(.L_x_59) ;  /* 0xffffffbc006c7947 */ /* 0x000fea000383ffff */
.L_x_1:
[----:B------:R-:W-:Y:S01]  /*4550*/  UISETP.GE.U32.AND UP0, UPT, UR10, 0x4, UPT ;  /* 0x000000040a00788c */ /* 0x000fe2000bf06070 */
[----:B------:R-:W-:Y:S01]  /*4560*/  HFMA2 R7, -RZ, RZ, 0, 0 ;  /* 0x00000000ff077431 */ /* 0x000fe200000001ff */
[----:B------:R-:W-:-:S07]  /*4570*/  ULOP3.LUT UR9, UR10, 0x3, URZ, 0xc0, !UPT ;  /* 0x000000030a097892 */ /* 0x000fce000f8ec0ff */
[----:B------:R-:W-:Y:S05]  /*4580*/  BRA.U !UP0, `(.L_x_60) ;  /* 0x00000005083c7547 */ /* 0x000fea000b800000 */
[----:B------:R-:W0:Y:S01]  /*4590*/  LDC.64 R2, c[0x0][0x390] ;  /* 0x0000e400ff027b82 */ /* 0x000e220000000a00 */
[----:B------:R-:W-:Y:S01]  /*45a0*/  ULOP3.LUT UR4, UR10, 0x7ffffffc, URZ, 0xc0, !UPT ;  /* 0x7ffffffc0a047892 */ /* 0x000fe2000f8ec0ff */
[----:B------:R-:W-:Y:S01]  /*45b0*/  MOV R8, RZ ;  /* 0x000000ff00087202 */ /* 0x000fe20000000f00 */
[----:B------:R-:W2:Y:S04]  /*45c0*/  LDCU UR11, c[0x0][0x3a0] ;  /* 0x00007400ff0b77ac */ /* 0x000ea80008000800 */
[----:B------:R-:W-:Y:S01]  /*45d0*/  MOV R7, UR4 ;  /* 0x0000000400077c02 */ /* 0x000fe20008000f00 */
[----:B------:R-:W3:Y:S06]  /*45e0*/  LDC.64 R4, c[0x0][0x398] ;  /* 0x0000e600ff047b82 */ /* 0x000eec0000000a00 */
.L_x_63:
[----:B-1----:R-:W-:Y:S01]  /*45f0*/  LEA R0, R8, R6, 0x7 ;  /* 0x0000000608007211 */ /* 0x002fe200078e38ff */
[----:B------:R-:W1:Y:S03]  /*4600*/  LDC.64 R10, c[0x0][0x398] ;  /* 0x0000e600ff0a7b82 */ /* 0x000e660000000a00 */
[----:B------:R-:W-:-:S13]  /*4610*/  ISETP.GE.AND P0, PT, R0, UR5, PT ;  /* 0x0000000500007c0c */ /* 0x000fda000bf06270 */
[----:B------:R-:W4:Y:S01]  /*4620*/  @!P0 LDC R16, c[0x0][0x3a0] ;  /* 0x0000e800ff108b82 */ /* 0x000f220000000800 */
[----:B------:R-:W-:-:S05]  /*4630*/  @!P0 IADD3 R9, PT, PT, R0, UR8, RZ ;  /* 0x0000000800098c10 */ /* 0x000fca000fffe0ff */
[----:B----4-:R-:W-:-:S04]  /*4640*/  @!P0 IMAD R9, R9, R16, RZ ;  /* 0x0000001009098224 */ /* 0x010fc800078e02ff */
[C---:B-1----:R-:W-:Y:S01]  /*4650*/  @!P0 IMAD.WIDE R12, R9.reuse, 0x4, R10 ;  /* 0x00000004090c8825 */ /* 0x042fe200078e020a */
[----:B------:R-:W-:-:S05]  /*4660*/  @!P0 IADD3 R15, PT, PT, R9, UR14, RZ ;  /* 0x0000000e090f8c10 */ /* 0x000fca000fffe0ff */
[----:B------:R-:W-:Y:S01]  /*4670*/  @!P0 IMAD.WIDE R10, R15, 0x4, R10 ;  /* 0x000000040f0a8825 */ /* 0x000fe200078e020a */
[----:B------:R-:W4:Y:S01]  /*4680*/  @!P0 LDG.E R13, desc[UR16][R12.64] ;  /* 0x000000100c0d8981 */ /* 0x000f22000c1e1900 */
[----:B------:R-:W1:Y:S04]  /*4690*/  LDC.64 R14, c[0x0][0x390] ;  /* 0x0000e400ff0e7b82 */ /* 0x000e680000000a00 */
[----:B------:R-:W4:Y:S02]  /*46a0*/  @!P0 LDG.E R10, desc[UR16][R10.64] ;  /* 0x000000100a0a8981 */ /* 0x000f24000c1e1900 */
[----:B----4-:R-:W-:Y:S02]  /*46b0*/  @!P0 IMAD R9, R10, R16, R13 ;  /* 0x000000100a098224 */ /* 0x010fe400078e020d */
[----:B------:R-:W4:Y:S02]  /*46c0*/  LDC.64 R16, c[0x0][0x398] ;  /* 0x0000e600ff107b82 */ /* 0x000f240000000a00 */
[----:B-1----:R-:W-:-:S06]  /*46d0*/  @!P0 IMAD.WIDE R14, R9, 0x8, R14 ;  /* 0x00000008090e8825 */ /* 0x002fcc00078e020e */
[----:B------:R-:W5:Y:S01]  /*46e0*/  @!P0 LDG.E.64 R14, desc[UR16][R14.64] ;  /* 0x000000100e0e8981 */ /* 0x000f62000c1e1b00 */
[----:B------:R-:W-:Y:S02]  /*46f0*/  IADD3 R9, PT, PT, R0, 0x80, RZ ;  /* 0x0000008000097810 */ /* 0x000fe40007ffe0ff */
[----:B------:R-:W-:Y:S02]  /*4700*/  MOV R11, 0x8 ;  /* 0x00000008000b7802 */ /* 0x000fe40000000f00 */
[----:B------:R-:W-:-:S03]  /*4710*/  ISETP.GE.AND P1, PT, R9, UR5, PT ;  /* 0x0000000509007c0c */ /* 0x000fc6000bf26270 */
[----:B------:R-:W-:-:S10]  /*4720*/  IMAD.WIDE R10, R0, R11, UR6 ;  /* 0x00000006000a7e25 */ /* 0x000fd4000f8e020b */
[----:B------:R-:W1:Y:S01]  /*4730*/  @!P1 LDC R20, c[0x0][0x3a0] ;  /* 0x0000e800ff149b82 */ /* 0x000e620000000800 */
[----:B------:R-:W-:-:S05]  /*4740*/  @!P1 IADD3 R9, PT, PT, R9, UR8, RZ ;  /* 0x0000000809099c10 */ /* 0x000fca000fffe0ff */
[----:B-1----:R-:W-:-:S05]  /*4750*/  @!P1 IMAD R9, R9, R20, RZ ;  /* 0x0000001409099224 */ /* 0x002fca00078e02ff */
[----:B------:R-:W-:Y:S01]  /*4760*/  @!P1 IADD3 R19, PT, PT, R9, UR14, RZ ;  /* 0x0000000e09139c10 */ /* 0x000fe2000fffe0ff */
[----:B-----5:R-:W-:-:S04]  /*4770*/  @!P0 DADD R12, RZ, R14 ;  /* 0x00000000ff0c8229 */ /* 0x020fc8000000000e */
[--C-:B----4-:R-:W-:Y:S02]  /*4780*/  @!P1 IMAD.WIDE R14, R19, 0x4, R16.reuse ;  /* 0x00000004130e9825 */ /* 0x110fe400078e0210 */
[----:B------:R-:W1:Y:S02]  /*4790*/  LDC.64 R18, c[0x0][0x390] ;  /* 0x0000e400ff127b82 */ /* 0x000e640000000a00 */
[----:B------:R-:W-:Y:S01]  /*47a0*/  @!P1 IMAD.WIDE R16, R9, 0x4, R16 ;  /* 0x0000000409109825 */ /* 0x000fe200078e0210 */
[----:B------:R4:W-:Y:S04]  /*47b0*/  @!P0 STG.E.64 desc[UR16][R10.64], R12 ;  /* 0x0000000c0a008986 */ /* 0x0009e8000c101b10 */
[----:B------:R-:W5:Y:S04]  /*47c0*/  @!P1 LDG.E R14, desc[UR16][R14.64] ;  /* 0x000000100e0e9981 */ /* 0x000f68000c1e1900 */
[----:B------:R-:W5:Y:S02]  /*47d0*/  @!P1 LDG.E R17, desc[UR16][R16.64] ;  /* 0x0000001010119981 */ /* 0x000f64000c1e1900 */
[----:B-----5:R-:W-:-:S02]  /*47e0*/  @!P1 IMAD R9, R14, R20, R17 ;  /* 0x000000140e099224 */ /* 0x020fc400078e0211 */
[----:B------:R-:W5:Y:S02]  /*47f0*/  LDC.64 R20, c[0x0][0x398] ;  /* 0x0000e600ff147b82 */ /* 0x000f640000000a00 */
[----:B-1----:R-:W-:-:S06]  /*4800*/  @!P1 IMAD.WIDE R18, R9, 0x8, R18 ;  /* 0x0000000809129825 */ /* 0x002fcc00078e0212 */
[----:B------:R-:W4:Y:S01]  /*4810*/  @!P1 LDG.E.64 R18, desc[UR16][R18.64] ;  /* 0x0000001012129981 */ /* 0x000f22000c1e1b00 */
[----:B------:R-:W-:-:S05]  /*4820*/  VIADD R9, R0, 0x100 ;  /* 0x0000010000097836 */ /* 0x000fca0000000000 */
[----:B------:R-:W-:-:S13]  /*4830*/  ISETP.GE.AND P0, PT, R9, UR5, PT ;  /* 0x0000000509007c0c */ /* 0x000fda000bf06270 */
[----:B------:R-:W1:Y:S01]  /*4840*/  @!P0 LDC R22, c[0x0][0x3a0] ;  /* 0x0000e800ff168b82 */ /* 0x000e620000000800 */
[----:B------:R-:W-:-:S05]  /*4850*/  @!P0 IADD3 R9, PT, PT, R9, UR8, RZ ;  /* 0x0000000809098c10 */ /* 0x000fca000fffe0ff */
[----:B-1----:R-:W-:-:S04]  /*4860*/  @!P0 IMAD R9, R9, R22, RZ ;  /* 0x0000001609098224 */ /* 0x002fc800078e02ff */
[C---:B-----5:R-:W-:Y:S01]  /*4870*/  @!P0 IMAD.WIDE R16, R9.reuse, 0x4, R20 ;  /* 0x0000000409108825 */ /* 0x060fe200078e0214 */
[----:B------:R-:W-:-:S05]  /*4880*/  @!P0 IADD3 R15, PT, PT, R9, UR14, RZ ;  /* 0x0000000e090f8c10 */ /* 0x000fca000fffe0ff */
[----:B------:R-:W-:Y:S01]  /*4890*/  @!P0 IMAD.WIDE R14, R15, 0x4, R20 ;  /* 0x000000040f0e8825 */ /* 0x000fe200078e0214 */
[----:B----4-:R-:W-:Y:S01]  /*48a0*/  @!P1 DADD R12, RZ, R18 ;  /* 0x00000000ff0c9229 */ /* 0x010fe20000000012 */
[----:B------:R-:W1:Y:S06]  /*48b0*/  LDC.64 R18, c[0x0][0x390] ;  /* 0x0000e400ff127b82 */ /* 0x000e6c0000000a00 */
[----:B------:R4:W-:Y:S04]  /*48c0*/  @!P1 STG.E.64 desc[UR16][R10.64+0x400], R12 ;  /* 0x0004000c0a009986 */ /* 0x0009e8000c101b10 */
[----:B------:R-:W5:Y:S04]  /*48d0*/  @!P0 LDG.E R14, desc[UR16][R14.64] ;  /* 0x000000100e0e8981 */ /* 0x000f68000c1e1900 */
[----:B------:R-:W5:Y:S02]  /*48e0*/  @!P0 LDG.E R17, desc[UR16][R16.64] ;  /* 0x0000001010118981 */ /* 0x000f64000c1e1900 */
[----:B-----5:R-:W-:-:S04]  /*48f0*/  @!P0 IMAD R9, R14, R22, R17 ;  /* 0x000000160e098224 */ /* 0x020fc800078e0211 */
[----:B-1----:R-:W-:-:S06]  /*4900*/  @!P0 IMAD.WIDE R18, R9, 0x8, R18 ;  /* 0x0000000809128825 */ /* 0x002fcc00078e0212 */
[----:B------:R-:W5:Y:S01]  /*4910*/  @!P0 LDG.E.64 R18, desc[UR16][R18.64] ;  /* 0x0000001012128981 */ /* 0x000f62000c1e1b00 */
[----:B------:R-:W-:Y:S01]  /*4920*/  IADD3 R0, PT, PT, R0, 0x180, RZ ;  /* 0x0000018000007810 */ /* 0x000fe20007ffe0ff */
[----:B------:R-:W-:Y:S01]  /*4930*/  BSSY.RECONVERGENT B0, `(.L_x_61) ;  /* 0x0000013000007945 */ /* 0x000fe20003800200 */
[----:B------:R-:W-:-:S04]  /*4940*/  IADD3 R8, PT, PT, R8, 0x4, RZ ;  /* 0x0000000408087810 */ /* 0x000fc80007ffe0ff */
[----:B------:R-:W-:Y:S01]  /*4950*/  ISETP.NE.AND P1, PT, R8, R7, PT ;  /* 0x000000070800720c */ /* 0x000fe20003f25270 */
[----:B-----5:R-:W-:-:S07]  /*4960*/  @!P0 DADD R20, RZ, R18 ;  /* 0x00000000ff148229 */ /* 0x020fce0000000012 */
[----:B------:R4:W-:Y:S01]  /*4970*/  @!P0 STG.E.64 desc[UR16][R10.64+0x800], R20 ;  /* 0x000800140a008986 */ /* 0x0009e2000c101b10 */
[----:B------:R-:W-:-:S13]  /*4980*/  ISETP.GE.AND P0, PT, R0, UR5, PT ;  /* 0x0000000500007c0c */ /* 0x000fda000bf06270 */
[----:B----4-:R-:W-:Y:S05]  /*4990*/  @P0 BRA `(.L_x_62) ;  /* 0x0000000000300947 */ /* 0x010fea0003800000 */
[----:B------:R-:W-:-:S05]  /*49a0*/  IADD3 R0, PT, PT, R0, UR8, RZ ;  /* 0x0000000800007c10 */ /* 0x000fca000fffe0ff */
[----:B--2---:R-:W-:-:S05]  /*49b0*/  IMAD R15, R0, UR11, RZ ;  /* 0x0000000b000f7c24 */ /* 0x004fca000f8e02ff */
[C---:B------:R-:W-:Y:S01]  /*49c0*/  IADD3 R13, PT, PT, R15.reuse, UR14, RZ ;  /* 0x0000000e0f0d7c10 */ /* 0x040fe2000fffe0ff */
[----:B---3--:R-:W-:-:S04]  /*49d0*/  IMAD.WIDE R14, R15, 0x4, R4 ;  /* 0x000000040f0e7825 */ /* 0x008fc800078e0204 */
[----:B------:R-:W-:Y:S02]  /*49e0*/  IMAD.WIDE R12, R13, 0x4, R4 ;  /* 0x000000040d0c7825 */ /* 0x000fe400078e0204 */
[----:B------:R-:W2:Y:S04]  /*49f0*/  LDG.E R15, desc[UR16][R14.64] ;  /* 0x000000100e0f7981 */ /* 0x000ea8000c1e1900 */
[----:B------:R-:W2:Y:S02]  /*4a00*/  LDG.E R12, desc[UR16][R12.64] ;  /* 0x000000100c0c7981 */ /* 0x000ea4000c1e1900 */
[----:B--2---:R-:W-:-:S04]  /*4a10*/  IMAD R17, R12, UR11, R15 ;  /* 0x0000000b0c117c24 */ /* 0x004fc8000f8e020f */
[----:B0-----:R-:W-:-:S06]  /*4a20*/  IMAD.WIDE R16, R17, 0x8, R2 ;  /* 0x0000000811107825 */ /* 0x001fcc00078e0202 */
[----:B------:R-:W2:Y:S02]  /*4a30*/  LDG.E.64 R16, desc[UR16][R16.64] ;  /* 0x0000001010107981 */ /* 0x000ea4000c1e1b00 */
[----:B--2---:R-:W-:-:S07]  /*4a40*/  DADD R18, RZ, R16 ;  /* 0x00000000ff127229 */ /* 0x004fce0000000010 */
[----:B------:R1:W-:Y:S04]  /*4a50*/  STG.E.64 desc[UR16][R10.64+0xc00], R18 ;  /* 0x000c00120a007986 */ /* 0x0003e8000c101b10 */
.L_x_62:
[----:B--2---:R-:W-:Y:S05]  /*4a60*/  BSYNC.RECONVERGENT B0 ;  /* 0x0000000000007941 */ /* 0x004fea0003800200 */
.L_x_61:
[----:B------:R-:W-:Y:S05]  /*4a70*/  @P1 BRA `(.L_x_63) ;  /* 0xfffffff800dc1947 */ /* 0x000fea000383ffff */
.L_x_60:
[----:B------:R-:W-:-:S13]  /*4a80*/  ISETP.NE.AND P0, PT, RZ, UR9, PT ;  /* 0x00000009ff007c0c */ /* 0x000fda000bf05270 */
[----:B------:R-:W-:Y:S05]  /*4a90*/  @!P0 EXIT ;  /* 0x000000000000894d */ /* 0x000fea0003800000 */
[----:B------:R-:W-:-:S05]  /*4aa0*/  UMOV UR4, URZ ;  /* 0x000000ff00047c82 */ /* 0x000fca0008000000 */
.L_x_64:
[----:B-12---:R-:W-:Y:S01]  /*4ab0*/  LEA R12, R7, R6, 0x7 ;  /* 0x00000006070c7211 */ /* 0x006fe200078e38ff */
[----:B0-----:R-:W0:Y:S03]  /*4ac0*/  LDC.64 R2, c[0x0][0x398] ;  /* 0x0000e600ff027b82 */ /* 0x001e260000000a00 */
[----:B------:R-:W-:-:S13]  /*4ad0*/  ISETP.GE.AND P0, PT, R12, UR5, PT ;  /* 0x000000050c007c0c */ /* 0x000fda000bf06270 */
[----:B------:R-:W3:Y:S01]  /*4ae0*/  @!P0 LDC R11, c[0x0][0x3a0] ;  /* 0x0000e800ff0b8b82 */ /* 0x000ee20000000800 */
[----:B------:R-:W-:-:S05]  /*4af0*/  @!P0 IADD3 R0, PT, PT, R12, UR8, RZ ;  /* 0x000000080c008c10 */ /* 0x000fca000fffe0ff */
[----:B---3--:R-:W-:-:S05]  /*4b00*/  @!P0 IMAD R5, R0, R11, RZ ;  /* 0x0000000b00058224 */ /* 0x008fca00078e02ff */
[C---:B------:R-:W-:Y:S01]  /*4b10*/  @!P0 IADD3 R9, PT, PT, R5.reuse, UR14, RZ ;  /* 0x0000000e05098c10 */ /* 0x040fe2000fffe0ff */
[----:B0-----:R-:W-:-:S04]  /*4b20*/  @!P0 IMAD.WIDE R4, R5, 0x4, R2 ;  /* 0x0000000405048825 */ /* 0x001fc800078e0202 */
[----:B------:R-:W-:Y:S02]  /*4b30*/  @!P0 IMAD.WIDE R2, R9, 0x4, R2 ;  /* 0x0000000409028825 */ /* 0x000fe400078e0202 */
[----:B------:R-:W2:Y:S01]  /*4b40*/  @!P0 LDG.E R5, desc[UR16][R4.64] ;  /* 0x0000001004058981 */ /* 0x000ea2000c1e1900 */
[----:B------:R-:W0:Y:S03]  /*4b50*/  LDC.64 R8, c[0x0][0x390] ;  /* 0x0000e400ff087b82 */ /* 0x000e260000000a00 */
[----:B------:R-:W2:Y:S02]  /*4b60*/  @!P0 LDG.E R2, desc[UR16][R2.64] ;  /* 0x0000001002028981 */ /* 0x000ea4000c1e1900 */
[----:B--2---:R-:W-:-:S04]  /*4b70*/  @!P0 IMAD R11, R2, R11, R5 ;  /* 0x0000000b020b8224 */ /* 0x004fc800078e0205 */
[----:B0-----:R-:W-:-:S06]  /*4b80*/  @!P0 IMAD.WIDE R8, R11, 0x8, R8 ;  /* 0x000000080b088825 */ /* 0x001fcc00078e0208 */
[----:B------:R-:W2:Y:S01]  /*4b90*/  @!P0 LDG.E.64 R8, desc[UR16][R8.64] ;  /* 0x0000001008088981 */ /* 0x000ea2000c1e1b00 */
[----:B------:R-:W-:Y:S01]  /*4ba0*/  HFMA2 R13, -RZ, RZ, 0, 4.76837158203125e-07 ;  /* 0x00000008ff0d7431 */ /* 0x000fe200000001ff */
[----:B------:R-:W-:Y:S01]  /*4bb0*/  UIADD3 UR4, UPT, UPT, UR4, 0x1, URZ ;  /* 0x0000000104047890 */ /* 0x000fe2000fffe0ff */
[----:B------:R-:W-:-:S03]  /*4bc0*/  IADD3 R7, PT, PT, R7, 0x1, RZ ;  /* 0x0000000107077810 */ /* 0x000fc60007ffe0ff */
[----:B------:R-:W-:Y:S01]  /*4bd0*/  UISETP.NE.AND UP0, UPT, UR4, UR9, UPT ;  /* 0x000000090400728c */ /* 0x000fe2000bf05270 */
[----:B------:R-:W-:Y:S01]  /*4be0*/  @!P0 IMAD.WIDE R12, R12, R13, UR6 ;  /* 0x000000060c0c8e25 */ /* 0x000fe2000f8e020d */
[----:B--2---:R-:W-:-:S07]  /*4bf0*/  @!P0 DADD R10, RZ, R8 ;  /* 0x00000000ff0a8229 */ /* 0x004fce0000000008 */
[----:B------:R2:W-:Y:S01]  /*4c00*/  @!P0 STG.E.64 desc[UR16][R12.64], R10 ;  /* 0x0000000a0c008986 */ /* 0x0005e2000c101b10 */
[----:B------:R-:W-:Y:S05]  /*4c10*/  BRA.U UP0, `(.L_x_64) ;  /* 0xfffffffd00a47547 */ /* 0x000fea000b83ffff */
[----:B------:R-:W-:Y:S05]  /*4c20*/  EXIT ;  /* 0x000000000000794d */ /* 0x000fea0003800000 */
.L_x_0:
[----:B------:R-:W-:-:S06]  /*4c30*/  UISETP.GE.AND UP0, UPT, UR10, 0x1, UPT ;  /* 0x000000010a00788c */ /* 0x000fcc000bf06270 */
[----:B------:R-:W-:-:S13]  /*4c40*/  PLOP3.LUT P0, PT, PT, PT, UP0, 0x80, 0x8 ;  /* 0x000000000008781c */ /* 0x000fda0003f0f008 */
[----:B------:R-:W-:Y:S05]  /*4c50*/  @!P0 EXIT ;  /* 0x000000000000894d */ /* 0x000fea0003800000 */
[----:B------:R-:W0:Y:S01]  /*4c60*/  LDCU UR11, c[0x0][0x3a0] ;  /* 0x00007400ff0b77ac */ /* 0x000e220008000800 */
[----:B------:R-:W1:Y:S01]  /*4c70*/  S2R R5, SR_TID.X ;  /* 0x0000000000057919 */ /* 0x000e620000002100 */
[----:B0-----:R-:W-:Y:S02]  /*4c80*/  UIADD3 UR4, UPT, UPT, UR11, 0x3, URZ ;  /* 0x000000030b047890 */ /* 0x001fe4000fffe0ff */
[----:B------:R-:W0:Y:S01]  /*4c90*/  I2F.F64 R16, UR11 ;  /* 0x0000000b00107d12 */ /* 0x000e220008201c00 */
[----:B------:R-:W-:Y:S02]  /*4ca0*/  UIADD3 UR9, UPT, UPT, UR11, 0x7, URZ ;  /* 0x000000070b097890 */ /* 0x000fe4000fffe0ff */
[----:B------:R-:W-:Y:S02]  /*4cb0*/  UIADD3 UR22, UPT, UPT, UR11, -0x1, URZ ;  /* 0xffffffff0b167890 */ /* 0x000fe4000fffe0ff */
[----:B------:R-:W-:Y:S02]  /*4cc0*/  ULOP3.LUT UR24, UR11, 0x7, URZ, 0xc0, !UPT ;  /* 0x000000070b187892 */ /* 0x000fe4000f8ec0ff */
[----:B------:R-:W-:-:S02]  /*4cd0*/  ULOP3.LUT UR5, UR4, 0x3, URZ, 0xc0, !UPT ;  /* 0x0000000304057892 */ /* 0x000fc4000f8ec0ff */
[----:B------:R-:W-:Y:S02]  /*4ce0*/  ULOP3.LUT UR10, UR9, 0x7, URZ, 0xc0, !UPT ;  /* 0x00000007090a7892 */ /* 0x000fe4000f8ec0ff */
[----:B------:R-:W-:Y:S02]  /*4cf0*/  UIADD3 UR23, UPT, UPT, UR11, -0x2, URZ ;  /* 0xfffffffe0b177890 */ /* 0x000fe4000fffe0ff */
[----:B------:R-:W-:Y:S02]  /*4d00*/  ULOP3.LUT UR20, UR11, 0x3, URZ, 0xc0, !UPT ;  /* 0x000000030b147892 */ /* 0x000fe4000f8ec0ff */
[----:B------:R-:W-:Y:S02]  /*4d10*/  ULOP3.LUT UR26, UR11, 0x7ffffff8, URZ, 0xc0, !UPT ;  /* 0x7ffffff80b1a7892 */ /* 0x000fe4000f8ec0ff */
[----:B------:R-:W-:Y:S02]  /*4d20*/  ULOP3.LUT UR13, UR4, 0x1, URZ, 0xc0, !UPT ;  /* 0x00000001040d7892 */ /* 0x000fe4000f8ec0ff */
[----:B------:R-:W-:-:S02]  /*4d30*/  UIADD3 UR25, UPT, UPT, UR24, -0x1, URZ ;  /* 0xffffffff18197890 */ /* 0x000fc4000fffe0ff */
[----:B------:R-:W-:Y:S02]  /*4d40*/  ULOP3.LUT UR27, UR22, 0xfffffffc, URZ, 0xc0, !UPT ;  /* 0xfffffffc161b7892 */ /* 0x000fe4000f8ec0ff */
[----:B------:R-:W-:Y:S02]  /*4d50*/  ULOP3.LUT UR28, UR22, 0x7, URZ, 0xc0, !UPT ;  /* 0x00000007161c7892 */ /* 0x000fe4000f8ec0ff */
[----:B------:R-:W-:Y:S02]  /*4d60*/  ULOP3.LUT UR29, UR22, 0xfffffff8, URZ, 0xc0, !UPT ;  /* 0xfffffff8161d7892 */ /* 0x000fe4000f8ec0ff */
[----:B------:R-:W-:Y:S02]  /*4d70*/  ULOP3.LUT UR14, UR9, 0x3, URZ, 0xc0, !UPT ;  /* 0x00000003090e7892 */ /* 0x000fe4000f8ec0ff */
[----:B------:R-:W-:Y:S02]  /*4d80*/  UIADD3 UR11, UPT, UPT, UR5, -0x1, URZ ;  /* 0xffffffff050b7890 */ /* 0x000fe4000fffe0ff */
[----:B------:R-:W-:Y:S01]  /*4d90*/  UIADD3 UR12, UPT, UPT, UR10, -0x1, URZ ;  /* 0xffffffff0a0c7890 */ /* 0x000fe2000fffe0ff */
[----:B01----:R-:W-:-:S11]  /*4da0*/  UMOV UR4, URZ ;  /* 0x000000ff00047c82 */ /* 0x003fd60008000000 */
.L_x_120:
[----:B------:R-:W0:Y:S01]  /*4db0*/  LDC.64 R8, c[0x0][0x3a0] ;  /* 0x0000e800ff087b82 */ /* 0x000e220000000a00 */
[----:B------:R-:W-:-:S04]  /*4dc0*/  MOV R4, UR4 ;  /* 0x0000000400047c02 */ /* 0x000fc80008000f00 */
[----:B------:R-:W-:-:S04]  /*4dd0*/  LEA R4, R4, R5, 0x7 ;  /* 0x0000000504047211 */ /* 0x000fc800078e38ff */
[----:B------:R-:W-:-:S05]  /*4de0*/  IADD3 R3, PT, PT, R4, UR8, RZ ;  /* 0x0000000804037c10 */ /* 0x000fca000fffe0ff */
[----:B0-----:R-:W-:Y:S01]  /*4df0*/  IMAD R9, R3, 0x533, R9 ;  /* 0x0000053303097824 */ /* 0x001fe200078e0209 */
[----:B------:R-:W-:-:S03]  /*4e00*/  ISETP.GE.AND P0, PT, R8, 0x1, PT ;  /* 0x000000010800780c */ /* 0x000fc60003f06270 */
[----:B------:R-:W-:-:S04]  /*4e10*/  IMAD.HI.U32 R0, R9, 0x3, RZ ;  /* 0x0000000309007827 */ /* 0x000fc800078e00ff */
[----:B------:R-:W-:-:S05]  /*4e20*/  IMAD.IADD R11, R9, 0x1, -R0 ;  /* 0x00000001090b7824 */ /* 0x000fca00078e0a00 */
[----:B------:R-:W-:-:S04]  /*4e30*/  LEA.HI R11, R11, R0, RZ, 0x1f ;  /* 0x000000000b0b7211 */ /* 0x000fc800078ff8ff */
[----:B------:R-:W-:-:S05]  /*4e40*/  SHF.R.U32.HI R0, RZ, 0x1e, R11 ;  /* 0x0000001eff007819 */ /* 0x000fca000001160b */
[----:B------:R-:W-:-:S05]  /*4e50*/  IMAD R0, R0, -0x7fffffff, R9 ;  /* 0x8000000100007824 */ /* 0x000fca00078e0209 */
[----:B------:R-:W-:Y:S01]  /*4e60*/  VIMNMX.U32 R6, PT, PT, R0, 0x1, !PT ;  /* 0x0000000100067848 */ /* 0x000fe20007fe0000 */
[----:B--2---:R-:W-:Y:S06]  /*4e70*/  @!P0 BRA `(.L_x_65) ;  /* 0x0000000000ec8947 */ /* 0x004fec0003800000 */
[----:B------:R-:W-:Y:S01]  /*4e80*/  UISETP.GE.U32.AND UP0, UPT, UR22, 0x7, UPT ;  /* 0x000000071600788c */ /* 0x000fe2000bf06070 */
[----:B------:R-:W-:Y:S02]  /*4e90*/  HFMA2 R9, -RZ, RZ, 0, 0 ;  /* 0x00000000ff097431 */ /* 0x000fe400000001ff */
[----:B------:R-:W-:-:S06]  /*4ea0*/  IMAD R0, R3, R8, RZ ;  /* 0x0000000803007224 */ /* 0x000fcc00078e02ff */
[----:B------:R-:W-:Y:S05]  /*4eb0*/  BRA.U !UP0, `(.L_x_66) ;  /* 0x0000000108607547 */ /* 0x000fea000b800000 */
[----:B------:R-:W0:Y:S01]  /*4ec0*/  LDC.64 R10, c[0x0][0x398] ;  /* 0x0000e600ff0a7b82 */ /* 0x000e220000000a00 */
[----:B------:R-:W-:Y:S02]  /*4ed0*/  MOV R9, RZ ;  /* 0x000000ff00097202 */ /* 0x000fe40000000f00 */
[----:B------:R-:W-:-:S07]  /*4ee0*/  MOV R15, R0 ;  /* 0x00000000000f7202 */ /* 0x000fce0000000f00 */
.L_x_67:
[----:B------:R-:W-:Y:S01]  /*4ef0*/  IADD3 R19, PT, PT, R9, 0x1, RZ ;  /* 0x0000000109137810 */ /* 0x000fe20007ffe0ff */
[----:B0-----:R-:W-:Y:S01]  /*4f00*/  IMAD.WIDE R12, R15, 0x4, R10 ;  /* 0x000000040f0c7825 */ /* 0x001fe200078e020a */
[C---:B------:R-:W-:Y:S02]  /*4f10*/  IADD3 R21, PT, PT, R9.reuse, 0x2, RZ ;  /* 0x0000000209157810 */ /* 0x040fe40007ffe0ff */
[C---:B------:R-:W-:Y:S02]  /*4f20*/  IADD3 R23, PT, PT, R9.reuse, 0x3, RZ ;  /* 0x0000000309177810 */ /* 0x040fe40007ffe0ff */
[C---:B------:R-:W-:Y:S01]  /*4f30*/  IADD3 R25, PT, PT, R9.reuse, 0x4, RZ ;  /* 0x0000000409197810 */ /* 0x040fe20007ffe0ff */
[----:B------:R-:W-:Y:S01]  /*4f40*/  STG.E desc[UR16][R12.64+0x4], R19 ;  /* 0x000004130c007986 */ /* 0x000fe2000c101910 */
[C---:B------:R-:W-:Y:S02]  /*4f50*/  IADD3 R27, PT, PT, R9.reuse, 0x5, RZ ;  /* 0x00000005091b7810 */ /* 0x040fe40007ffe0ff */
[C---:B------:R-:W-:Y:S01]  /*4f60*/  IADD3 R29, PT, PT, R9.reuse, 0x6, RZ ;  /* 0x00000006091d7810 */ /* 0x040fe20007ffe0ff */
[----:B------:R-:W-:Y:S01]  /*4f70*/  STG.E desc[UR16][R12.64+0x8], R21 ;  /* 0x000008150c007986 */ /* 0x000fe2000c101910 */
[----:B------:R-:W-:-:S02]  /*4f80*/  IADD3 R31, PT, PT, R9, 0x7, RZ ;  /* 0x00000007091f7810 */ /* 0x000fc40007ffe0ff */
[----:B------:R-:W-:Y:S01]  /*4f90*/  IADD3 R15, PT, PT, R15, 0x8, RZ ;  /* 0x000000080f0f7810 */ /* 0x000fe20007ffe0ff */
[----:B------:R-:W-:Y:S04]  /*4fa0*/  STG.E desc[UR16][R12.64+0xc], R23 ;  /* 0x00000c170c007986 */ /* 0x000fe8000c101910 */
[----:B------:R-:W-:Y:S04]  /*4fb0*/  STG.E desc[UR16][R12.64+0x10], R25 ;  /* 0x000010190c007986 */ /* 0x000fe8000c101910 */
[----:B------:R-:W-:Y:S04]  /*4fc0*/  STG.E desc[UR16][R12.64+0x14], R27 ;  /* 0x0000141b0c007986 */ /* 0x000fe8000c101910 */
[----:B------:R-:W-:Y:S04]  /*4fd0*/  STG.E desc[UR16][R12.64+0x18], R29 ;  /* 0x0000181d0c007986 */ /* 0x000fe8000c101910 */
[----:B------:R-:W-:Y:S04]  /*4fe0*/  STG.E desc[UR16][R12.64+0x1c], R31 ;  /* 0x00001c1f0c007986 */ /* 0x000fe8000c101910 */
[----:B------:R0:W-:Y:S02]  /*4ff0*/  STG.E desc[UR16][R12.64], R9 ;  /* 0x000000090c007986 */ /* 0x0001e4000c101910 */
[----:B0-----:R-:W-:-:S04]  /*5000*/  IADD3 R9, PT, PT, R9, 0x8, RZ ;  /* 0x0000000809097810 */ /* 0x001fc80007ffe0ff */
[----:B------:R-:W-:-:S13]  /*5010*/  ISETP.NE.AND P0, PT, R9, UR26, PT ;  /* 0x0000001a09007c0c */ /* 0x000fda000bf05270 */
[----:B------:R-:W-:Y:S05]  /*5020*/  @P0 BRA `(.L_x_67) ;  /* 0xfffffffc00b00947 */ /* 0x000fea000383ffff */
[----:B------:R-:W-:-:S07]  /*5030*/  MOV R9, UR26 ;  /* 0x0000001a00097c02 */ /* 0x000fce0008000f00 */
.L_x_66:
[----:B------:R-:W-:-:S09]  /*5040*/  UISETP.NE.AND UP0, UPT, UR24, URZ, UPT ;  /* 0x000000ff1800728c */ /* 0x000fd2000bf05270 */
[----:B------:R-:W-:Y:S05]  /*5050*/  BRA.U !UP0, `(.L_x_65) ;  /* 0x0000000108747547 */ /* 0x000fea000b800000 */
[----:B------:R-:W-:Y:S02]  /*5060*/  UISETP.GE.U32.AND UP1, UPT, UR25, 0x3, UPT ;  /* 0x000000031900788c */ /* 0x000fe4000bf26070 */
[----:B------:R-:W-:-:S07]  /*5070*/  UISETP.NE.AND UP0, UPT, UR20, URZ, UPT ;  /* 0x000000ff1400728c */ /* 0x000fce000bf05270 */
[----:B------:R-:W-:Y:S05]  /*5080*/  BRA.U !UP1, `(.L_x_68) ;  /* 0x00000001092c7547 */ /* 0x000fea000b800000 */
[----:B------:R-:W0:Y:S01]  /*5090*/  LDC.64 R10, c[0x0][0x398] ;  /* 0x0000e600ff0a7b82 */ /* 0x000e220000000a00 */
[----:B------:R-:W-:Y:S01]  /*50a0*/  IADD3 R13, PT, PT, R0, R9, RZ ;  /* 0x00000009000d7210 */ /* 0x000fe20007ffe0ff */
[C---:B------:R-:W-:Y:S01]  /*50b0*/  VIADD R15, R9.reuse, 0x1 ;  /* 0x00000001090f7836 */ /* 0x040fe20000000000 */
[----:B------:R-:W-:-:S03]  /*50c0*/  IADD3 R19, PT, PT, R9, 0x3, RZ ;  /* 0x0000000309137810 */ /* 0x000fc60007ffe0ff */
[----:B0-----:R-:W-:Y:S01]  /*50d0*/  IMAD.WIDE R10, R13, 0x4, R10 ;  /* 0x000000040d0a7825 */ /* 0x001fe200078e020a */
[----:B------:R-:W-:-:S04]  /*50e0*/  IADD3 R13, PT, PT, R9, 0x2, RZ ;  /* 0x00000002090d7810 */ /* 0x000fc80007ffe0ff */
[----:B------:R-:W-:Y:S04]  /*50f0*/  STG.E desc[UR16][R10.64+0x4], R15 ;  /* 0x0000040f0a007986 */ /* 0x000fe8000c101910 */
[----:B------:R-:W-:Y:S04]  /*5100*/  STG.E desc[UR16][R10.64+0x8], R13 ;  /* 0x0000080d0a007986 */ /* 0x000fe8000c101910 */
[----:B------:R-:W-:Y:S04]  /*5110*/  STG.E desc[UR16][R10.64+0xc], R19 ;  /* 0x00000c130a007986 */ /* 0x000fe8000c101910 */
[----:B------:R0:W-:Y:S02]  /*5120*/  STG.E desc[UR16][R10.64], R9 ;  /* 0x000000090a007986 */ /* 0x0001e4000c101910 */
[----:B0-----:R-:W-:-:S07]  /*5130*/  IADD3 R9, PT, PT, R9, 0x4, RZ ;  /* 0x0000000409097810 */ /* 0x001fce0007ffe0ff */
.L_x_68:
[----:B------:R-:W-:Y:S05]  /*5140*/  BRA.U !UP0, `(.L_x_65) ;  /* 0x0000000108387547 */ /* 0x000fea000b800000 */
[----:B------:R-:W-:Y:S01]  /*5150*/  LOP3.LUT P0, RZ, R8, 0x1, RZ, 0xc0, !PT ;  /* 0x0000000108ff7812 */ /* 0x000fe2000780c0ff */
[----:B------:R-:W-:-:S12]  /*5160*/  UISETP.NE.AND UP0, UPT, UR20, 0x1, UPT ;  /* 0x000000011400788c */ /* 0x000fd8000bf05270 */
[----:B------:R-:W0:Y:S01]  /*5170*/  @P0 LDC.64 R12, c[0x0][0x398] ;  /* 0x0000e600ff0c0b82 */ /* 0x000e220000000a00 */
[----:B------:R-:W-:Y:S05]  /*5180*/  BRA.U !UP0, `(.L_x_69) ;  /* 0x00000001081c7547 */ /* 0x000fea000b800000 */
[----:B------:R-:W1:Y:S01]  /*5190*/  LDC.64 R10, c[0x0][0x398] ;  /* 0x0000e600ff0a7b82 */ /* 0x000e620000000a00 */
[----:B------:R-:W-:Y:S02]  /*51a0*/  IADD3 R15, PT, PT, R0, R9, RZ ;  /* 0x00000009000f7210 */ /* 0x000fe40007ffe0ff */
[----:B------:R-:W-:-:S03]  /*51b0*/  IADD3 R19, PT, PT, R9, 0x1, RZ ;  /* 0x0000000109137810 */ /* 0x000fc60007ffe0ff */
[----:B-1----:R-:W-:-:S05]  /*51c0*/  IMAD.WIDE R10, R15, 0x4, R10 ;  /* 0x000000040f0a7825 */ /* 0x002fca00078e020a */
[----:B------:R-:W-:Y:S04]  /*51d0*/  STG.E desc[UR16][R10.64+0x4], R19 ;  /* 0x000004130a007986 */ /* 0x000fe8000c101910 */
[----:B------:R1:W-:Y:S02]  /*51e0*/  STG.E desc[UR16][R10.64], R9 ;  /* 0x000000090a007986 */ /* 0x0003e4000c101910 */
[----:B-1----:R-:W-:-:S07]  /*51f0*/  IADD3 R9, PT, PT, R9, 0x2, RZ ;  /* 0x0000000209097810 */ /* 0x002fce0007ffe0ff */
.L_x_69:
[----:B------:R-:W-:-:S05]  /*5200*/  @P0 IADD3 R11, PT, PT, R0, R9, RZ ;  /* 0x00000009000b0210 */ /* 0x000fca0007ffe0ff */
[----:B0-----:R-:W-:-:S05]  /*5210*/  @P0 IMAD.WIDE R10, R11, 0x4, R12 ;  /* 0x000000040b0a0825 */ /* 0x001fca00078e020c */
[----:B------:R0:W-:Y:S02]  /*5220*/  @P0 STG.E desc[UR16][R10.64], R9 ;  /* 0x000000090a000986 */ /* 0x0001e4000c101910 */
.L_x_65:
[----:B------:R-:W-:Y:S02]  /*5230*/  ISETP.GE.AND P0, PT, R8, 0x2, PT ;  /* 0x000000020800780c */ /* 0x000fe40003f06270 */
[----:B------:R-:W-:-:S11]  /*5240*/  CS2R R12, SRZ ;  /* 0x00000000000c7805 */ /* 0x000fd6000001ff00 */
[----:B------:R-:W-:Y:S05]  /*5250*/  @!P0 BRA `(.L_x_70) ;  /* 0x0000001c00008947 */ /* 0x000fea0003800000 */
[----:B------:R-:W1:Y:S01]  /*5260*/  LDCU UR10, c[0x0][0x3a0] ;  /* 0x00007400ff0a77ac */ /* 0x000e620008000800 */
[----:B------:R-:W-:Y:S01]  /*5270*/  IMAD R2, R3, R8, RZ ;  /* 0x0000000803027224 */ /* 0x000fe200078e02ff */
[----:B------:R-:W-:Y:S01]  /*5280*/  UISETP.GE.U32.AND UP0, UPT, UR23, 0x3, UPT ;  /* 0x000000031700788c */ /* 0x000fe2000bf06070 */
[----:B-1----:R-:W-:-:S08]  /*5290*/  UMOV UR9, UR10 ;  /* 0x0000000a00097c82 */ /* 0x002fd00008000000 */
[----:B------:R-:W-:Y:S05]  /*52a0*/  BRA.U !UP0, `(.L_x_71) ;  /* 0x0000000908b07547 */ /* 0x000fea000b800000 */
[----:B------:R-:W1:Y:S01]  /*52b0*/  LDC.64 R18, c[0x0][0x398] ;  /* 0x0000e600ff127b82 */ /* 0x000e620000000a00 */
[----:B------:R-:W-:Y:S01]  /*52c0*/  IADD3 R0, PT, PT, R2, -0x1, RZ ;  /* 0xffffffff02007810 */ /* 0x000fe20007ffe0ff */
[----:B------:R-:W2:Y:S01]  /*52d0*/  LDCU.64 UR30, c[0x0][0x398] ;  /* 0x00007300ff1e77ac */ /* 0x000ea20008000a00 */
[----:B------:R-:W-:-:S05]  /*52e0*/  UMOV UR5, URZ ;  /* 0x000000ff00057c82 */ /* 0x000fca0008000000 */
.L_x_80:
[----:B---3--:R-:W-:Y:S01]  /*52f0*/  IMAD.HI.U32 R8, R6, -0x4370ec6f, RZ ;  /* 0xbc8f139106087827 */ /* 0x008fe200078e00ff */
[----:B0-----:R-:W0:Y:S03]  /*5300*/  MUFU.RCP64H R11, 2.14748262400000000000e+09 ;  /* 0x41dfffff000b7908 */ /* 0x001e260000001800 */
        /* <DEDUP_REMOVED lines=27> */
[----:B-12---:R-:W-:Y:S05]  /*54c0*/  CALL.REL.NOINC `($__internal_0_$__cuda_sm20_div_rn_f64_full) ;  /* 0x00000038007c7944 */ /* 0x006fea0003c00000 */
.L_x_73:
[----:B--2---:R-:W-:Y:S05]  /*54d0*/  BSYNC.RECONVERGENT B0 ;  /* 0x0000000000007941 */ /* 0x004fea0003800200 */
.L_x_72:
[----:B------:R-:W-:Y:S01]  /*54e0*/  DFMA R22, R22, R16, RZ ;  /* 0x000000101616722b */ /* 0x000fe200000000ff */
[----:B------:R-:W-:-:S05]  /*54f0*/  IADD3 R35, PT, PT, R0, UR10, RZ ;  /* 0x0000000a00237c10 */ /* 0x000fca000fffe0ff */
[----:B-1----:R-:W-:-:S04]  /*5500*/  IMAD.WIDE R34, R35, 0x4, R18 ;  /* 0x0000000423227825 */ /* 0x002fc800078e0212 */
[----:B------:R-:W0:Y:S01]  /*5510*/  F2I.F64.TRUNC R23, R22 ;  /* 0x0000001600177311 */ /* 0x000e22000030d100 */
[----:B------:R-:W2:Y:S01]  /*5520*/  LDG.E R21, desc[UR16][R34.64] ;  /* 0x0000001022157981 */ /* 0x000ea2000c1e1900 */
[----:B0-----:R-:W-:-:S04]  /*5530*/  IMAD.IADD R9, R2, 0x1, R23 ;  /* 0x0000000102097824 */ /* 0x001fc800078e0217 */
[----:B------:R-:W-:-:S05]  /*5540*/  IMAD.WIDE R8, R9, 0x4, R18 ;  /* 0x0000000409087825 */ /* 0x000fca00078e0212 */
        /* <DEDUP_REMOVED lines=33> */
.L_x_75:
[----:B------:R-:W-:Y:S05]  /*5760*/  BSYNC.RECONVERGENT B0 ;  /* 0x0000000000007941 */ /* 0x000fea0003800200 */
.L_x_74:
        /* <DEDUP_REMOVED lines=38> */
.L_x_77:
[----:B------:R-:W-:Y:S05]  /*59d0*/  BSYNC.RECONVERGENT B0 ;  /* 0x0000000000007941 */ /* 0x000fea0003800200 */
.L_x_76:
[----:B------:R-:W-:Y:S01]  /*59e0*/  DFMA R22, R22, R16, RZ ;  /* 0x000000101616722b */ /* 0x000fe200000000ff */
[----:B0-----:R-:W2:Y:S09]  /*59f0*/  LDG.E R15, desc[UR16][R34.64+-0x8] ;  /* 0xfffff810220f7981 */ /* 0x001eb2000c1e1900 */
[----:B------:R-:W0:Y:S02]  /*5a00*/  F2I.F64.TRUNC R23, R22 ;  /* 0x0000001600177311 */ /* 0x000e24000030d100 */
        /* <DEDUP_REMOVED lines=29> */
[----:B------:R-:W-:Y:S01]  /*5be0*/  UIADD3 UR9, UPT, UPT, UR10, -0x4, URZ ;  /* 0xfffffffc0a097890 */ /* 0x000fe2000fffe0ff */
[----:B------:R-:W-:Y:S01]  /*5bf0*/  BSSY.RECONVERGENT B0, `(.L_x_78) ;  /* 0x0000006000007945 */ /* 0x000fe20003800200 */
[----:B---3--:R0:W-:Y:S04]  /*5c00*/  STG.E desc[UR16][R34.64+-0x8], R21 ;  /* 0xfffff81522007986 */ /* 0x0081e8000c101910 */
[----:B--2---:R0:W-:Y:S06]  /*5c10*/  STG.E desc[UR16][R8.64], R15 ;  /* 0x0000000f08007986 */ /* 0x0041ec000c101910 */
[----:B------:R-:W-:Y:S05]  /*5c20*/  @P0 BRA P1, `(.L_x_79) ;  /* 0x0000000000080947 */ /* 0x000fea0000800000 */
[----:B0-----:R-:W-:-:S07]  /*5c30*/  MOV R8, 0x5c50 ;  /* 0x00005c5000087802 */ /* 0x001fce0000000f00 */
[----:B------:R-:W-:Y:S05]  /*5c40*/  CALL.REL.NOINC `($__internal_0_$__cuda_sm20_div_rn_f64_full) ;  /* 0x00000030009c7944 */ /* 0x000fea0003c00000 */
.L_x_79:
[----:B------:R-:W-:Y:S05]  /*5c50*/  BSYNC.RECONVERGENT B0 ;  /* 0x0000000000007941 */ /* 0x000fea0003800200 */
.L_x_78:
[----:B------:R-:W-:Y:S01]  /*5c60*/  DFMA R22, R22, R16, RZ ;  /* 0x000000101616722b */ /* 0x000fe200000000ff */
[----:B------:R-:W-:Y:S02]  /*5c70*/  USHF.R.S32.HI UR21, URZ, 0x1f, UR10 ;  /* 0x0000001fff157899 */ /* 0x000fe4000801140a */
[----:B0-----:R-:W-:-:S04]  /*5c80*/  IADD3 R9, P0, PT, R2, UR10, RZ ;  /* 0x0000000a02097c10 */ /* 0x001fc8000ff1e0ff */
[----:B------:R-:W-:Y:S02]  /*5c90*/  LEA.HI.X.SX32 R10, R2, UR21, 0x1, P0 ;  /* 0x00000015020a7c11 */ /* 0x000fe400080f0eff */
[C---:B------:R-:W-:Y:S01]  /*5ca0*/  LEA R8, P0, R9.reuse, UR30, 0x2 ;  /* 0x0000001e09087c11 */ /* 0x040fe2000f8010ff */
[----:B------:R-:W0:Y:S03]  /*5cb0*/  F2I.F64.TRUNC R23, R22 ;  /* 0x0000001600177311 */ /* 0x000e26000030d100 */
[----:B------:R-:W-:-:S05]  /*5cc0*/  LEA.HI.X R9, R9, UR31, R10, 0x2, P0 ;  /* 0x0000001f09097c11 */ /* 0x000fca00080f140a */
[----:B------:R-:W2:Y:S01]  /*5cd0*/  LDG.E R13, desc[UR16][R8.64+-0x10] ;  /* 0xfffff010080d7981 */ /* 0x000ea2000c1e1900 */
[----:B0-----:R-:W-:-:S05]  /*5ce0*/  IADD3 R11, PT, PT, R2, R23, RZ ;  /* 0x00000017020b7210 */ /* 0x001fca0007ffe0ff */
[----:B------:R-:W-:-:S05]  /*5cf0*/  IMAD.WIDE R10, R11, 0x4, R18 ;  /* 0x000000040b0a7825 */ /* 0x000fca00078e0212 */
[----:B------:R-:W3:Y:S01]  /*5d00*/  LDG.E R15, desc[UR16][R10.64] ;  /* 0x000000100a0f7981 */ /* 0x000ee2000c1e1900 */
[----:B------:R-:W-:-:S04]  /*5d10*/  UIADD3 UR5, UPT, UPT, UR5, 0x4, URZ ;  /* 0x0000000405057890 */ /* 0x000fc8000fffe0ff */
[----:B------:R-:W-:Y:S01]  /*5d20*/  UISETP.NE.AND UP0, UPT, UR5, UR27, UPT ;  /* 0x0000001b0500728c */ /* 0x000fe2000bf05270 */
[----:B------:R-:W-:Y:S01]  /*5d30*/  UMOV UR10, UR9 ;  /* 0x00000009000a7c82 */ /* 0x000fe20008000000 */
[----:B---3--:R3:W-:Y:S04]  /*5d40*/  STG.E desc[UR16][R8.64+-0x10], R15 ;  /* 0xfffff00f08007986 */ /* 0x0087e8000c101910 */
[----:B--2---:R3:W-:Y:S03]  /*5d50*/  STG.E desc[UR16][R10.64], R13 ;  /* 0x0000000d0a007986 */ /* 0x0047e6000c101910 */
[----:B------:R-:W-:Y:S05]  /*5d60*/  BRA.U UP0, `(.L_x_80) ;  /* 0xfffffff500607547 */ /* 0x000fea000b83ffff */
.L_x_71:
        /* <DEDUP_REMOVED lines=34> */
.L_x_84:
[----:B------:R-:W-:Y:S05]  /*5f90*/  BSYNC.RECONVERGENT B0 ;  /* 0x0000000000007941 */ /* 0x000fea0003800200 */
.L_x_83:
[----:B------:R-:W-:Y:S01]  /*5fa0*/  DFMA R22, R22, R16, RZ ;  /* 0x000000101616722b */ /* 0x000fe200000000ff */
[----:B------:R-:W0:Y:S01]  /*5fb0*/  LDC.64 R8, c[0x0][0x398] ;  /* 0x0000e600ff087b82 */ /* 0x000e220000000a00 */
[----:B------:R-:W1:Y:S01]  /*5fc0*/  LDCU.64 UR30, c[0x0][0x398] ;  /* 0x00007300ff1e77ac */ /* 0x000e620008000a00 */
[----:B------:R-:W-:Y:S01]  /*5fd0*/  IADD3 R6, P0, PT, R2, UR9, RZ ;  /* 0x0000000902067c10 */ /* 0x000fe2000ff1e0ff */
[----:B------:R-:W-:-:S06]  /*5fe0*/  USHF.R.S32.HI UR5, URZ, 0x1f, UR9 ;  /* 0x0000001fff057899 */ /* 0x000fcc0008011409 */
[----:B------:R-:W2:Y:S01]  /*5ff0*/  F2I.F64.TRUNC R23, R22 ;  /* 0x0000001600177311 */ /* 0x000ea2000030d100 */
[----:B------:R-:W-:Y:S02]  /*6000*/  LEA.HI.X.SX32 R13, R2, UR5, 0x1, P0 ;  /* 0x00000005020d7c11 */ /* 0x000fe400080f0eff */
        /* <DEDUP_REMOVED lines=12> */
[----:B------:R-:W-:Y:S02]  /*60d0*/  IMAD R25, R23, 0xd47, RZ ;  /* 0x00000d4717197824 */ /* 0x000fe400078e02ff */
[----:B------:R-:W-:Y:S02]  /*60e0*/  IMAD R0, R0, 0xbc8f, RZ ;  /* 0x0000bc8f00007824 */ /* 0x000fe400078e02ff */
        /* <DEDUP_REMOVED lines=25> */
.L_x_86:
[----:B------:R-:W-:Y:S05]  /*6280*/  BSYNC.RECONVERGENT B0 ;  /* 0x0000000000007941 */ /* 0x000fea0003800200 */
.L_x_85:
        /* <DEDUP_REMOVED lines=9> */
.L_x_82:
        /* <DEDUP_REMOVED lines=31> */
.L_x_88:
[----:B------:R-:W-:Y:S05]  /*6510*/  BSYNC.RECONVERGENT B0 ;  /* 0x0000000000007941 */ /* 0x000fea0003800200 */
.L_x_87:
        /* <DEDUP_REMOVED lines=15> */
.L_x_81:
[----:B------:R-:W-:Y:S01]  /*6610*/  UISETP.GE.U32.AND UP0, UPT, UR23, 0x7, UPT ;  /* 0x000000071700788c */ /* 0x000fe2000bf06070 */
[----:B-1-34-:R-:W-:Y:S01]  /*6620*/  CS2R R12, SRZ ;  /* 0x00000000000c7805 */ /* 0x01afe2000001ff00 */
[----:B------:R-:W-:-:S07]  /*6630*/  UMOV UR5, 0x1 ;  /* 0x0000000100057882 */ /* 0x000fce0000000000 */
[----:B------:R-:W-:Y:S05]  /*6640*/  BRA.U !UP0, `(.L_x_89) ;  /* 0x0000000108d07547 */ /* 0x000fea000b800000 */
[----:B------:R-:W-:Y:S01]  /*6650*/  CS2R R12, SRZ ;  /* 0x00000000000c7805 */ /* 0x000fe2000001ff00 */
[----:B------:R-:W1:Y:S01]  /*6660*/  LDCU UR10, c[0x0][0x3a0] ;  /* 0x00007400ff0a77ac */ /* 0x000e620008000800 */
[----:B------:R-:W-:-:S05]  /*6670*/  UMOV UR5, 0x1 ;  /* 0x0000000100057882 */ /* 0x000fca0000000000 */
.L_x_90:
        /* <DEDUP_REMOVED lines=49> */
.L_x_89:
        /* <DEDUP_REMOVED lines=38> */
.L_x_91:
        /* <DEDUP_REMOVED lines=27> */
.L_x_92:
        /* <DEDUP_REMOVED lines=12> */
.L_x_70:
[----:B------:R-:W1:Y:S01]  /*6e60*/  LDCU UR5, c[0x0][0x3a0] ;  /* 0x00007400ff0577ac */ /* 0x000e620008000800 */
[----:B0-----:R-:W0:Y:S01]  /*6e70*/  LDC.64 R10, c[0x0][0x398] ;  /* 0x0000e600ff0a7b82 */ /* 0x001e220000000a00 */
[----:B-1----:R-:W-:-:S04]  /*6e80*/  IMAD R9, R3, UR5, RZ ;  /* 0x0000000503097c24 */ /* 0x002fc8000f8e02ff */
[C---:B------:R-:W-:Y:S02]  /*6e90*/  VIADD R3, R9.reuse, UR22 ;  /* 0x0000001609037c36 */ /* 0x040fe40008000000 */
[----:B0-----:R-:W-:-:S04]  /*6ea0*/  IMAD.WIDE R8, R9, 0x4, R10 ;  /* 0x0000000409087825 */ /* 0x001fc800078e020a */
[----:B------:R-:W-:Y:S01]  /*6eb0*/  IMAD.WIDE R10, R3, 0x4, R10 ;  /* 0x00000004030a7825 */ /* 0x000fe200078e020a */
[----:B------:R-:W2:Y:S01]  /*6ec0*/  LDG.E R15, desc[UR16][R8.64] ;  /* 0x00000010080f7981 */ /* 0x000ea2000c1e1900 */
[----:B------:R-:W0:Y:S03]  /*6ed0*/  LDC.64 R2, c[0x0][0x390] ;  /* 0x0000e400ff027b82 */ /* 0x000e260000000a00 */
[----:B------:R-:W2:Y:S02]  /*6ee0*/  LDG.E R0, desc[UR16][R10.64] ;  /* 0x000000100a007981 */ /* 0x000ea4000c1e1900 */
[----:B--2---:R-:W-:-:S04]  /*6ef0*/  IMAD R15, R0, UR5, R15 ;  /* 0x00000005000f7c24 */ /* 0x004fc8000f8e020f */
[----:B0-----:R-:W-:-:S06]  /*6f00*/  IMAD.WIDE R2, R15, 0x8, R2 ;  /* 0x000000080f027825 */ /* 0x001fcc00078e0202 */
[----:B------:R-:W2:Y:S01]  /*6f10*/  LDG.E.64 R2, desc[UR16][R2.64] ;  /* 0x0000001002027981 */ /* 0x000ea2000c1e1b00 */
[----:B------:R-:W-:Y:S01]  /*6f20*/  UISETP.GE.AND UP0, UPT, UR5, 0x1, UPT ;  /* 0x000000010500788c */ /* 0x000fe2000bf06270 */
[----:B--2---:R-:W-:-:S08]  /*6f30*/  DADD R12, R2, R12 ;  /* 0x00000000020c7229 */ /* 0x004fd0000000000c */
[----:B------:R-:W-:Y:S05]  /*6f40*/  BRA.U !UP0, `(.L_x_93) ;  /* 0x0000001d08b47547 */ /* 0x000fea000b800000 */
[----:B------:R-:W-:Y:S01]  /*6f50*/  BSSY.RECONVERGENT B0, `(.L_x_93) ;  /* 0x00001ec000007945 */ /* 0x000fe20003800200 */
[----:B------:R-:W-:Y:S01]  /*6f60*/  PRMT R0, RZ, 0x7610, R0 ;  /* 0x00007610ff007816 */ /* 0x000fe20000000000 */
[----:B------:R-:W0:Y:S01]  /*6f70*/  LDCU UR32, c[0x0][0x3a0] ;  /* 0x00007400ff2077ac */ /* 0x000e220008000800 */
[----:B------:R-:W-:Y:S01]  /*6f80*/  MOV R2, RZ ;  /* 0x000000ff00027202 */ /* 0x000fe20000000f00 */
[----:B------:R-:W1:Y:S06]  /*6f90*/  LDCU.64 UR18, c[0x0][0x390] ;  /* 0x00007200ff1277ac */ /* 0x000e6c0008000a00 */
.L_x_119:
[----:B--2---:R-:W2:Y:S01]  /*6fa0*/  LDCU UR5, c[0x0][0x3a0] ;  /* 0x00007400ff0577ac */ /* 0x004ea20008000800 */
[----:B------:R-:W-:Y:S01]  /*6fb0*/  IADD3 R3, PT, PT, R2, 0x1, RZ ;  /* 0x0000000102037810 */ /* 0x000fe20007ffe0ff */
[----:B------:R-:W-:Y:S01]  /*6fc0*/  BSSY.RECONVERGENT B1, `(.L_x_94) ;  /* 0x00001dd000017945 */ /* 0x000fe20003800200 */
[----:B--2---:R-:W-:-:S04]  /*6fd0*/  MOV R6, UR5 ;  /* 0x0000000500067c02 */ /* 0x004fc80008000f00 */
[----:B------:R-:W-:-:S13]  /*6fe0*/  ISETP.GE.AND P0, PT, R3, R6, PT ;  /* 0x000000060300720c */ /* 0x000fda0003f06270 */
[----:B------:R-:W-:Y:S05]  /*6ff0*/  @P0 BRA `(.L_x_95) ;  /* 0x0000001c00640947 */ /* 0x000fea0003800000 */
[C---:B------:R-:W-:Y:S01]  /*7000*/  ISETP.NE.AND P0, PT, R2.reuse, RZ, PT ;  /* 0x000000ff0200720c */ /* 0x040fe20003f05270 */
[----:B------:R-:W-:Y:S01]  /*7010*/  IMAD.WIDE R14, R2, 0x4, R8 ;  /* 0x00000004020e7825 */ /* 0x000fe200078e0208 */
[----:B------:R-:W-:Y:S02]  /*7020*/  MOV R33, R3 ;  /* 0x0000000300217202 */ /* 0x000fe40000000f00 */
[----:B------:R-:W-:-:S09]  /*7030*/  MOV R31, R2 ;  /* 0x00000002001f7202 */ /* 0x000fd20000000f00 */
.L_x_113:
[----:B------:R-:W-:Y:S01]  /*7040*/  BSSY.RECONVERGENT B2, `(.L_x_96) ;  /* 0x00000b7000027945 */ /* 0x000fe20003800200 */
[----:B------:R-:W-:Y:S01]  /*7050*/  MOV R32, R33 ;  /* 0x0000002100207202 */ /* 0x000fe20000000f00 */
[----:B--2---:R-:W-:-:S04]  /*7060*/  IMAD.WIDE R18, R33, 0x4, R8 ;  /* 0x0000000421127825 */ /* 0x004fc800078e0208 */
[----:B------:R-:W-:Y:S01]  /*7070*/  IMAD.WIDE R22, R31, 0x4, R8 ;  /* 0x000000041f167825 */ /* 0x000fe200078e0208 */
[----:B------:R-:W-:Y:S06]  /*7080*/  @P0 BRA `(.L_x_97) ;  /* 0x0000000000cc0947 */ /* 0x000fec0003800000 */
[----:B------:R-:W-:-:S13]  /*7090*/  ISETP.NE.AND P1, PT, R31, UR23, PT ;  /* 0x000000171f007c0c */ /* 0x000fda000bf25270 */
[----:B------:R-:W-:Y:S05]  /*70a0*/  @P1 BRA `(.L_x_98) ;  /* 0x0000000000601947 */ /* 0x000fea0003800000 */
[----:B------:R-:W2:Y:S04]  /*70b0*/  LDG.E R22, desc[UR16][R10.64] ;  /* 0x000000100a167981 */ /* 0x000ea8000c1e1900 */
[----:B------:R-:W2:Y:S04]  /*70c0*/  LDG.E R23, desc[UR16][R8.64] ;  /* 0x0000001008177981 */ /* 0x000ea8000c1e1900 */
        /* <DEDUP_REMOVED lines=16> */
[----:B------:R-:W-:-:S05]  /*71d0*/  IMAD.WIDE R34, R35, 0x8, R20 ;  /* 0x0000000823227825 */ /* 0x000fca00078e0214 */
[----:B------:R-:W4:Y:S01]  /*71e0*/  LDG.E.64 R22, desc[UR16][R34.64] ;  /* 0x0000001022167981 */ /* 0x000f22000c1e1b00 */
[----:B--2---:R-:W-:-:S08]  /*71f0*/  DADD R26, R28, R26 ;  /* 0x000000001c1a7229 */ /* 0x004fd0000000001a */
[----:B---3--:R-:W-:-:S08]  /*7200*/  DADD R26, R24, R26 ;  /* 0x00000000181a7229 */ /* 0x008fd0000000001a */
[----:B----4-:R-:W-:Y:S01]  /*7210*/  DADD R22, R22, R26 ;  /* 0x0000000016167229 */ /* 0x010fe2000000001a */
[----:B------:R-:W-:Y:S10]  /*7220*/  BRA `(.L_x_99) ;  /* 0x0000000800607947 */ /* 0x000ff40003800000 */
.L_x_98:
[----:B------:R-:W2:Y:S04]  /*7230*/  LDG.E R25, desc[UR16][R10.64] ;  /* 0x000000100a197981 */ /* 0x000ea8000c1e1900 */
[----:B------:R-:W2:Y:S04]  /*7240*/  LDG.E R29, desc[UR16][R8.64] ;  /* 0x00000010081d7981 */ /* 0x000ea8000c1e1900 */
        /* <DEDUP_REMOVED lines=23> */
.L_x_97:
[----:B------:R-:W-:-:S13]  /*73c0*/  ISETP.NE.AND P1, PT, R33, RZ, PT ;  /* 0x000000ff2100720c */ /* 0x000fda0003f25270 */
[----:B------:R-:W-:Y:S05]  /*73d0*/  @P1 BRA `(.L_x_100) ;  /* 0x0000000000bc1947 */ /* 0x000fea0003800000 */
[----:B------:R-:W-:-:S13]  /*73e0*/  ISETP.NE.AND P1, PT, R2, UR22, PT ;  /* 0x0000001602007c0c */ /* 0x000fda000bf25270 */
[----:B------:R-:W-:Y:S05]  /*73f0*/  @P1 BRA `(.L_x_101) ;  /* 0x0000000000501947 */ /* 0x000fea0003800000 */
[----:B------:R-:W2:Y:S04]  /*7400*/  LDG.E R22, desc[UR16][R10.64] ;  /* 0x000000100a167981 */ /* 0x000ea8000c1e1900 */
[----:B------:R-:W2:Y:S04]  /*7410*/  LDG.E R29, desc[UR16][R8.64] ;  /* 0x00000010081d7981 */ /* 0x000ea8000c1e1900 */
[----:B------:R-:W3:Y:S04]  /*7420*/  LDG.E R35, desc[UR16][R10.64+-0x4] ;  /* 0xfffffc100a237981 */ /* 0x000ee8000c1e1900 */
        /* <DEDUP_REMOVED lines=8> */
[----:B------:R-:W2:Y:S04]  /*74b0*/  LDG.E.64 R24, desc[UR16][R24.64] ;  /* 0x0000001018187981 */ /* 0x000ea8000c1e1b00 */
[----:B------:R-:W2:Y:S01]  /*74c0*/  LDG.E.64 R26, desc[UR16][R34.64] ;  /* 0x00000010221a7981 */ /* 0x000ea2000c1e1b00 */
[----:B----4-:R-:W-:-:S04]  /*74d0*/  IMAD R29, R29, R6, R23 ;  /* 0x000000061d1d7224 */ /* 0x010fc800078e0217 */
[----:B------:R-:W-:-:S05]  /*74e0*/  IMAD.WIDE R28, R29, 0x8, R20 ;  /* 0x000000081d1c7825 */ /* 0x000fca00078e0214 */
[----:B------:R-:W3:Y:S01]  /*74f0*/  LDG.E.64 R22, desc[UR16][R28.64] ;  /* 0x000000101c167981 */ /* 0x000ee2000c1e1b00 */
[----:B--2---:R-:W-:-:S08]  /*7500*/  DADD R26, R24, R26 ;  /* 0x00000000181a7229 */ /* 0x004fd0000000001a */
[----:B------:R-:W-:-:S08]  /*7510*/  DADD R26, R24, R26 ;  /* 0x00000000181a7229 */ /* 0x000fd0000000001a */
[----:B---3--:R-:W-:Y:S01]  /*7520*/  DADD R22, R22, R26 ;  /* 0x0000000016167229 */ /* 0x008fe2000000001a */
[----:B------:R-:W-:Y:S10]  /*7530*/  BRA `(.L_x_99) ;  /* 0x00000004009c7947 */ /* 0x000ff40003800000 */
.L_x_101:
[----:B------:R-:W2:Y:S04]  /*7540*/  LDG.E R29, desc[UR16][R10.64] ;  /* 0x000000100a1d7981 */ /* 0x000ea8000c1e1900 */
[----:B------:R-:W2:Y:S04]  /*7550*/  LDG.E R25, desc[UR16][R14.64] ;  /* 0x000000100e197981 */ /* 0x000ea8000c1e1900 */
[----:B------:R-:W3:Y:S04]  /*7560*/  LDG.E R24, desc[UR16][R14.64+0x4] ;  /* 0x000004100e187981 */ /* 0x000ee8000c1e1900 */
[----:B------:R-:W4:Y:S04]  /*7570*/  LDG.E R23, desc[UR16][R22.64] ;  /* 0x0000001016177981 */ /* 0x000f28000c1e1900 */
        /* <DEDUP_REMOVED lines=21> */
.L_x_100:
[----:B------:R-:W-:-:S13]  /*76d0*/  ISETP.NE.AND P1, PT, R31, UR23, PT ;  /* 0x000000171f007c0c */ /* 0x000fda000bf25270 */
[----:B------:R-:W-:Y:S05]  /*76e0*/  @P1 BRA `(.L_x_102) ;  /* 0x0000000000641947 */ /* 0x000fea0003800000 */
        /* <DEDUP_REMOVED lines=25> */
.L_x_102:
        /* <DEDUP_REMOVED lines=27> */
.L_x_103:
        /* <DEDUP_REMOVED lines=17> */
[----:B-----5:R-:W-:Y:S01]  /*7b40*/  IMAD R25, R25, R6, R24 ;  /* 0x0000000619197224 */ /* 0x020fe200078e0218 */
[----:B------:R-:W3:Y:S03]  /*7b50*/  LDG.E.64 R22, desc[UR16][R34.64] ;  /* 0x0000001022167981 */ /* 0x000ee6000c1e1b00 */
[----:B------:R-:W-:-:S06]  /*7b60*/  IMAD.WIDE R24, R25, 0x8, R20 ;  /* 0x0000000819187825 */ /* 0x000fcc00078e0214 */
[----:B------:R-:W4:Y:S01]  /*7b70*/  LDG.E.64 R24, desc[UR16][R24.64] ;  /* 0x0000001018187981 */ /* 0x000f22000c1e1b00 */
[----:B--2---:R-:W-:-:S08]  /*7b80*/  DADD R26, R26, R28 ;  /* 0x000000001a1a7229 */ /* 0x004fd0000000001c */
[----:B---3--:R-:W-:-:S08]  /*7b90*/  DADD R22, R22, R26 ;  /* 0x0000000016167229 */ /* 0x008fd0000000001a */
[----:B----4-:R-:W-:-:S11]  /*7ba0*/  DADD R22, R24, R22 ;  /* 0x0000000018167229 */ /* 0x010fd60000000016 */
.L_x_99:
[----:B------:R-:W-:Y:S05]  /*7bb0*/  BSYNC.RECONVERGENT B2 ;  /* 0x0000000000027941 */ /* 0x000fea0003800200 */
.L_x_96:
[----:B------:R-:W2:Y:S04]  /*7bc0*/  LDG.E R25, desc[UR16][R18.64] ;  /* 0x0000001012197981 */ /* 0x000ea8000c1e1900 */
[----:B------:R-:W3:Y:S01]  /*7bd0*/  LDG.E R35, desc[UR16][R14.64] ;  /* 0x000000100e237981 */ /* 0x000ee2000c1e1900 */
[----:B------:R-:W-:Y:S03]  /*7be0*/  BSSY.RECONVERGENT B2, `(.L_x_104) ;  /* 0x000009c000027945 */ /* 0x000fe60003800200 */
[----:B--2---:R0:W-:Y:S04]  /*7bf0*/  STG.E desc[UR16][R14.64], R25 ;  /* 0x000000190e007986 */ /* 0x0041e8000c101910 */
[----:B---3--:R0:W-:Y:S01]  /*7c00*/  STG.E desc[UR16][R18.64], R35 ;  /* 0x0000002312007986 */ /* 0x0081e2000c101910 */
[----:B------:R-:W-:Y:S05]  /*7c10*/  @P0 BRA `(.L_x_105) ;  /* 0x0000000000ac0947 */ /* 0x000fea0003800000 */
[----:B------:R-:W-:-:S13]  /*7c20*/  ISETP.NE.AND P1, PT, R31, UR23, PT ;  /* 0x000000171f007c0c */ /* 0x000fda000bf25270 */
[----:B------:R-:W-:Y:S05]  /*7c30*/  @P1 BRA `(.L_x_106) ;  /* 0x0000000000501947 */ /* 0x000fea0003800000 */
[----:B------:R-:W2:Y:S04]  /*7c40*/  LDG.E R24, desc[UR16][R10.64] ;  /* 0x000000100a187981 */ /* 0x000ea8000c1e1900 */
[----:B0-----:R-:W2:Y:S04]  /*7c50*/  LDG.E R25, desc[UR16][R8.64] ;  /* 0x0000001008197981 */ /* 0x001ea8000c1e1900 */
[----:B------:R-:W3:Y:S04]  /*7c60*/  LDG.E R26, desc[UR16][R8.64+0x4] ;  /* 0x00000410081a7981 */ /* 0x000ee8000c1e1900 */
        /* <DEDUP_REMOVED lines=15> */
[----:B----4-:R-:W-:Y:S01]  /*7d60*/  DADD R28, R24, R28 ;  /* 0x00000000181c7229 */ /* 0x010fe2000000001c */
[----:B------:R-:W-:Y:S10]  /*7d70*/  BRA `(.L_x_107) ;  /* 0x0000000800087947 */ /* 0x000ff40003800000 */
.L_x_106:
        /* <DEDUP_REMOVED lines=21> */
.L_x_105:
[----:B------:R-:W-:-:S13]  /*7ed0*/  ISETP.NE.AND P1, PT, R33, RZ, PT ;  /* 0x000000ff2100720c */ /* 0x000fda0003f25270 */
        /* <DEDUP_REMOVED lines=11> */
[----:B------:R-:W2:Y:S04]  /*7f90*/  LDG.E.64 R26, desc[UR16][R26.64] ;  /* 0x000000101a1a7981 */ /* 0x000ea8000c1e1b00 */
[----:B------:R-:W2:Y:S01]  /*7fa0*/  LDG.E.64 R28, desc[UR16][R30.64] ;  /* 0x000000101e1c7981 */ /* 0x000ea2000c1e1b00 */
[----:B----4-:R-:W-:-:S04]  /*7fb0*/  IMAD R25, R25, R6, R24 ;  /* 0x0000000619197224 */ /* 0x010fc800078e0218 */
[----:B------:R-:W-:-:S06]  /*7fc0*/  IMAD.WIDE R24, R25, 0x8, R20 ;  /* 0x0000000819187825 */ /* 0x000fcc00078e0214 */
[----:B------:R-:W3:Y:S01]  /*7fd0*/  LDG.E.64 R24, desc[UR16][R24.64] ;  /* 0x0000001018187981 */ /* 0x000ee2000c1e1b00 */
[----:B--2---:R-:W-:-:S08]  /*7fe0*/  DADD R28, R26, R28 ;  /* 0x000000001a1c7229 */ /* 0x004fd0000000001c */
[----:B------:R-:W-:-:S08]  /*7ff0*/  DADD R28, R26, R28 ;  /* 0x000000001a1c7229 */ /* 0x000fd0000000001c */
[----:B---3--:R-:W-:Y:S01]  /*8000*/  DADD R28, R24, R28 ;  /* 0x00000000181c7229 */ /* 0x008fe2000000001c */
[----:B------:R-:W-:Y:S10]  /*8010*/  BRA `(.L_x_107) ;  /* 0x0000000400607947 */ /* 0x000ff40003800000 */
.L_x_109:
[----:B------:R-:W2:Y:S04]  /*8020*/  LDG.E R31, desc[UR16][R10.64] ;  /* 0x000000100a1f7981 */ /* 0x000ea8000c1e1900 */
[----:B------:R-:W2:Y:S04]  /*8030*/  LDG.E R27, desc[UR16][R14.64] ;  /* 0x000000100e1b7981 */ /* 0x000ea8000c1e1900 */
[----:B------:R-:W3:Y:S04]  /*8040*/  LDG.E R26, desc[UR16][R14.64+0x4] ;  /* 0x000004100e1a7981 */ /* 0x000ee8000c1e1900 */
[----:B------:R-:W4:Y:S04]  /*8050*/  LDG.E R24, desc[UR16][R18.64+-0x4] ;  /* 0xfffffc1012187981 */ /* 0x000f28000c1e1900 */
        /* <DEDUP_REMOVED lines=18> */
.L_x_108:
[----:B------:R-:W-:-:S13]  /*8180*/  ISETP.NE.AND P1, PT, R31, UR23, PT ;  /* 0x000000171f007c0c */ /* 0x000fda000bf25270 */
[----:B------:R-:W-:Y:S05]  /*8190*/  @P1 BRA `(.L_x_110) ;  /* 0x0000000000541947 */ /* 0x000fea0003800000 */
        /* <DEDUP_REMOVED lines=21> */
.L_x_110:
        /* <DEDUP_REMOVED lines=23> */
.L_x_111:
        /* <DEDUP_REMOVED lines=19> */
[----:B----4-:R-:W-:-:S11]  /*8590*/  DADD R28, R30, R26 ;  /* 0x000000001e1c7229 */ /* 0x010fd6000000001a */
.L_x_107:
[----:B------:R-:W-:Y:S05]  /*85a0*/  BSYNC.RECONVERGENT B2 ;  /* 0x0000000000027941 */ /* 0x000fea0003800200 */
.L_x_104:
[----:B------:R-:W-:-:S14]  /*85b0*/  DSETP.GEU.AND P1, PT, R28, R22, PT ;  /* 0x000000161c00722a */ /* 0x000fdc0003f2e000 */
[----:B------:R-:W-:Y:S05]  /*85c0*/  @!P1 BRA `(.L_x_112) ;  /* 0x0000000000209947 */ /* 0x000fea0003800000 */
[----:B------:R-:W2:Y:S01]  /*85d0*/  LDG.E R21, desc[UR16][R14.64] ;  /* 0x000000100e157981 */ /* 0x000ea2000c1e1900 */
[----:B------:R-:W-:Y:S02]  /*85e0*/  IADD3 R33, PT, PT, R33, 0x1, RZ ;  /* 0x0000000121217810 */ /* 0x000fe40007ffe0ff */
[----:B------:R-:W-:Y:S02]  /*85f0*/  MOV R31, R32 ;  /* 0x00000020001f7202 */ /* 0x000fe40000000f00 */
[----:B------:R-:W-:Y:S01]  /*8600*/  ISETP.NE.AND P1, PT, R33, R6, PT ;  /* 0x000000062100720c */ /* 0x000fe20003f25270 */
[----:B--2---:R2:W-:Y:S04]  /*8610*/  STG.E desc[UR16][R18.64], R21 ;  /* 0x0000001512007986 */ /* 0x0045e8000c101910 */
[----:B------:R2:W-:Y:S08]  /*8620*/  STG.E desc[UR16][R14.64], R35 ;  /* 0x000000230e007986 */ /* 0x0005f0000c101910 */
[----:B------:R-:W-:Y:S05]  /*8630*/  @P1 BRA `(.L_x_113) ;  /* 0xffffffe800801947 */ /* 0x000fea000383ffff */
[----:B------:R-:W-:Y:S05]  /*8640*/  BRA `(.L_x_95) ;  /* 0x0000000400d07947 */ /* 0x000fea0003800000 */
.L_x_112:
[----:B------:R-:W-:Y:S01]  /*8650*/  ISETP.NE.AND P0, PT, R6, 0x1, PT ;  /* 0x000000010600780c */ /* 0x000fe20003f05270 */
[----:B------:R-:W-:Y:S01]  /*8660*/  BSSY.RECONVERGENT B2, `(.L_x_114) ;  /* 0x000006b000027945 */ /* 0x000fe20003800200 */
[----:B------:R-:W-:-:S11]  /*8670*/  CS2R R32, SRZ ;  /* 0x0000000000207805 */ /* 0x000fd6000001ff00 */
[----:B------:R-:W-:Y:S05]  /*8680*/  @!P0 BRA `(.L_x_115) ;  /* 0x0000000400a08947 */ /* 0x000fea0003800000 */
[----:B------:R-:W-:Y:S01]  /*8690*/  UISETP.GE.U32.AND UP0, UPT, UR23, 0x7, UPT ;  /* 0x000000071700788c */ /* 0x000fe2000bf06070 */
[----:B------:R-:W-:Y:S02]  /*86a0*/  MOV R13, 0x1 ;  /* 0x00000001000d7802 */ /* 0x000fe40000000f00 */
[----:B------:R-:W-:-:S06]  /*86b0*/  CS2R R32, SRZ ;  /* 0x0000000000207805 */ /* 0x000fcc000001ff00 */
[----:B------:R-:W-:Y:S05]  /*86c0*/  BRA.U !UP0, `(.L_x_116) ;  /* 0x0000000108c47547 */ /* 0x000fea000b800000 */
[----:B------:R-:W-:Y:S01]  /*86d0*/  HFMA2 R35, -RZ, RZ, 0, 5.9604644775390625e-08 ;  /* 0x00000001ff237431 */ /* 0x000fe200000001ff */
[----:B------:R-:W-:-:S07]  /*86e0*/  CS2R R32, SRZ ;  /* 0x0000000000207805 */ /* 0x000fce000001ff00 */
.L_x_117:
        /* <DEDUP_REMOVED lines=34> */
[C---:B------:R-:W-:Y:S01]  /*8910*/  VIADD R0, R35.reuse, 0x7 ;  /* 0x0000000723007836 */ /* 0x040fe20000000000 */
[----:B------:R-:W-:-:S04]  /*8920*/  IADD3 R35, PT, PT, R35, 0x8, RZ ;  /* 0x0000000823237810 */ /* 0x000fc80007ffe0ff */
        /* <DEDUP_REMOVED lines=10> */
[----:B------:R-:W-:-:S07]  /*89d0*/  MOV R13, R35 ;  /* 0x00000023000d7202 */ /* 0x000fce0000000f00 */
.L_x_116:
        /* <DEDUP_REMOVED lines=23> */
[----:B------:R-:W-:Y:S01]  /*8b50*/  IADD3 R13, PT, PT, R13, 0x4, RZ ;  /* 0x000000040d0d7810 */ /* 0x000fe20007ffe0ff */
[----:B--2---:R-:W-:-:S08]  /*8b60*/  DADD R32, R32, R18 ;  /* 0x0000000020207229 */ /* 0x004fd00000000012 */
[----:B---3--:R-:W-:-:S08]  /*8b70*/  DADD R32, R32, R24 ;  /* 0x0000000020207229 */ /* 0x008fd00000000018 */
[----:B----4-:R-:W-:-:S08]  /*8b80*/  DADD R32, R32, R22 ;  /* 0x0000000020207229 */ /* 0x010fd00000000016 */
[----:B-----5:R-:W-:-:S11]  /*8b90*/  DADD R32, R32, R14 ;  /* 0x0000000020207229 */ /* 0x020fd6000000000e */
.L_x_118:
        /* <DEDUP_REMOVED lines=23> */
.L_x_115:
[----:B------:R-:W-:Y:S05]  /*8d10*/  BSYNC.RECONVERGENT B2 ;  /* 0x0000000000027941 */ /* 0x000fea0003800200 */
.L_x_114:
[----:B------:R-:W2:Y:S04]  /*8d20*/  LDG.E R13, desc[UR16][R10.64] ;  /* 0x000000100a0d7981 */ /* 0x000ea8000c1e1900 */
[----:B------:R-:W2:Y:S02]  /*8d30*/  LDG.E R0, desc[UR16][R8.64] ;  /* 0x0000001008007981 */ /* 0x000ea4000c1e1900 */
[----:B--2---:R-:W-:-:S04]  /*8d40*/  IMAD R13, R13, R6, R0 ;  /* 0x000000060d0d7224 */ /* 0x004fc800078e0200 */
[----:B------:R-:W-:-:S06]  /*8d50*/  IMAD.WIDE R20, R13, 0x8, R20 ;  /* 0x000000080d147825 */ /* 0x000fcc00078e0214 */
[----:B------:R-:W2:Y:S01]  /*8d60*/  LDG.E.64 R20, desc[UR16][R20.64] ;  /* 0x0000001014147981 */ /* 0x000ea2000c1e1b00 */
[----:B------:R-:W-:Y:S01]  /*8d70*/  MOV R0, 0x1 ;  /* 0x0000000100007802 */ /* 0x000fe20000000f00 */
[----:B--2---:R-:W-:-:S11]  /*8d80*/  DADD R12, R20, R32 ;  /* 0x00000000140c7229 */ /* 0x004fd60000000020 */
.L_x_95:
[----:B01----:R-:W-:Y:S05]  /*8d90*/  BSYNC.RECONVERGENT B1 ;  /* 0x0000000000017941 */ /* 0x003fea0003800200 */
.L_x_94:
        /* <DEDUP_REMOVED lines=8> */
.L_x_93:
[----:B------:R-:W0:Y:S01]  /*8e20*/  LDCU UR9, c[0x0][0x388] ;  /* 0x00007100ff0977ac */ /* 0x000e220008000800 */
[----:B------:R-:W-:Y:S01]  /*8e30*/  MOV R3, 0x8 ;  /* 0x0000000800037802 */ /* 0x000fe20000000f00 */
[----:B------:R-:W-:-:S04]  /*8e40*/  UIADD3 UR5, UPT, UPT, UR4, 0x1, URZ ;  /* 0x0000000104057890 */ /* 0x000fc8000fffe0ff */
[----:B------:R-:W-:-:S05]  /*8e50*/  IMAD.WIDE R2, R4, R3, UR6 ;  /* 0x0000000604027e25 */ /* 0x000fca000f8e0203 */
[----:B------:R1:W-:Y:S01]  /*8e60*/  STG.E.64 desc[UR16][R2.64], R12 ;  /* 0x0000000c02007986 */ /* 0x0003e2000c101b10 */
[----:B0-----:R-:W-:-:S06]  /*8e70*/  UISETP.NE.AND UP0, UPT, UR5, UR9, UPT ;  /* 0x000000090500728c */ /* 0x001fcc000bf05270 */
[----:B------:R-:W-:-:S13]  /*8e80*/  PLOP3.LUT P0, PT, PT, PT, UP0, 0x80, 0x8 ;  /* 0x000000000008781c */ /* 0x000fda0003f0f008 */
[----:B-1----:R-:W-:Y:S05]  /*8e90*/  @!P0 EXIT ;  /* 0x000000000000894d */ /* 0x002fea0003800000 */
[----:B------:R-:W-:Y:S01]  /*8ea0*/  UMOV UR4, UR5 ;  /* 0x0000000500047c82 */ /* 0x000fe20008000000 */
[----:B------:R-:W-:Y:S05]  /*8eb0*/  BRA `(.L_x_120) ;  /* 0xffffffbc00bc7947 */ /* 0x000fea000383ffff */
        .weak           $__internal_0_$__cuda_sm20_div_rn_f64_full
        .type           $__internal_0_$__cuda_sm20_div_rn_f64_full,@function
        .size           $__internal_0_$__cuda_sm20_div_rn_f64_full,(.L_x_1059 - $__internal_0_$__cuda_sm20_div_rn_f64_full)
$__internal_0_$__cuda_sm20_div_rn_f64_full:
[C---:B------:R-:W-:Y:S01]  /*8ec0*/  FSETP.GEU.AND P0, PT, |R7|.reuse, 1.469367938527859385e-39, PT ;  /* 0x001000000700780b */ /* 0x040fe20003f0e200 */
[----:B------:R-:W-:Y:S01]  /*8ed0*/  BSSY.RECONVERGENT B1, `(.L_x_121) ;  /* 0x0000058000017945 */ /* 0x000fe20003800200 */
[----:B------:R-:W-:Y:S02]  /*8ee0*/  MOV R12, UR15 ;  /* 0x0000000f000c7c02 */ /* 0x000fe40008000f00 */
[----:B------:R-:W-:Y:S02]  /*8ef0*/  MOV R13, R7 ;  /* 0x00000007000d7202 */ /* 0x000fe40000000f00 */
[----:B------:R-:W-:Y:S02]  /*8f00*/  LOP3.LUT R9, R7, 0x800fffff, RZ, 0xc0, !PT ;  /* 0x800fffff07097812 */ /* 0x000fe400078ec0ff */
[----:B------:R-:W-:Y:S02]  /*8f10*/  MOV R14, UR15 ;  /* 0x0000000f000e7c02 */ /* 0x000fe40008000f00 */
[----:B------:R-:W-:-:S02]  /*8f20*/  LOP3.LUT R15, R9, 0x3ff00000, RZ, 0xfc, !PT ;  /* 0x3ff00000090f7812 */ /* 0x000fc400078efcff */
[C---:B------:R-:W-:Y:S01]  /*8f30*/  FSETP.GEU.AND P2, PT, |R11|.reuse, 1.469367938527859385e-39, PT ;  /* 0x001000000b00780b */ /* 0x040fe20003f4e200 */
[----:B------:R-:W-:Y:S01]  /*8f40*/  @!P0 DMUL R14, R12, 8.98846567431157953865e+307 ;  /* 0x7fe000000c0e8828 */ /* 0x000fe20000000000 */
[----:B------:R-:W-:Y:S02]  /*8f50*/  MOV R24, 0x1 ;  /* 0x0000000100187802 */ /* 0x000fe40000000f00 */
[----:B------:R-:W-:Y:S02]  /*8f60*/  LOP3.LUT R9, R11, 0x7ff00000, RZ, 0xc0, !PT ;  /* 0x7ff000000b097812 */ /* 0x000fe400078ec0ff */
[----:B------:R-:W-:Y:S01]  /*8f70*/  MOV R28, 0x1ca00000 ;  /* 0x1ca00000001c7802 */ /* 0x000fe20000000f00 */
[----:B------:R-:W0:Y:S01]  /*8f80*/  MUFU.RCP64H R25, R15 ;  /* 0x0000000f00197308 */ /* 0x000e220000001800 */
[----:B------:R-:W-:Y:S02]  /*8f90*/  LOP3.LUT R30, R7, 0x7ff00000, RZ, 0xc0, !PT ;  /* 0x7ff00000071e7812 */ /* 0x000fe400078ec0ff */
[----:B------:R-:W-:-:S02]  /*8fa0*/  MOV R29, R9 ;  /* 0x00000009001d7202 */ /* 0x000fc40000000f00 */
[----:B------:R-:W-:Y:S02]  /*8fb0*/  ISETP.GE.U32.AND P1, PT, R9, R30, PT ;  /* 0x0000001e0900720c */ /* 0x000fe40003f26070 */
[----:B------:R-:W-:Y:S02]  /*8fc0*/  @!P2 LOP3.LUT R20, R13, 0x7ff00000, RZ, 0xc0, !PT ;  /* 0x7ff000000d14a812 */ /* 0x000fe400078ec0ff */
[C---:B------:R-:W-:Y:S02]  /*8fd0*/  SEL R21, R28.reuse, 0x63400000, !P1 ;  /* 0x634000001c157807 */ /* 0x040fe40004800000 */
[----:B------:R-:W-:Y:S02]  /*8fe0*/  @!P2 ISETP.GE.U32.AND P3, PT, R9, R20, PT ;  /* 0x000000140900a20c */ /* 0x000fe40003f66070 */
[----:B------:R-:W-:Y:S02]  /*8ff0*/  LOP3.LUT R21, R21, 0x800fffff, R11, 0xf8, !PT ;  /* 0x800fffff15157812 */ /* 0x000fe400078ef80b */
[----:B------:R-:W-:Y:S01]  /*9000*/  @!P2 SEL R23, R28, 0x63400000, !P3 ;  /* 0x634000001c17a807 */ /* 0x000fe20005800000 */
[----:B0-----:R-:W-:Y:S01]  /*9010*/  DFMA R26, R24, -R14, 1 ;  /* 0x3ff00000181a742b */ /* 0x001fe2000000080e */
[----:B------:R-:W-:-:S02]  /*9020*/  @!P0 LOP3.LUT R30, R15, 0x7ff00000, RZ, 0xc0, !PT ;  /* 0x7ff000000f1e8812 */ /* 0x000fc400078ec0ff */
[----:B------:R-:W-:Y:S02]  /*9030*/  @!P2 LOP3.LUT R20, R23, 0x80000000, R11, 0xf8, !PT ;  /* 0x800000001714a812 */ /* 0x000fe400078ef80b */
[----:B------:R-:W-:-:S03]  /*9040*/  IADD3 R33, PT, PT, R30, -0x1, RZ ;  /* 0xffffffff1e217810 */ /* 0x000fc60007ffe0ff */
[----:B------:R-:W-:-:S08]  /*9050*/  DFMA R26, R26, R26, R26 ;  /* 0x0000001a1a1a722b */ /* 0x000fd0000000001a */
[----:B------:R-:W-:Y:S01]  /*9060*/  DFMA R24, R24, R26, R24 ;  /* 0x0000001a1818722b */ /* 0x000fe20000000018 */
[----:B------:R-:W-:Y:S02]  /*9070*/  @!P2 LOP3.LUT R27, R20, 0x100000, RZ, 0xfc, !PT ;  /* 0x00100000141ba812 */ /* 0x000fe400078efcff */
[----:B------:R-:W-:Y:S02]  /*9080*/  MOV R20, R10 ;  /* 0x0000000a00147202 */ /* 0x000fe40000000f00 */
[----:B------:R-:W-:-:S03]  /*9090*/  @!P2 MOV R26, RZ ;  /* 0x000000ff001aa202 */ /* 0x000fc60000000f00 */
[----:B------:R-:W-:-:S03]  /*90a0*/  DFMA R22, R24, -R14, 1 ;  /* 0x3ff000001816742b */ /* 0x000fc6000000080e */
[----:B------:R-:W-:-:S05]  /*90b0*/  @!P2 DFMA R20, R20, 2, -R26 ;  /* 0x400000001414a82b */ /* 0x000fca000000081a */
[----:B------:R-:W-:-:S05]  /*90c0*/  DFMA R22, R24, R22, R24 ;  /* 0x000000161816722b */ /* 0x000fca0000000018 */
[----:B------:R-:W-:-:S03]  /*90d0*/  @!P2 LOP3.LUT R29, R21, 0x7ff00000, RZ, 0xc0, !PT ;  /* 0x7ff00000151da812 */ /* 0x000fc600078ec0ff */
[----:B------:R-:W-:Y:S02]  /*90e0*/  DMUL R24, R22, R20 ;  /* 0x0000001416187228 */ /* 0x000fe40000000000 */
[----:B------:R-:W-:-:S05]  /*90f0*/  VIADD R26, R29, 0xffffffff ;  /* 0xffffffff1d1a7836 */ /* 0x000fca0000000000 */
[----:B------:R-:W-:Y:S01]  /*9100*/  ISETP.GT.U32.AND P0, PT, R26, 0x7feffffe, PT ;  /* 0x7feffffe1a00780c */ /* 0x000fe20003f04070 */
[----:B------:R-:W-:-:S03]  /*9110*/  DFMA R26, R24, -R14, R20 ;  /* 0x8000000e181a722b */ /* 0x000fc60000000014 */
[----:B------:R-:W-:-:S05]  /*9120*/  ISETP.GT.U32.OR P0, PT, R33, 0x7feffffe, P0 ;  /* 0x7feffffe2100780c */ /* 0x000fca0000704470 */
[----:B------:R-:W-:-:S08]  /*9130*/  DFMA R26, R22, R26, R24 ;  /* 0x0000001a161a722b */ /* 0x000fd00000000018 */
[----:B------:R-:W-:Y:S05]  /*9140*/  @P0 BRA `(.L_x_122) ;  /* 0x00000000006c0947 */ /* 0x000fea0003800000 */
[----:B------:R-:W-:Y:S02]  /*9150*/  LOP3.LUT R10, R13, 0x7ff00000, RZ, 0xc0, !PT ;  /* 0x7ff000000d0a7812 */ /* 0x000fe400078ec0ff */
[----:B------:R-:W-:Y:S02]  /*9160*/  MOV R24, RZ ;  /* 0x000000ff00187202 */ /* 0x000fe40000000f00 */
[CC--:B------:R-:W-:Y:S02]  /*9170*/  VIADDMNMX R11, R9.reuse, -R10.reuse, 0xb9600000, !PT ;  /* 0xb9600000090b7446 */ /* 0x0c0fe4000780090a */
[----:B------:R-:W-:Y:S02]  /*9180*/  ISETP.GE.U32.AND P0, PT, R9, R10, PT ;  /* 0x0000000a0900720c */ /* 0x000fe40003f06070 */
[----:B------:R-:W-:Y:S02]  /*9190*/  VIMNMX R11, PT, PT, R11, 0x46a00000, PT ;  /* 0x46a000000b0b7848 */ /* 0x000fe40003fe0100 */
[----:B------:R-:W-:-:S04]  /*91a0*/  SEL R28, R28, 0x63400000, !P0 ;  /* 0x634000001c1c7807 */ /* 0x000fc80004000000 */
[----:B------:R-:W-:-:S04]  /*91b0*/  IADD3 R11, PT, PT, -R28, R11, RZ ;  /* 0x0000000b1c0b7210 */ /* 0x000fc80007ffe1ff */
[----:B------:R-:W-:-:S06]  /*91c0*/  IADD3 R25, PT, PT, R11, 0x7fe00000, RZ ;  /* 0x7fe000000b197810 */ /* 0x000fcc0007ffe0ff */
[----:B------:R-:W-:-:S10]  /*91d0*/  DMUL R22, R26, R24 ;  /* 0x000000181a167228 */ /* 0x000fd40000000000 */
[----:B------:R-:W-:-:S13]  /*91e0*/  FSETP.GTU.AND P0, PT, |R23|, 1.469367938527859385e-39, PT ;  /* 0x001000001700780b */ /* 0x000fda0003f0c200 */
[----:B------:R-:W-:Y:S05]  /*91f0*/  @P0 BRA `(.L_x_123) ;  /* 0x0000000000940947 */ /* 0x000fea0003800000 */
[----:B------:R-:W-:Y:S01]  /*9200*/  DFMA R14, R26, -R14, R20 ;  /* 0x8000000e1a0e722b */ /* 0x000fe20000000014 */
[----:B------:R-:W-:-:S09]  /*9210*/  MOV R24, RZ ;  /* 0x000000ff00187202 */ /* 0x000fd20000000f00 */
[C---:B------:R-:W-:Y:S02]  /*9220*/  FSETP.NEU.AND P0, PT, R15.reuse, RZ, PT ;  /* 0x000000ff0f00720b */ /* 0x040fe40003f0d000 */
[----:B------:R-:W-:-:S04]  /*9230*/  LOP3.LUT R9, R15, 0x80000000, R13, 0x48, !PT ;  /* 0x800000000f097812 */ /* 0x000fc800078e480d */
[----:B------:R-:W-:-:S07]  /*9240*/  LOP3.LUT R25, R9, R25, RZ, 0xfc, !PT ;  /* 0x0000001909197212 */ /* 0x000fce00078efcff */
[----:B------:R-:W-:Y:S05]  /*9250*/  @!P0 BRA `(.L_x_123) ;  /* 0x00000000007c8947 */ /* 0x000fea0003800000 */
[C---:B------:R-:W-:Y:S02]  /*9260*/  IADD3 R13, PT, PT, -R11.reuse, RZ, RZ ;  /* 0x000000ff0b0d7210 */ /* 0x040fe40007ffe1ff */
[----:B------:R-:W-:Y:S02]  /*9270*/  MOV R12, RZ ;  /* 0x000000ff000c7202 */ /* 0x000fe40000000f00 */
[----:B------:R-:W-:-:S04]  /*9280*/  IADD3 R11, PT, PT, -R11, -0x43300000, RZ ;  /* 0xbcd000000b0b7810 */ /* 0x000fc80007ffe1ff */
[----:B------:R-:W-:Y:S02]  /*9290*/  DFMA R12, R22, -R12, R26 ;  /* 0x8000000c160c722b */ /* 0x000fe4000000001a */
[----:B------:R-:W-:-:S08]  /*92a0*/  DMUL.RP R26, R26, R24 ;  /* 0x000000181a1a7228 */ /* 0x000fd00000008000 */
[----:B------:R-:W-:Y:S02]  /*92b0*/  FSETP.NEU.AND P0, PT, |R13|, R11, PT ;  /* 0x0000000b0d00720b */ /* 0x000fe40003f0d200 */
[----:B------:R-:W-:Y:S02]  /*92c0*/  LOP3.LUT R9, R27, R9, RZ, 0x3c, !PT ;  /* 0x000000091b097212 */ /* 0x000fe400078e3cff */
[----:B------:R-:W-:Y:S02]  /*92d0*/  FSEL R22, R26, R22, !P0 ;  /* 0x000000161a167208 */ /* 0x000fe40004000000 */
[----:B------:R-:W-:Y:S01]  /*92e0*/  FSEL R23, R9, R23, !P0 ;  /* 0x0000001709177208 */ /* 0x000fe20004000000 */
[----:B------:R-:W-:Y:S06]  /*92f0*/  BRA `(.L_x_123) ;  /* 0x0000000000547947 */ /* 0x000fec0003800000 */
.L_x_122:
[----:B------:R-:W-:-:S14]  /*9300*/  DSETP.NAN.AND P0, PT, R10, R10, PT ;  /* 0x0000000a0a00722a */ /* 0x000fdc0003f08000 */
[----:B------:R-:W-:Y:S05]  /*9310*/  @P0 BRA `(.L_x_124) ;  /* 0x0000000000440947 */ /* 0x000fea0003800000 */
[----:B------:R-:W-:-:S14]  /*9320*/  DSETP.NAN.AND P0, PT, R12, R12, PT ;  /* 0x0000000c0c00722a */ /* 0x000fdc0003f08000 */
[----:B------:R-:W-:Y:S05]  /*9330*/  @P0 BRA `(.L_x_125) ;  /* 0x0000000000300947 */ /* 0x000fea0003800000 */
[----:B------:R-:W-:Y:S02]  /*9340*/  ISETP.NE.AND P0, PT, R29, R30, PT ;  /* 0x0000001e1d00720c */ /* 0x000fe40003f05270 */
[----:B------:R-:W-:Y:S02]  /*9350*/  MOV R22, 0x0 ;  /* 0x0000000000167802 */ /* 0x000fe40000000f00 */
[----:B------:R-:W-:-:S09]  /*9360*/  MOV R23, 0xfff80000 ;  /* 0xfff8000000177802 */ /* 0x000fd20000000f00 */
[----:B------:R-:W-:Y:S05]  /*9370*/  @!P0 BRA `(.L_x_123) ;  /* 0x0000000000348947 */ /* 0x000fea0003800000 */
[----:B------:R-:W-:Y:S02]  /*9380*/  ISETP.NE.AND P0, PT, R29, 0x7ff00000, PT ;  /* 0x7ff000001d00780c */ /* 0x000fe40003f05270 */
[----:B------:R-:W-:Y:S02]  /*9390*/  LOP3.LUT R23, R11, 0x80000000, R13, 0x48, !PT ;  /* 0x800000000b177812 */ /* 0x000fe400078e480d */
[----:B------:R-:W-:-:S13]  /*93a0*/  ISETP.EQ.OR P0, PT, R30, RZ, !P0 ;  /* 0x000000ff1e00720c */ /* 0x000fda0004702670 */
[----:B------:R-:W-:Y:S02]  /*93b0*/  @P0 LOP3.LUT R9, R23, 0x7ff00000, RZ, 0xfc, !PT ;  /* 0x7ff0000017090812 */ /* 0x000fe400078efcff */
[----:B------:R-:W-:Y:S02]  /*93c0*/  @!P0 MOV R22, RZ ;  /* 0x000000ff00168202 */ /* 0x000fe40000000f00 */
[----:B------:R-:W-:Y:S02]  /*93d0*/  @P0 MOV R22, RZ ;  /* 0x000000ff00160202 */ /* 0x000fe40000000f00 */
[----:B------:R-:W-:Y:S01]  /*93e0*/  @P0 MOV R23, R9 ;  /* 0x0000000900170202 */ /* 0x000fe20000000f00 */
[----:B------:R-:W-:Y:S06]  /*93f0*/  BRA `(.L_x_123) ;  /* 0x0000000000147947 */ /* 0x000fec0003800000 */
.L_x_125:
[----:B------:R-:W-:Y:S02]  /*9400*/  LOP3.LUT R23, R13, 0x80000, RZ, 0xfc, !PT ;  /* 0x000800000d177812 */ /* 0x000fe400078efcff */
[----:B------:R-:W-:Y:S01]  /*9410*/  MOV R22, R12 ;  /* 0x0000000c00167202 */ /* 0x000fe20000000f00 */
[----:B------:R-:W-:Y:S06]  /*9420*/  BRA `(.L_x_123) ;  /* 0x0000000000087947 */ /* 0x000fec0003800000 */
.L_x_124:
[----:B------:R-:W-:Y:S02]  /*9430*/  LOP3.LUT R23, R11, 0x80000, RZ, 0xfc, !PT ;  /* 0x000800000b177812 */ /* 0x000fe400078efcff */
[----:B------:R-:W-:-:S07]  /*9440*/  MOV R22, R10 ;  /* 0x0000000a00167202 */ /* 0x000fce0000000f00 */
.L_x_123:
[----:B------:R-:W-:Y:S05]  /*9450*/  BSYNC.RECONVERGENT B1 ;  /* 0x0000000000017941 */ /* 0x000fea0003800200 */
.L_x_121:
[----:B------:R-:W-:-:S04]  /*9460*/  HFMA2 R9, -RZ, RZ, 0, 0 ;  /* 0x00000000ff097431 */ /* 0x000fc800000001ff */
[----:B------:R-:W-:Y:S05]  /*9470*/  RET.REL.NODEC R8 `(_ZN3cub18CUB_300001_SM_10006detail9transform16transform_kernelINS2_10policy_hubILb1EN4cuda3std3__45tupleIJN6thrust24THRUST_300001_SM_1000_NS17counting_iteratorIiNSA_11use_defaultESC_SC_EEEEEE10policy1000El16custom_transformNSA_6detail15normal_iteratorINSA_10device_ptrIdEEEEJSD_EEEvT0_iT1_T2_DpNS2_10kernel_argIT3_EE) ;  /* 0xffffff6808e07950 */ /* 0x000fea0003c3ffff */
.L_x_126:
[----:B------:R-:W-:-:S00]  /*9480*/  BRA `(.L_x_126) ;  /* 0xfffffffc00fc7947 */ /* 0x000fc0000383ffff */
[----:B------:R-:W-:-:S00]  /*9490*/  NOP ;  /* 0x0000000000007918 */ /* 0x000fc00000000000 */
        /* <DEDUP_REMOVED lines=14> */
.L_x_1059:


//--------------------- .text._ZN3cub18CUB_300001_SM_10006detail9transform16transform_kernelINS2_10policy_hubILb1EN4cuda3std3__45tupleIJN6thrust24THRUST_300001_SM_1000_NS17counting_iteratorIiNSA_11use_defaultESC_SC_EEEEEE10policy1000Ei16custom_transformNSA_6detail15normal_iteratorINSA_10device_ptrIdEEEEJSD_EEEvT0_iT1_T2_DpNS2_10kernel_argIT3_EE --------------------------
	.section	.text._ZN3cub18CUB_300001_SM_10006detail9transform16transform_kernelINS2_10policy_hubILb1EN4cuda3std3__45tupleIJN6thrust24THRUST_300001_SM_1000_NS17counting_iteratorIiNSA_11use_defaultESC_SC_EEEEEE10policy1000Ei16custom_transformNSA_6detail15normal_iteratorINSA_10device_ptrIdEEEEJSD_EEEvT0_iT1_T2_DpNS2_10kernel_argIT3_EE,"ax",@progbits
	.align	128
        .global         _ZN3cub18CUB_300001_SM_10006detail9transform16transform_kernelINS2_10policy_hubILb1EN4cuda3std3__45tupleIJN6thrust24THRUST_300001_SM_1000_NS17counting_iteratorIiNSA_11use_defaultESC_SC_EEEEEE10policy1000Ei16custom_transformNSA_6detail15normal_iteratorINSA_10device_ptrIdEEEEJSD_EEEvT0_iT1_T2_DpNS2_10kernel_argIT3_EE
        .type           _ZN3cub18CUB_300001_SM_10006detail9transform16transform_kernelINS2_10policy_hubILb1EN4cuda3std3__45tupleIJN6thrust24THRUST_300001_SM_1000_NS17counting_iteratorIiNSA_11use_defaultESC_SC_EEEEEE10policy1000Ei16custom_transformNSA_6detail15normal_iteratorINSA_10device_ptrIdEEEEJSD_EEEvT0_iT1_T2_DpNS2_10kernel_argIT3_EE,@function
        .size           _ZN3cub18CUB_300001_SM_10006detail9transform16transform_kernelINS2_10policy_hubILb1EN4cuda3std3__45tupleIJN6thrust24THRUST_300001_SM_1000_NS17counting_iteratorIiNSA_11use_defaultESC_SC_EEEEEE10policy1000Ei16custom_transformNSA_6detail15normal_iteratorINSA_10device_ptrIdEEEEJSD_EEEvT0_iT1_T2_DpNS2_10kernel_argIT3_EE,(.L_x_1060 - _ZN3cub18CUB_300001_SM_10006detail9transform16transform_kernelINS2_10policy_hubILb1EN4cuda3std3__45tupleIJN6thrust24THRUST_300001_SM_1000_NS17counting_iteratorIiNSA_11use_defaultESC_SC_EEEEEE10policy1000Ei16custom_transformNSA_6detail15normal_iteratorINSA_10device_ptrIdEEEEJSD_EEEvT0_iT1_T2_DpNS2_10kernel_argIT3_EE)
        .other          _ZN3cub18CUB_300001_SM_10006detail9transform16transform_kernelINS2_10policy_hubILb1EN4cuda3std3__45tupleIJN6thrust24THRUST_300001_SM_1000_NS17counting_iteratorIiNSA_11use_defaultESC_SC_EEEEEE10policy1000Ei16custom_transformNSA_6detail15normal_iteratorINSA_10device_ptrIdEEEEJSD_EEEvT0_iT1_T2_DpNS2_10kernel_argIT3_EE,@"STO_CUDA_ENTRY STV_DEFAULT"
_ZN3cub18CUB_300001_SM_10006detail9transform16transform_kernelINS2_10policy_hubILb1EN4cuda3std3__45tupleIJN6thrust24THRUST_300001_SM_1000_NS17counting_iteratorIiNSA_11use_defaultESC_SC_EEEEEE10policy1000Ei16custom_transformNSA_6detail15normal_iteratorINSA_10device_ptrIdEEEEJSD_EEEvT0_iT1_T2_DpNS2_10kernel_argIT3_EE:
.text._ZN3cub18CUB_300001_SM_10006detail9transform16transform_kernelINS2_10policy_hubILb1EN4cuda3std3__45tupleIJN6thrust24THRUST_300001_SM_1000_NS17counting_iteratorIiNSA_11use_defaultESC_SC_EEEEEE10policy1000Ei16custom_transformNSA_6detail15normal_iteratorINSA_10device_ptrIdEEEEJSD_EEEvT0_iT1_T2_DpNS2_10kernel_argIT3_EE:
[----:B------:R-:W-:Y:S08]  /*0000*/  LDC R1, c[0x0][0x37c] ;  /* 0x0000df00ff017b82 */ /* 0x000ff00000000800 */
[----:B------:R-:W0:Y:S01]  /*0010*/  S2UR UR4, SR_CTAID.X ;  /* 0x00000000000479c3 */ /* 0x000e220000002500 */
[----:B------:R-:W1:Y:S01]  /*0020*/  LDCU.64 UR8, c[0x0][0x380] ;  /* 0x00007000ff0877ac */ /* 0x000e620008000a00 */
[----:B------:R-:W-:Y:S01]  /*0030*/  MOV R3, 0x41dfffff ;  /* 0x41dfffff00037802 */ /* 0x000fe20000000f00 */
[----:B------:R-:W2:Y:S01]  /*0040*/  LDCU UR10, c[0x0][0x3a8] ;  /* 0x00007500ff0a77ac */ /* 0x000ea20008000800 */
[----:B------:R-:W3:Y:S01]  /*0050*/  LDCU.64 UR6, c[0x0][0x3a0] ;  /* 0x00007400ff0677ac */ /* 0x000ee20008000a00 */
[----:B------:R-:W4:Y:S01]  /*0060*/  LDCU.64 UR16, c[0x0][0x358] ;  /* 0x00006b00ff1077ac */ /* 0x000f220008000a00 */
[----:B------:R-:W-:Y:S01]  /*0070*/  UMOV UR15, 0xff800000 ;  /* 0xff800000000f7882 */ /* 0x000fe20000000000 */
[----:B-1----:R-:W-:-:S04]  /*0080*/  USHF.L.U32 UR11, UR9, 0x7, URZ ;  /* 0x00000007090b7899 */ /* 0x002fc800080006ff */
[----:B0-----:R-:W-:-:S04]  /*0090*/  UIMAD UR4, UR11, UR4, URZ ;  /* 0x000000040b0472a4 */ /* 0x001fc8000f8e02ff */
[----:B------:R-:W-:Y:S02]  /*00a0*/  UIADD3 UR5, UPT, UPT, -UR4, UR8, URZ ;  /* 0x0000000804057290 */ /* 0x000fe4000fffe1ff */
[----:B--2---:R-:W-:Y:S02]  /*00b0*/  UIADD3 UR8, UPT, UPT, UR4, UR10, URZ ;  /* 0x0000000a04087290 */ /* 0x004fe4000fffe0ff */
[----:B------:R-:W-:Y:S02]  /*00c0*/  UISETP.LT.AND UP0, UPT, UR11, UR5, UPT ;  /* 0x000000050b00728c */ /* 0x000fe4000bf01270 */
[----:B---3--:R-:W-:Y:S02]  /*00d0*/  UIMAD.WIDE UR6, UR4, 0x8, UR6 ;  /* 0x00000008040678a5 */ /* 0x008fe4000f8e0206 */
[----:B------:R-:W-:Y:S02]  /*00e0*/  USEL UR13, UR11, UR5, UP0 ;  /* 0x000000050b0d7287 */ /* 0x000fe40008000000 */
[----:B------:R-:W-:-:S09]  /*00f0*/  UISETP.GT.AND UP0, UPT, UR11, UR5, UPT ;  /* 0x000000050b00728c */ /* 0x000fd2000bf04270 */
[----:B----4-:R-:W-:Y:S05]  /*0100*/  BRA.U UP0, `(.L_x_127) ;  /* 0x0000005100547547 */ /* 0x010fea000b800000 */
        /* <DEDUP_REMOVED lines=8> */
[----:B------:R-:W-:Y:S02]  /*0190*/  UIADD3 UR4, UPT, UPT, UR12, 0x3, URZ ;  /* 0x000000030c047890 */ /* 0x000fe4000fffe0ff */
[----:B------:R-:W0:Y:S01]  /*01a0*/  I2F.F64 R8, UR12 ;  /* 0x0000000c00087d12 */ /* 0x000e220008201c00 */
[----:B------:R-:W-:Y:S02]  /*01b0*/  UIADD3 UR9, UPT, UPT, UR12, 0x7, URZ ;  /* 0x000000070c097890 */ /* 0x000fe4000fffe0ff */
[----:B------:R-:W-:Y:S02]  /*01c0*/  ULOP3.LUT UR19, UR12, 0x7, URZ, 0xc0, !UPT ;  /* 0x000000070c137892 */ /* 0x000fe4000f8ec0ff */
[----:B------:R-:W-:Y:S02]  /*01d0*/  ULOP3.LUT UR5, UR4, 0x3, URZ, 0xc0, !UPT ;  /* 0x0000000304057892 */ /* 0x000fe4000f8ec0ff */
[----:B------:R-:W-:Y:S02]  /*01e0*/  ULOP3.LUT UR10, UR9, 0x7, URZ, 0xc0, !UPT ;  /* 0x00000007090a7892 */ /* 0x000fe4000f8ec0ff */
[----:B------:R-:W-:-:S02]  /*01f0*/  ULOP3.LUT UR21, UR12, 0x3, URZ, 0xc0, !UPT ;  /* 0x000000030c157892 */ /* 0x000fc4000f8ec0ff */
[----:B------:R-:W-:Y:S02]  /*0200*/  ULOP3.LUT UR22, UR12, 0x7ffffff8, URZ, 0xc0, !UPT ;  /* 0x7ffffff80c167892 */ /* 0x000fe4000f8ec0ff */
[----:B------:R-:W-:Y:S02]  /*0210*/  UIADD3 UR26, UPT, UPT, UR12, -0x2, URZ ;  /* 0xfffffffe0c1a7890 */ /* 0x000fe4000fffe0ff */
[----:B------:R-:W-:Y:S02]  /*0220*/  ULOP3.LUT UR11, UR4, 0x1, URZ, 0xc0, !UPT ;  /* 0x00000001040b7892 */ /* 0x000fe4000f8ec0ff */
[----:B------:R-:W-:Y:S02]  /*0230*/  ULOP3.LUT UR12, UR9, 0x3, URZ, 0xc0, !UPT ;  /* 0x00000003090c7892 */ /* 0x000fe4000f8ec0ff */
[----:B------:R-:W-:Y:S02]  /*0240*/  ULOP3.LUT UR23, UR18, 0xfffffffc, URZ, 0xc0, !UPT ;  /* 0xfffffffc12177892 */ /* 0x000fe4000f8ec0ff */
[----:B------:R-:W-:-:S02]  /*0250*/  ULOP3.LUT UR24, UR18, 0x7, URZ, 0xc0, !UPT ;  /* 0x0000000712187892 */ /* 0x000fc4000f8ec0ff */
[----:B------:R-:W-:Y:S02]  /*0260*/  ULOP3.LUT UR25, UR18, 0xfffffff8, URZ, 0xc0, !UPT ;  /* 0xfffffff812197892 */ /* 0x000fe4000f8ec0ff */
[----:B------:R-:W-:Y:S02]  /*0270*/  UIADD3 UR20, UPT, UPT, UR19, -0x1, URZ ;  /* 0xffffffff13147890 */ /* 0x000fe4000fffe0ff */
[----:B------:R-:W-:Y:S02]  /*0280*/  UIADD3 UR9, UPT, UPT, UR5, -0x1, URZ ;  /* 0xffffffff05097890 */ /* 0x000fe4000fffe0ff */
[----:B------:R-:W-:Y:S01]  /*0290*/  UIADD3 UR10, UPT, UPT, UR10, -0x1, URZ ;  /* 0xffffffff0a0a7890 */ /* 0x000fe2000fffe0ff */
[----:B0-----:R-:W-:-:S11]  /*02a0*/  UMOV UR4, URZ ;  /* 0x000000ff00047c82 */ /* 0x001fd60008000000 */
.L_x_184:
[----:B0-----:R-:W0:Y:S01]  /*02b0*/  LDC.64 R10, c[0x0][0x398] ;  /* 0x0000e600ff0a7b82 */ /* 0x001e220000000a00 */
[----:B------:R-:W-:Y:S01]  /*02c0*/  MOV R5, UR4 ;  /* 0x0000000400057c02 */ /* 0x000fe20008000f00 */
[----:B------:R-:W-:-:S03]  /*02d0*/  UISETP.GE.U32.AND UP0, UPT, UR18, 0x7, UPT ;  /* 0x000000071200788c */ /* 0x000fc6000bf06070 */
[----:B-1----:R-:W-:-:S04]  /*02e0*/  LEA R5, R5, R6, 0x7 ;  /* 0x0000000605057211 */ /* 0x002fc800078e38ff */
[----:B------:R-:W-:-:S05]  /*02f0*/  IADD3 R4, PT, PT, R5, UR8, RZ ;  /* 0x0000000805047c10 */ /* 0x000fca000fffe0ff */
        /* <DEDUP_REMOVED lines=12> */
.L_x_130:
[----:B------:R-:W-:Y:S02]  /*03c0*/  IADD3 R13, PT, PT, R4, R11, RZ ;  /* 0x0000000b040d7210 */ /* 0x000fe40007ffe0ff */
[C---:B------:R-:W-:Y:S02]  /*03d0*/  IADD3 R17, PT, PT, R11.reuse, 0x1, RZ ;  /* 0x000000010b117810 */ /* 0x040fe40007ffe0ff */
[----:B------:R-:W-:Y:S01]  /*03e0*/  IADD3 R19, PT, PT, R11, 0x2, RZ ;  /* 0x000000020b137810 */ /* 0x000fe20007ffe0ff */
[----:B0-----:R-:W-:Y:S01]  /*03f0*/  IMAD.WIDE R12, R13, 0x4, R14 ;  /* 0x000000040d0c7825 */ /* 0x001fe200078e020e */
[C---:B------:R-:W-:Y:S02]  /*0400*/  IADD3 R21, PT, PT, R11.reuse, 0x3, RZ ;  /* 0x000000030b157810 */ /* 0x040fe40007ffe0ff */
[C---:B------:R-:W-:Y:S02]  /*0410*/  IADD3 R23, PT, PT, R11.reuse, 0x4, RZ ;  /* 0x000000040b177810 */ /* 0x040fe40007ffe0ff */
[C---:B------:R-:W-:Y:S01]  /*0420*/  IADD3 R25, PT, PT, R11.reuse, 0x5, RZ ;  /* 0x000000050b197810 */ /* 0x040fe20007ffe0ff */
[----:B------:R-:W-:Y:S01]  /*0430*/  STG.E desc[UR16][R12.64+0x4], R17 ;  /* 0x000004110c007986 */ /* 0x000fe2000c101910 */
[----:B------:R-:W-:-:S02]  /*0440*/  IADD3 R27, PT, PT, R11, 0x6, RZ ;  /* 0x000000060b1b7810 */ /* 0x000fc40007ffe0ff */
[C---:B------:R-:W-:Y:S01]  /*0450*/  IADD3 R29, PT, PT, R11.reuse, 0x7, RZ ;  /* 0x000000070b1d7810 */ /* 0x040fe20007ffe0ff */
[----:B------:R-:W-:Y:S04]  /*0460*/  STG.E desc[UR16][R12.64+0x8], R19 ;  /* 0x000008130c007986 */ /* 0x000fe8000c101910 */
        /* <DEDUP_REMOVED lines=10> */
.L_x_129:
[----:B------:R-:W-:-:S09]  /*0510*/  UISETP.NE.AND UP0, UPT, UR19, URZ, UPT ;  /* 0x000000ff1300728c */ /* 0x000fd2000bf05270 */
[----:B------:R-:W-:Y:S05]  /*0520*/  BRA.U !UP0, `(.L_x_131) ;  /* 0x0000000108787547 */ /* 0x000fea000b800000 */
[----:B------:R-:W-:Y:S02]  /*0530*/  UISETP.GE.U32.AND UP0, UPT, UR20, 0x3, UPT ;  /* 0x000000031400788c */ /* 0x000fe4000bf06070 */
[----:B------:R-:W-:-:S07]  /*0540*/  UISETP.NE.AND UP1, UPT, UR21, URZ, UPT ;  /* 0x000000ff1500728c */ /* 0x000fce000bf25270 */
        /* <DEDUP_REMOVED lines=12> */
.L_x_132:
[----:B------:R-:W-:Y:S05]  /*0610*/  BRA.U !UP1, `(.L_x_131) ;  /* 0x00000001093c7547 */ /* 0x000fea000b800000 */
[----:B------:R-:W-:Y:S01]  /*0620*/  LOP3.LUT R0, R10, 0x1, RZ, 0xc0, !PT ;  /* 0x000000010a007812 */ /* 0x000fe200078ec0ff */
[----:B------:R-:W-:-:S03]  /*0630*/  UISETP.NE.AND UP0, UPT, UR21, 0x1, UPT ;  /* 0x000000011500788c */ /* 0x000fc6000bf05270 */
[----:B------:R-:W-:-:S13]  /*0640*/  ISETP.NE.U32.AND P0, PT, R0, 0x1, PT ;  /* 0x000000010000780c */ /* 0x000fda0003f05070 */
[----:B------:R-:W0:Y:S01]  /*0650*/  @!P0 LDC.64 R14, c[0x0][0x390] ;  /* 0x0000e400ff0e8b82 */ /* 0x000e220000000a00 */
        /* <DEDUP_REMOVED lines=8> */
.L_x_133:
[----:B------:R-:W-:-:S05]  /*06e0*/  @!P0 IADD3 R13, PT, PT, R4, R11, RZ ;  /* 0x0000000b040d8210 */ /* 0x000fca0007ffe0ff */
[----:B0-----:R-:W-:-:S05]  /*06f0*/  @!P0 IMAD.WIDE R12, R13, 0x4, R14 ;  /* 0x000000040d0c8825 */ /* 0x001fca00078e020e */
[----:B------:R0:W-:Y:S02]  /*0700*/  @!P0 STG.E desc[UR16][R12.64], R11 ;  /* 0x0000000b0c008986 */ /* 0x0001e4000c101910 */
.L_x_131:
[----:B------:R-:W-:Y:S02]  /*0710*/  ISETP.GE.AND P0, PT, R10, 0x2, PT ;  /* 0x000000020a00780c */ /* 0x000fe40003f06270 */
[----:B------:R-:W-:-:S11]  /*0720*/  CS2R R14, SRZ ;  /* 0x00000000000e7805 */ /* 0x000fd6000001ff00 */
[----:B------:R-:W-:Y:S05]  /*0730*/  @!P0 BRA `(.L_x_134) ;  /* 0x0000001c00048947 */ /* 0x000fea0003800000 */
[----:B------:R-:W1:Y:S01]  /*0740*/  LDCU UR14, c[0x0][0x398] ;  /* 0x00007300ff0e77ac */ /* 0x000e620008000800 */
[----:B------:R-:W-:Y:S01]  /*0750*/  UISETP.GE.U32.AND UP0, UPT, UR26, 0x3, UPT ;  /* 0x000000031a00788c */ /* 0x000fe2000bf06070 */
[----:B-1----:R-:W-:-:S08]  /*0760*/  UMOV UR13, UR14 ;  /* 0x0000000e000d7c82 */ /* 0x002fd00008000000 */
[----:B------:R-:W-:Y:S05]  /*0770*/  BRA.U !UP0, `(.L_x_135) ;  /* 0x0000000908b87547 */ /* 0x000fea000b800000 */
[----:B------:R-:W1:Y:S01]  /*0780*/  LDC.64 R18, c[0x0][0x390] ;  /* 0x0000e400ff127b82 */ /* 0x000e620000000a00 */
[----:B------:R-:W-:Y:S01]  /*0790*/  IADD3 R2, PT, PT, R4, -0x1, RZ ;  /* 0xffffffff04027810 */ /* 0x000fe20007ffe0ff */
[----:B------:R-:W2:Y:S01]  /*07a0*/  LDCU.64 UR28, c[0x0][0x390] ;  /* 0x00007200ff1c77ac */ /* 0x000ea20008000a00 */
[----:B------:R-:W-:-:S05]  /*07b0*/  UMOV UR5, URZ ;  /* 0x000000ff00057c82 */ /* 0x000fca0008000000 */
.L_x_144:
        /* <DEDUP_REMOVED lines=28> */
[----:B------:R-:W-:Y:S02]  /*0980*/  MOV R12, R16 ;  /* 0x00000010000c7202 */ /* 0x000fe40000000f00 */
[----:B------:R-:W-:Y:S02]  /*0990*/  MOV R13, R17 ;  /* 0x00000011000d7202 */ /* 0x000fe40000000f00 */
[----:B------:R-:W-:-:S07]  /*09a0*/  MOV R0, 0x9c0 ;  /* 0x000009c000007802 */ /* 0x000fce0000000f00 */
[----:B-12---:R-:W-:Y:S05]  /*09b0*/  CALL.REL.NOINC `($__internal_1_$__cuda_sm20_div_rn_f64_full) ;  /* 0x0000008c00107944 */ /* 0x006fea0003c00000 */
.L_x_137:
[----:B--2---:R-:W-:Y:S05]  /*09c0*/  BSYNC.RECONVERGENT B1 ;  /* 0x0000000000017941 */ /* 0x004fea0003800200 */
.L_x_136:
[----:B------:R-:W-:Y:S01]  /*09d0*/  DFMA R34, R34, R8, RZ ;  /* 0x000000082222722b */ /* 0x000fe200000000ff */
[----:B------:R-:W-:-:S05]  /*09e0*/  IADD3 R21, PT, PT, R2, UR14, RZ ;  /* 0x0000000e02157c10 */ /* 0x000fca000fffe0ff */
        /* <DEDUP_REMOVED lines=36> */
[----:B------:R-:W-:-:S07]  /*0c30*/  MOV R0, 0xc50 ;  /* 0x00000c5000007802 */ /* 0x000fce0000000f00 */
[----:B0-----:R-:W-:Y:S05]  /*0c40*/  CALL.REL.NOINC `($__internal_1_$__cuda_sm20_div_rn_f64_full) ;  /* 0x00000088006c7944 */ /* 0x001fea0003c00000 */
.L_x_139:
[----:B------:R-:W-:Y:S05]  /*0c50*/  BSYNC.RECONVERGENT B1 ;  /* 0x0000000000017941 */ /* 0x000fea0003800200 */
.L_x_138:
        /* <DEDUP_REMOVED lines=38> */
.L_x_141:
[----:B------:R-:W-:Y:S05]  /*0ec0*/  BSYNC.RECONVERGENT B1 ;  /* 0x0000000000017941 */ /* 0x000fea0003800200 */
.L_x_140:
        /* <DEDUP_REMOVED lines=37> */
[----:B------:R-:W-:-:S07]  /*1120*/  MOV R0, 0x1140 ;  /* 0x0000114000007802 */ /* 0x000fce0000000f00 */
[----:B0-----:R-:W-:Y:S05]  /*1130*/  CALL.REL.NOINC `($__internal_1_$__cuda_sm20_div_rn_f64_full) ;  /* 0x0000008400307944 */ /* 0x001fea0003c00000 */
.L_x_143:
[----:B------:R-:W-:Y:S05]  /*1140*/  BSYNC.RECONVERGENT B1 ;  /* 0x0000000000017941 */ /* 0x000fea0003800200 */
.L_x_142:
[----:B------:R-:W-:Y:S01]  /*1150*/  DFMA R34, R34, R8, RZ ;  /* 0x000000082222722b */ /* 0x000fe200000000ff */
[----:B------:R-:W-:Y:S02]  /*1160*/  USHF.R.S32.HI UR27, URZ, 0x1f, UR14 ;  /* 0x0000001fff1b7899 */ /* 0x000fe4000801140e */
[----:B------:R-:W-:-:S04]  /*1170*/  IADD3 R0, P0, PT, R4, UR14, RZ ;  /* 0x0000000e04007c10 */ /* 0x000fc8000ff1e0ff */
[----:B0-----:R-:W-:Y:S02]  /*1180*/  LEA.HI.X.SX32 R11, R4, UR27, 0x1, P0 ;  /* 0x0000001b040b7c11 */ /* 0x001fe400080f0eff */
        /* <DEDUP_REMOVED lines=13> */
.L_x_135:
        /* <DEDUP_REMOVED lines=19> */
[----:B------:R-:W-:-:S03]  /*1390*/  DFMA R14, R12, R14, R12 ;  /* 0x0000000e0c0e722b */ /* 0x000fc6000000000c */
[----:B------:R-:W-:-:S05]  /*13a0*/  IMAD.IADD R2, R7, 0x1, R2 ;  /* 0x0000000107027824 */ /* 0x000fca00078e0202 */
[----:B------:R-:W-:Y:S01]  /*13b0*/  IADD3 R12, PT, PT, R2, -0x1, RZ ;  /* 0xffffffff020c7810 */ /* 0x000fe20007ffe0ff */
[----:B------:R-:W-:-:S05]  /*13c0*/  DFMA R16, R14, -R10, 1 ;  /* 0x3ff000000e10742b */ /* 0x000fca000000080a */
[----:B------:R-:W0:Y:S03]  /*13d0*/  I2F.F64.U32 R12, R12 ;  /* 0x0000000c000c7312 */ /* 0x000e260000201800 */
        /* <DEDUP_REMOVED lines=9> */
[----:B------:R-:W-:Y:S05]  /*1470*/  CALL.REL.NOINC `($__internal_1_$__cuda_sm20_div_rn_f64_full) ;  /* 0x0000008000607944 */ /* 0x000fea0003c00000 */
.L_x_148:
[----:B------:R-:W-:Y:S05]  /*1480*/  BSYNC.RECONVERGENT B1 ;  /* 0x0000000000017941 */ /* 0x000fea0003800200 */
.L_x_147:
        /* <DEDUP_REMOVED lines=46> */
.L_x_150:
[----:B------:R-:W-:Y:S05]  /*1770*/  BSYNC.RECONVERGENT B1 ;  /* 0x0000000000017941 */ /* 0x000fea0003800200 */
.L_x_149:
        /* <DEDUP_REMOVED lines=9> */
.L_x_146:
        /* <DEDUP_REMOVED lines=31> */
.L_x_152:
[----:B------:R-:W-:Y:S05]  /*1a00*/  BSYNC.RECONVERGENT B1 ;  /* 0x0000000000017941 */ /* 0x000fea0003800200 */
.L_x_151:
        /* <DEDUP_REMOVED lines=15> */
.L_x_145:
[----:B------:R-:W-:Y:S01]  /*1b00*/  UISETP.GE.U32.AND UP0, UPT, UR26, 0x7, UPT ;  /* 0x000000071a00788c */ /* 0x000fe2000bf06070 */
[----:B-1-34-:R-:W-:Y:S01]  /*1b10*/  CS2R R14, SRZ ;  /* 0x00000000000e7805 */ /* 0x01afe2000001ff00 */
[----:B------:R-:W-:-:S07]  /*1b20*/  UMOV UR5, 0x1 ;  /* 0x0000000100057882 */ /* 0x000fce0000000000 */
[----:B------:R-:W-:Y:S05]  /*1b30*/  BRA.U !UP0, `(.L_x_153) ;  /* 0x0000000108d07547 */ /* 0x000fea000b800000 */
[----:B------:R-:W-:Y:S01]  /*1b40*/  CS2R R14, SRZ ;  /* 0x00000000000e7805 */ /* 0x000fe2000001ff00 */
[----:B------:R-:W1:Y:S01]  /*1b50*/  LDCU UR14, c[0x0][0x398] ;  /* 0x00007300ff0e77ac */ /* 0x000e620008000800 */
[----:B------:R-:W-:-:S05]  /*1b60*/  UMOV UR5, 0x1 ;  /* 0x0000000100057882 */ /* 0x000fca0000000000 */
.L_x_154:
[----:B------:R-:W2:Y:S01]  /*1b70*/  LDC.64 R16, c[0x0][0x390] ;  /* 0x0000e400ff107b82 */ /* 0x000ea20000000a00 */
[----:B------:R-:W-:-:S07]  /*1b80*/  IADD3 R7, PT, PT, R4, UR5, RZ ;  /* 0x0000000504077c10 */ /* 0x000fce000fffe0ff */
[----:B------:R-:W3:Y:S01]  /*1b90*/  LDC.64 R20, c[0x0][0x388] ;  /* 0x0000e200ff147b82 */ /* 0x000ee20000000a00 */
[----:B--2---:R-:W-:-:S05]  /*1ba0*/  IMAD.WIDE R16, R7, 0x4, R16 ;  /* 0x0000000407107825 */ /* 0x004fca00078e0210 */
[----:B------:R-:W1:Y:S04]  /*1bb0*/  LDG.E R10, desc[UR16][R16.64+-0x4] ;  /* 0xfffffc10100a7981 */ /* 0x000e68000c1e1900 */
[----:B0-----:R-:W1:Y:S04]  /*1bc0*/  LDG.E R13, desc[UR16][R16.64] ;  /* 0x00000010100d7981 */ /* 0x001e68000c1e1900 */
[----:B------:R-:W2:Y:S04]  /*1bd0*/  LDG.E R18, desc[UR16][R16.64+0x4] ;  /* 0x0000041010127981 */ /* 0x000ea8000c1e1900 */
[----:B------:R-:W4:Y:S04]  /*1be0*/  LDG.E R22, desc[UR16][R16.64+0x8] ;  /* 0x0000081010167981 */ /* 0x000f28000c1e1900 */
[----:B------:R-:W5:Y:S04]  /*1bf0*/  LDG.E R19, desc[UR16][R16.64+0xc] ;  /* 0x00000c1010137981 */ /* 0x000f68000c1e1900 */
[----:B------:R-:W5:Y:S04]  /*1c00*/  LDG.E R2, desc[UR16][R16.64+0x10] ;  /* 0x0000101010027981 */ /* 0x000f68000c1e1900 */
[----:B------:R-:W5:Y:S04]  /*1c10*/  LDG.E R25, desc[UR16][R16.64+0x14] ;  /* 0x0000141010197981 */ /* 0x000f68000c1e1900 */
[----:B------:R-:W5:Y:S04]  /*1c20*/  LDG.E R0, desc[UR16][R16.64+0x18] ;  /* 0x0000181010007981 */ /* 0x000f68000c1e1900 */
[----:B------:R-:W5:Y:S01]  /*1c30*/  LDG.E R7, desc[UR16][R16.64+0x1c] ;  /* 0x00001c1010077981 */ /* 0x000f62000c1e1900 */
[----:B-1----:R-:W-:-:S04]  /*1c40*/  IMAD R11, R10, UR14, R13 ;  /* 0x0000000e0a0b7c24 */ /* 0x002fc8000f8e020d */
[----:B---3--:R-:W-:-:S04]  /*1c50*/  IMAD.WIDE R10, R11, 0x8, R20 ;  /* 0x000000080b0a7825 */ /* 0x008fc800078e0214 */
[----:B--2---:R-:W-:Y:S02]  /*1c60*/  IMAD R13, R13, UR14, R18 ;  /* 0x0000000e0d0d7c24 */ /* 0x004fe4000f8e0212 */
[----:B------:R-:W2:Y:S01]  /*1c70*/  LDG.E.64 R10, desc[UR16][R10.64] ;  /* 0x000000100a0a7981 */ /* 0x000ea2000c1e1b00 */
[----:B----4-:R-:W-:Y:S02]  /*1c80*/  IMAD R27, R18, UR14, R22 ;  /* 0x0000000e121b7c24 */ /* 0x010fe4000f8e0216 */
[----:B------:R-:W-:-:S06]  /*1c90*/  IMAD.WIDE R12, R13, 0x8, R20 ;  /* 0x000000080d0c7825 */ /* 0x000fcc00078e0214 */
[----:B------:R-:W3:Y:S01]  /*1ca0*/  LDG.E.64 R12, desc[UR16][R12.64] ;  /* 0x000000100c0c7981 */ /* 0x000ee2000c1e1b00 */
[----:B------:R-:W-:-:S04]  /*1cb0*/  IMAD.WIDE R26, R27, 0x8, R20 ;  /* 0x000000081b1a7825 */ /* 0x000fc800078e0214 */
[----:B-----5:R-:W-:Y:S01]  /*1cc0*/  IMAD R29, R22, UR14, R19 ;  /* 0x0000000e161d7c24 */ /* 0x020fe2000f8e0213 */
[----:B------:R-:W4:Y:S01]  /*1cd0*/  LDG.E.64 R16, desc[UR16][R26.64] ;  /* 0x000000101a107981 */ /* 0x000f22000c1e1b00 */
[----:B------:R-:W-:Y:S02]  /*1ce0*/  IMAD R23, R19, UR14, R2 ;  /* 0x0000000e13177c24 */ /* 0x000fe4000f8e0202 */
        /* <DEDUP_REMOVED lines=9> */
[----:B------:R-:W-:Y:S01]  /*1d80*/  IMAD R7, R0, UR14, R7 ;  /* 0x0000000e00077c24 */ /* 0x000fe2000f8e0207 */
[----:B------:R-:W5:Y:S03]  /*1d90*/  LDG.E.64 R26, desc[UR16][R32.64] ;  /* 0x00000010201a7981 */ /* 0x000f66000c1e1b00 */
        /* <DEDUP_REMOVED lines=14> */
.L_x_153:
[----:B------:R-:W-:-:S09]  /*1e80*/  UISETP.NE.AND UP0, UPT, UR24, URZ, UPT ;  /* 0x000000ff1800728c */ /* 0x000fd2000bf05270 */
[----:B------:R-:W-:Y:S05]  /*1e90*/  BRA.U !UP0, `(.L_x_134) ;  /* 0x00000005082c7547 */ /* 0x000fea000b800000 */
[----:B------:R-:W-:Y:S02]  /*1ea0*/  UISETP.GE.U32.AND UP0, UPT, UR10, 0x3, UPT ;  /* 0x000000030a00788c */ /* 0x000fe4000bf06070 */
[----:B------:R-:W-:-:S07]  /*1eb0*/  UISETP.NE.AND UP1, UPT, UR12, URZ, UPT ;  /* 0x000000ff0c00728c */ /* 0x000fce000bf25270 */
[----:B------:R-:W-:Y:S05]  /*1ec0*/  BRA.U !UP0, `(.L_x_155) ;  /* 0x0000000108847547 */ /* 0x000fea000b800000 */
[----:B------:R-:W1:Y:S01]  /*1ed0*/  LDC.64 R16, c[0x0][0x390] ;  /* 0x0000e400ff107b82 */ /* 0x000e620000000a00 */
[----:B------:R-:W2:Y:S01]  /*1ee0*/  LDCU.64 UR28, c[0x0][0x390] ;  /* 0x00007200ff1c77ac */ /* 0x000ea20008000a00 */
[C---:B------:R-:W-:Y:S02]  /*1ef0*/  IADD3 R7, PT, PT, R4.reuse, UR5, RZ ;  /* 0x0000000504077c10 */ /* 0x040fe4000fffe0ff */
[----:B------:R-:W-:Y:S01]  /*1f00*/  IADD3 R2, P0, PT, R4, UR5, RZ ;  /* 0x0000000504027c10 */ /* 0x000fe2000ff1e0ff */
[----:B------:R-:W-:-:S06]  /*1f10*/  USHF.R.S32.HI UR13, URZ, 0x1f, UR5 ;  /* 0x0000001fff0d7899 */ /* 0x000fcc0008011405 */
[----:B0-----:R-:W-:-:S05]  /*1f20*/  LEA.HI.X.SX32 R11, R4, UR13, 0x1, P0 ;  /* 0x0000000d040b7c11 */ /* 0x001fca00080f0eff */
[----:B------:R-:W0:Y:S01]  /*1f30*/  LDCU UR13, c[0x0][0x398] ;  /* 0x00007300ff0d77ac */ /* 0x000e220008000800 */
[----:B--2---:R-:W-:Y:S01]  /*1f40*/  LEA R18, P0, R2, UR28, 0x2 ;  /* 0x0000001c02127c11 */ /* 0x004fe2000f8010ff */
[----:B-1----:R-:W-:-:S03]  /*1f50*/  IMAD.WIDE R16, R7, 0x4, R16 ;  /* 0x0000000407107825 */ /* 0x002fc600078e0210 */
[----:B------:R-:W-:Y:S02]  /*1f60*/  LEA.HI.X R19, R2, UR29, R11, 0x2, P0 ;  /* 0x0000001d02137c11 */ /* 0x000fe400080f140b */
[----:B------:R-:W1:Y:S01]  /*1f70*/  LDC.64 R10, c[0x0][0x388] ;  /* 0x0000e200ff0a7b82 */ /* 0x000e620000000a00 */
[----:B------:R-:W0:Y:S04]  /*1f80*/  LDG.E R0, desc[UR16][R16.64+-0x4] ;  /* 0xfffffc1010007981 */ /* 0x000e28000c1e1900 */
[----:B------:R-:W0:Y:S04]  /*1f90*/  LDG.E R7, desc[UR16][R16.64] ;  /* 0x0000001010077981 */ /* 0x000e28000c1e1900 */
[----:B------:R-:W2:Y:S04]  /*1fa0*/  LDG.E R2, desc[UR16][R18.64+0x4] ;  /* 0x0000041012027981 */ /* 0x000ea8000c1e1900 */
[----:B------:R-:W3:Y:S04]  /*1fb0*/  LDG.E R23, desc[UR16][R18.64+0x8] ;  /* 0x0000081012177981 */ /* 0x000ee8000c1e1900 */
[----:B------:R-:W4:Y:S01]  /*1fc0*/  LDG.E R22, desc[UR16][R18.64+0xc] ;  /* 0x00000c1012167981 */ /* 0x000f22000c1e1900 */
[----:B0-----:R-:W-:-:S04]  /*1fd0*/  IMAD R13, R0, UR13, R7 ;  /* 0x0000000d000d7c24 */ /* 0x001fc8000f8e0207 */
[----:B-1----:R-:W-:-:S04]  /*1fe0*/  IMAD.WIDE R12, R13, 0x8, R10 ;  /* 0x000000080d0c7825 */ /* 0x002fc800078e020a */
[----:B--2---:R-:W-:Y:S02]  /*1ff0*/  IMAD R7, R7, UR13, R2 ;  /* 0x0000000d07077c24 */ /* 0x004fe4000f8e0202 */
[----:B------:R-:W2:Y:S01]  /*2000*/  LDG.E.64 R12, desc[UR16][R12.64] ;  /* 0x000000100c0c7981 */ /* 0x000ea2000c1e1b00 */
[----:B---3--:R-:W-:Y:S02]  /*2010*/  IMAD R21, R2, UR13, R23 ;  /* 0x0000000d02157c24 */ /* 0x008fe4000f8e0217 */
[----:B------:R-:W-:-:S04]  /*2020*/  IMAD.WIDE R16, R7, 0x8, R10 ;  /* 0x0000000807107825 */ /* 0x000fc800078e020a */
[----:B------:R-:W-:Y:S02]  /*2030*/  IMAD.WIDE R20, R21, 0x8, R10 ;  /* 0x0000000815147825 */ /* 0x000fe400078e020a */
[----:B------:R-:W3:Y:S02]  /*2040*/  LDG.E.64 R16, desc[UR16][R16.64] ;  /* 0x0000001010107981 */ /* 0x000ee4000c1e1b00 */
[----:B----4-:R-:W-:Y:S02]  /*2050*/  IMAD R23, R23, UR13, R22 ;  /* 0x0000000d17177c24 */ /* 0x010fe4000f8e0216 */
[----:B------:R-:W4:Y:S02]  /*2060*/  LDG.E.64 R20, desc[UR16][R20.64] ;  /* 0x0000001014147981 */ /* 0x000f24000c1e1b00 */
[----:B------:R-:W-:-:S06]  /*2070*/  IMAD.WIDE R10, R23, 0x8, R10 ;  /* 0x00000008170a7825 */ /* 0x000fcc00078e020a */
[----:B------:R-:W5:Y:S01]  /*2080*/  LDG.E.64 R10, desc[UR16][R10.64] ;  /* 0x000000100a0a7981 */ /* 0x000f62000c1e1b00 */
[----:B------:R-:W-:Y:S01]  /*2090*/  UIADD3 UR5, UPT, UPT, UR5, 0x4, URZ ;  /* 0x0000000405057890 */ /* 0x000fe2000fffe0ff */
[----:B--2---:R-:W-:-:S08]  /*20a0*/  DADD R14, R14, R12 ;  /* 0x000000000e0e7229 */ /* 0x004fd0000000000c */
[----:B---3--:R-:W-:-:S08]  /*20b0*/  DADD R14, R14, R16 ;  /* 0x000000000e0e7229 */ /* 0x008fd00000000010 */
[----:B----4-:R-:W-:-:S08]  /*20c0*/  DADD R14, R14, R20 ;  /* 0x000000000e0e7229 */ /* 0x010fd00000000014 */
[----:B-----5:R-:W-:-:S11]  /*20d0*/  DADD R14, R14, R10 ;  /* 0x000000000e0e7229 */ /* 0x020fd6000000000a */
.L_x_155:
        /* <DEDUP_REMOVED lines=8> */
[----:B------:R-:W-:-:S06]  /*2160*/  USHF.R.S32.HI UR13, URZ, 0x1f, UR5 ;  /* 0x0000001fff0d7899 */ /* 0x000fcc0008011405 */
[----:B------:R-:W-:-:S05]  /*2170*/  LEA.HI.X.SX32 R13, R4, UR13, 0x1, P0 ;  /* 0x0000000d040d7c11 */ /* 0x000fca00080f0eff */
[----:B------:R-:W2:Y:S01]  /*2180*/  LDCU UR13, c[0x0][0x398] ;  /* 0x00007300ff0d77ac */ /* 0x000ea20008000800 */
[----:B-1----:R-:W-:Y:S01]  /*2190*/  LEA R18, P0, R2, UR28, 0x2 ;  /* 0x0000001c02127c11 */ /* 0x002fe2000f8010ff */
[----:B0-----:R-:W-:-:S03]  /*21a0*/  IMAD.WIDE R10, R7, 0x4, R10 ;  /* 0x00000004070a7825 */ /* 0x001fc600078e020a */
[----:B------:R-:W-:Y:S02]  /*21b0*/  LEA.HI.X R19, R2, UR29, R13, 0x2, P0 ;  /* 0x0000001d02137c11 */ /* 0x000fe400080f140d */
[----:B------:R-:W0:Y:S01]  /*21c0*/  LDC.64 R12, c[0x0][0x388] ;  /* 0x0000e200ff0c7b82 */ /* 0x000e220000000a00 */
[----:B------:R-:W2:Y:S04]  /*21d0*/  LDG.E R0, desc[UR16][R10.64+-0x4] ;  /* 0xfffffc100a007981 */ /* 0x000ea8000c1e1900 */
[----:B------:R-:W2:Y:S04]  /*21e0*/  LDG.E R7, desc[UR16][R10.64] ;  /* 0x000000100a077981 */ /* 0x000ea8000c1e1900 */
[----:B------:R-:W3:Y:S01]  /*21f0*/  LDG.E R18, desc[UR16][R18.64+0x4] ;  /* 0x0000041012127981 */ /* 0x000ee2000c1e1900 */
[----:B--2---:R-:W-:-:S04]  /*2200*/  IMAD R17, R0, UR13, R7 ;  /* 0x0000000d00117c24 */ /* 0x004fc8000f8e0207 */
[----:B0-----:R-:W-:-:S04]  /*2210*/  IMAD.WIDE R16, R17, 0x8, R12 ;  /* 0x0000000811107825 */ /* 0x001fc800078e020c */
[----:B---3--:R-:W-:Y:S02]  /*2220*/  IMAD R7, R7, UR13, R18 ;  /* 0x0000000d07077c24 */ /* 0x008fe4000f8e0212 */
[----:B------:R-:W2:Y:S02]  /*2230*/  LDG.E.64 R16, desc[UR16][R16.64] ;  /* 0x0000001010107981 */ /* 0x000ea4000c1e1b00 */
[----:B------:R-:W-:-:S06]  /*2240*/  IMAD.WIDE R12, R7, 0x8, R12 ;  /* 0x00000008070c7825 */ /* 0x000fcc00078e020c */
[----:B------:R-:W3:Y:S01]  /*2250*/  LDG.E.64 R12, desc[UR16][R12.64] ;  /* 0x000000100c0c7981 */ /* 0x000ee2000c1e1b00 */
[----:B------:R-:W-:Y:S01]  /*2260*/  UIADD3 UR5, UPT, UPT, UR5, 0x2, URZ ;  /* 0x0000000205057890 */ /* 0x000fe2000fffe0ff */
[----:B--2---:R-:W-:-:S08]  /*2270*/  DADD R14, R14, R16 ;  /* 0x000000000e0e7229 */ /* 0x004fd00000000010 */
[----:B---3--:R-:W-:-:S11]  /*2280*/  DADD R14, R14, R12 ;  /* 0x000000000e0e7229 */ /* 0x008fd6000000000c */
.L_x_156:
[----:B------:R-:W-:Y:S05]  /*2290*/  BRA.U !UP1, `(.L_x_134) ;  /* 0x00000001092c7547 */ /* 0x000fea000b800000 */
[----:B0-----:R-:W0:Y:S01]  /*22a0*/  LDC.64 R10, c[0x0][0x390] ;  /* 0x0000e400ff0a7b82 */ /* 0x001e220000000a00 */
[----:B------:R-:W-:Y:S01]  /*22b0*/  IADD3 R7, PT, PT, R4, UR5, RZ ;  /* 0x0000000504077c10 */ /* 0x000fe2000fffe0ff */
[----:B------:R-:W1:Y:S06]  /*22c0*/  LDCU UR5, c[0x0][0x398] ;  /* 0x00007300ff0577ac */ /* 0x000e6c0008000800 */
[----:B------:R-:W2:Y:S01]  /*22d0*/  LDC.64 R12, c[0x0][0x388] ;  /* 0x0000e200ff0c7b82 */ /* 0x000ea20000000a00 */
[----:B0-----:R-:W-:-:S05]  /*22e0*/  IMAD.WIDE R10, R7, 0x4, R10 ;  /* 0x00000004070a7825 */ /* 0x001fca00078e020a */
[----:B------:R-:W1:Y:S04]  /*22f0*/  LDG.E R0, desc[UR16][R10.64+-0x4] ;  /* 0xfffffc100a007981 */ /* 0x000e68000c1e1900 */
[----:B------:R-:W1:Y:S02]  /*2300*/  LDG.E R7, desc[UR16][R10.64] ;  /* 0x000000100a077981 */ /* 0x000e64000c1e1900 */
[----:B-1----:R-:W-:-:S04]  /*2310*/  IMAD R7, R0, UR5, R7 ;  /* 0x0000000500077c24 */ /* 0x002fc8000f8e0207 */
[----:B--2---:R-:W-:-:S06]  /*2320*/  IMAD.WIDE R12, R7, 0x8, R12 ;  /* 0x00000008070c7825 */ /* 0x004fcc00078e020c */
[----:B------:R-:W2:Y:S02]  /*2330*/  LDG.E.64 R12, desc[UR16][R12.64] ;  /* 0x000000100c0c7981 */ /* 0x000ea4000c1e1b00 */
[----:B--2---:R-:W-:-:S11]  /*2340*/  DADD R14, R14, R12 ;  /* 0x000000000e0e7229 */ /* 0x004fd6000000000c */
.L_x_134:
[----:B0-----:R-:W0:Y:S01]  /*2350*/  LDC.64 R12, c[0x0][0x390] ;  /* 0x0000e400ff0c7b82 */ /* 0x001e220000000a00 */
[----:B------:R-:W-:Y:S01]  /*2360*/  IADD3 R11, PT, PT, R4, UR18, RZ ;  /* 0x00000012040b7c10 */ /* 0x000fe2000fffe0ff */
[----:B------:R-:W1:Y:S01]  /*2370*/  LDCU UR5, c[0x0][0x398] ;  /* 0x00007300ff0577ac */ /* 0x000e620008000800 */
[----:B------:R-:W2:Y:S05]  /*2380*/  LDCU UR14, c[0x0][0x398] ;  /* 0x00007300ff0e77ac */ /* 0x000eaa0008000800 */
[----:B------:R-:W3:Y:S01]  /*2390*/  LDC.64 R16, c[0x0][0x388] ;  /* 0x0000e200ff107b82 */ /* 0x000ee20000000a00 */
[----:B------:R-:W4:Y:S01]  /*23a0*/  LDCU.64 UR28, c[0x0][0x388] ;  /* 0x00007100ff1c77ac */ /* 0x000f220008000a00 */
[----:B0-----:R-:W-:-:S04]  /*23b0*/  IMAD.WIDE R10, R11, 0x4, R12 ;  /* 0x000000040b0a7825 */ /* 0x001fc800078e020c */
[----:B------:R-:W-:Y:S01]  /*23c0*/  IMAD.WIDE R12, R4, 0x4, R12 ;  /* 0x00000004040c7825 */ /* 0x000fe200078e020c */
[----:B------:R-:W1:Y:S04]  /*23d0*/  LDG.E R0, desc[UR16][R10.64] ;  /* 0x000000100a007981 */ /* 0x000e68000c1e1900 */
[----:B------:R-:W1:Y:S02]  /*23e0*/  LDG.E R7, desc[UR16][R12.64] ;  /* 0x000000100c077981 */ /* 0x000e64000c1e1900 */
[----:B-1----:R-:W-:-:S04]  /*23f0*/  IMAD R7, R0, UR5, R7 ;  /* 0x0000000500077c24 */ /* 0x002fc8000f8e0207 */
[----:B---3--:R-:W-:-:S06]  /*2400*/  IMAD.WIDE R16, R7, 0x8, R16 ;  /* 0x0000000807107825 */ /* 0x008fcc00078e0210 */
[----:B------:R-:W3:Y:S01]  /*2410*/  LDG.E.64 R16, desc[UR16][R16.64] ;  /* 0x0000001010107981 */ /* 0x000ee2000c1e1b00 */
[----:B------:R-:W-:Y:S01]  /*2420*/  BSSY.RECONVERGENT B0, `(.L_x_157) ;  /* 0x00001f4000007945 */ /* 0x000fe20003800200 */
[----:B------:R-:W-:Y:S02]  /*2430*/  PRMT R0, RZ, 0x7610, R0 ;  /* 0x00007610ff007816 */ /* 0x000fe40000000000 */
[----:B------:R-:W-:Y:S01]  /*2440*/  MOV R2, RZ ;  /* 0x000000ff00027202 */ /* 0x000fe20000000f00 */
[----:B--234-:R-:W-:-:S11]  /*2450*/  DADD R14, R16, R14 ;  /* 0x00000000100e7229 */ /* 0x01cfd6000000000e */
.L_x_183:
[----:B0-----:R-:W0:Y:S01]  /*2460*/  LDCU UR5, c[0x0][0x398] ;  /* 0x00007300ff0577ac */ /* 0x001e220008000800 */
[----:B------:R-:W-:Y:S01]  /*2470*/  IADD3 R4, PT, PT, R2, 0x1, RZ ;  /* 0x0000000102047810 */ /* 0x000fe20007ffe0ff */
[----:B------:R-:W-:Y:S01]  /*2480*/  BSSY.RECONVERGENT B1, `(.L_x_158) ;  /* 0x00001e6000017945 */ /* 0x000fe20003800200 */
[----:B0-----:R-:W-:-:S04]  /*2490*/  MOV R7, UR5 ;  /* 0x0000000500077c02 */ /* 0x001fc80008000f00 */
[----:B------:R-:W-:-:S13]  /*24a0*/  ISETP.GE.AND P0, PT, R4, R7, PT ;  /* 0x000000070400720c */ /* 0x000fda0003f06270 */
[----:B------:R-:W-:Y:S05]  /*24b0*/  @P0 BRA `(.L_x_159) ;  /* 0x0000001c00880947 */ /* 0x000fea0003800000 */
[C---:B------:R-:W-:Y:S01]  /*24c0*/  ISETP.NE.AND P0, PT, R2.reuse, RZ, PT ;  /* 0x000000ff0200720c */ /* 0x040fe20003f05270 */
[----:B------:R-:W-:Y:S01]  /*24d0*/  IMAD.WIDE R16, R2, 0x4, R12 ;  /* 0x0000000402107825 */ /* 0x000fe200078e020c */
[----:B------:R-:W-:Y:S02]  /*24e0*/  MOV R33, R4 ;  /* 0x0000000400217202 */ /* 0x000fe40000000f00 */
[----:B------:R-:W-:-:S09]  /*24f0*/  MOV R31, R2 ;  /* 0x00000002001f7202 */ /* 0x000fd20000000f00 */
.L_x_177:
        /* <DEDUP_REMOVED lines=10> */
[----:B------:R-:W2:Y:S04]  /*25a0*/  LDG.E R24, desc[UR16][R16.64+-0x4] ;  /* 0xfffffc1010187981 */ /* 0x000ea8000c1e1900 */
[----:B------:R-:W2:Y:S04]  /*25b0*/  LDG.E R26, desc[UR16][R16.64] ;  /* 0x00000010101a7981 */ /* 0x000ea8000c1e1900 */
[----:B------:R-:W3:Y:S04]  /*25c0*/  LDG.E R25, desc[UR16][R16.64+0x4] ;  /* 0x0000041010197981 */ /* 0x000ee8000c1e1900 */
[----:B------:R-:W4:Y:S04]  /*25d0*/  LDG.E R27, desc[UR16][R18.64] ;  /* 0x00000010121b7981 */ /* 0x000f28000c1e1900 */
[----:B------:R-:W4:Y:S04]  /*25e0*/  LDG.E R22, desc[UR16][R18.64+0x4] ;  /* 0x0000041012167981 */ /* 0x000f28000c1e1900 */
[----:B------:R-:W5:Y:S01]  /*25f0*/  LDG.E R23, desc[UR16][R18.64+0x8] ;  /* 0x0000081012177981 */ /* 0x000f62000c1e1900 */
[----:B------:R-:W-:-:S02]  /*2600*/  MOV R7, UR14 ;  /* 0x0000000e00077c02 */ /* 0x000fc40008000f00 */
[----:B------:R-:W-:Y:S02]  /*2610*/  MOV R20, UR28 ;  /* 0x0000001c00147c02 */ /* 0x000fe40008000f00 */
        /* <DEDUP_REMOVED lines=17> */
.L_x_164:
        /* <DEDUP_REMOVED lines=12> */
[----:B------:R-:W-:Y:S01]  /*27f0*/  IMAD.WIDE R28, R29, 0x8, R20 ;  /* 0x000000081d1c7825 */ /* 0x000fe200078e0214 */
[----:B------:R-:W2:Y:S03]  /*2800*/  LDG.E.64 R26, desc[UR16][R36.64] ;  /* 0x00000010241a7981 */ /* 0x000ea6000c1e1b00 */
        /* <DEDUP_REMOVED lines=11> */
.L_x_163:
[----:B------:R-:W2:Y:S01]  /*28c0*/  LDG.E R24, desc[UR16][R16.64+-0x4] ;  /* 0xfffffc1010187981 */ /* 0x000ea2000c1e1900 */
[----:B------:R-:W-:-:S03]  /*28d0*/  IMAD.WIDE R22, R33, 0x4, R12 ;  /* 0x0000000421167825 */ /* 0x000fc600078e020c */
        /* <DEDUP_REMOVED lines=24> */
.L_x_162:
        /* <DEDUP_REMOVED lines=27> */
.L_x_166:
[----:B------:R-:W2:Y:S04]  /*2c10*/  LDG.E R24, desc[UR16][R16.64+-0x4] ;  /* 0xfffffc1010187981 */ /* 0x000ea8000c1e1900 */
[----:B------:R-:W2:Y:S04]  /*2c20*/  LDG.E R25, desc[UR16][R16.64] ;  /* 0x0000001010197981 */ /* 0x000ea8000c1e1900 */
[----:B------:R-:W3:Y:S04]  /*2c30*/  LDG.E R22, desc[UR16][R12.64] ;  /* 0x000000100c167981 */ /* 0x000ee8000c1e1900 */
        /* <DEDUP_REMOVED lines=21> */
.L_x_161:
        /* <DEDUP_REMOVED lines=27> */
.L_x_167:
[----:B------:R-:W2:Y:S01]  /*2f40*/  LDG.E R23, desc[UR16][R10.64] ;  /* 0x000000100a177981 */ /* 0x000ea2000c1e1900 */
[----:B------:R-:W-:-:S03]  /*2f50*/  IMAD.WIDE R24, R33, 0x4, R12 ;  /* 0x0000000421187825 */ /* 0x000fc600078e020c */
[----:B------:R-:W2:Y:S04]  /*2f60*/  LDG.E R22, desc[UR16][R12.64] ;  /* 0x000000100c167981 */ /* 0x000ea8000c1e1900 */
[----:B------:R-:W3:Y:S04]  /*2f70*/  LDG.E R26, desc[UR16][R12.64+0x4] ;  /* 0x000004100c1a7981 */ /* 0x000ee8000c1e1900 */
[----:B------:R-:W4:Y:S04]  /*2f80*/  LDG.E R24, desc[UR16][R24.64] ;  /* 0x0000001018187981 */ /* 0x000f28000c1e1900 */
[----:B------:R-:W4:Y:S01]  /*2f90*/  LDG.E R27, desc[UR16][R10.64+-0x4] ;  /* 0xfffffc100a1b7981 */ /* 0x000f22000c1e1900 */
        /* <DEDUP_REMOVED lines=18> */
.L_x_165:
[----:B------:R-:W-:Y:S05]  /*30c0*/  BSYNC.RECONVERGENT B2 ;  /* 0x0000000000027941 */ /* 0x000fea0003800200 */
.L_x_160:
        /* <DEDUP_REMOVED lines=14> */
[----:B0-----:R-:W3:Y:S04]  /*31b0*/  LDG.E R25, desc[UR16][R16.64+0x4] ;  /* 0x0000041010197981 */ /* 0x001ee8000c1e1900 */
        /* <DEDUP_REMOVED lines=18> */
.L_x_172:
[----:B------:R-:W2:Y:S04]  /*32e0*/  LDG.E R28, desc[UR16][R16.64+-0x4] ;  /* 0xfffffc10101c7981 */ /* 0x000ea8000c1e1900 */
[----:B------:R-:W2:Y:S04]  /*32f0*/  LDG.E R31, desc[UR16][R16.64] ;  /* 0x00000010101f7981 */ /* 0x000ea8000c1e1900 */
[----:B------:R-:W3:Y:S04]  /*3300*/  LDG.E R26, desc[UR16][R12.64] ;  /* 0x000000100c1a7981 */ /* 0x000ee8000c1e1900 */
[----:B0-----:R-:W4:Y:S04]  /*3310*/  LDG.E R25, desc[UR16][R18.64] ;  /* 0x0000001012197981 */ /* 0x001f28000c1e1900 */
[----:B------:R-:W5:Y:S01]  /*3320*/  LDG.E R24, desc[UR16][R18.64+0x8] ;  /* 0x0000081012187981 */ /* 0x000f62000c1e1900 */
[----:B--2---:R-:W-:-:S02]  /*3330*/  IMAD R37, R28, R7, R31 ;  /* 0x000000071c257224 */ /* 0x004fc400078e021f */
        /* <DEDUP_REMOVED lines=15> */
.L_x_171:
        /* <DEDUP_REMOVED lines=21> */
.L_x_170:
[----:B------:R-:W-:-:S13]  /*3580*/  ISETP.NE.AND P1, PT, R2, UR18, PT ;  /* 0x0000001202007c0c */ /* 0x000fda000bf25270 */
[----:B------:R-:W-:Y:S05]  /*3590*/  @!P1 BRA `(.L_x_174) ;  /* 0x0000000000589947 */ /* 0x000fea0003800000 */
[----:B------:R-:W2:Y:S04]  /*35a0*/  LDG.E R24, desc[UR16][R10.64] ;  /* 0x000000100a187981 */ /* 0x000ea8000c1e1900 */
[----:B------:R-:W2:Y:S04]  /*35b0*/  LDG.E R28, desc[UR16][R16.64] ;  /* 0x00000010101c7981 */ /* 0x000ea8000c1e1900 */
[----:B0-----:R-:W3:Y:S04]  /*35c0*/  LDG.E R25, desc[UR16][R16.64+0x4] ;  /* 0x0000041010197981 */ /* 0x001ee8000c1e1900 */
        /* <DEDUP_REMOVED lines=19> */
.L_x_174:
        /* <DEDUP_REMOVED lines=21> */
.L_x_169:
        /* <DEDUP_REMOVED lines=23> */
.L_x_175:
        /* <DEDUP_REMOVED lines=19> */
.L_x_173:
[----:B------:R-:W-:Y:S05]  /*3af0*/  BSYNC.RECONVERGENT B2 ;  /* 0x0000000000027941 */ /* 0x000fea0003800200 */
.L_x_168:
        /* <DEDUP_REMOVED lines=10> */
.L_x_176:
        /* <DEDUP_REMOVED lines=10> */
.L_x_181:
        /* <DEDUP_REMOVED lines=20> */
[----:B0-----:R-:W-:-:S04]  /*3d80*/  IMAD.WIDE R22, R25, 0x8, R20 ;  /* 0x0000000819167825 */ /* 0x001fc800078e0214 */
[-C--:B------:R-:W-:Y:S02]  /*3d90*/  IMAD R25, R24, R7.reuse, R26 ;  /* 0x0000000718197224 */ /* 0x080fe400078e021a */
[----:B------:R-:W5:Y:S01]  /*3da0*/  LDG.E.64 R22, desc[UR16][R22.64] ;  /* 0x0000001016167981 */ /* 0x000f62000c1e1b00 */
[----:B------:R-:W-:Y:S02]  /*3db0*/  IMAD R27, R26, R7, R28 ;  /* 0x000000071a1b7224 */ /* 0x000fe400078e021c */
[----:B------:R-:W-:-:S04]  /*3dc0*/  IMAD.WIDE R24, R25, 0x8, R20 ;  /* 0x0000000819187825 */ /* 0x000fc800078e0214 */
[----:B------:R-:W-:Y:S02]  /*3dd0*/  IMAD.WIDE R26, R27, 0x8, R20 ;  /* 0x000000081b1a7825 */ /* 0x000fe400078e0214 */
[----:B------:R-:W5:Y:S02]  /*3de0*/  LDG.E.64 R24, desc[UR16][R24.64] ;  /* 0x0000001018187981 */ /* 0x000f64000c1e1b00 */
[-C--:B------:R-:W-:Y:S02]  /*3df0*/  IMAD R29, R28, R7.reuse, R30 ;  /* 0x000000071c1d7224 */ /* 0x080fe400078e021e */
[----:B------:R-:W5:Y:S01]  /*3e00*/  LDG.E.64 R26, desc[UR16][R26.64] ;  /* 0x000000101a1a7981 */ /* 0x000f62000c1e1b00 */
[----:B------:R-:W-:Y:S02]  /*3e10*/  IMAD R31, R30, R7, R0 ;  /* 0x000000071e1f7224 */ /* 0x000fe400078e0200 */
[----:B------:R-:W-:-:S04]  /*3e20*/  IMAD.WIDE R28, R29, 0x8, R20 ;  /* 0x000000081d1c7825 */ /* 0x000fc800078e0214 */
[----:B------:R-:W-:Y:S02]  /*3e30*/  IMAD.WIDE R30, R31, 0x8, R20 ;  /* 0x000000081f1e7825 */ /* 0x000fe400078e0214 */
[----:B------:R-:W5:Y:S04]  /*3e40*/  LDG.E.64 R28, desc[UR16][R28.64] ;  /* 0x000000101c1c7981 */ /* 0x000f68000c1e1b00 */
        /* <DEDUP_REMOVED lines=14> */
.L_x_180:
        /* <DEDUP_REMOVED lines=28> */
.L_x_182:
        /* <DEDUP_REMOVED lines=23> */
.L_x_179:
[----:B------:R-:W-:Y:S05]  /*4260*/  BSYNC.RECONVERGENT B2 ;  /* 0x0000000000027941 */ /* 0x000fea0003800200 */
.L_x_178:
[----:B------:R-:W2:Y:S04]  /*4270*/  LDG.E R0, desc[UR16][R10.64] ;  /* 0x000000100a007981 */ /* 0x000ea8000c1e1900 */
[----:B------:R-:W2:Y:S02]  /*4280*/  LDG.E R14, desc[UR16][R12.64] ;  /* 0x000000100c0e7981 */ /* 0x000ea4000c1e1900 */
[----:B--2---:R-:W-:-:S04]  /*4290*/  IMAD R15, R0, R7, R14 ;  /* 0x00000007000f7224 */ /* 0x004fc800078e020e */
[----:B------:R-:W-:-:S06]  /*42a0*/  IMAD.WIDE R20, R15, 0x8, R20 ;  /* 0x000000080f147825 */ /* 0x000fcc00078e0214 */
[----:B------:R-:W2:Y:S01]  /*42b0*/  LDG.E.64 R20, desc[UR16][R20.64] ;  /* 0x0000001014147981 */ /* 0x000ea2000c1e1b00 */
[----:B------:R-:W-:Y:S01]  /*42c0*/  MOV R0, 0x1 ;  /* 0x0000000100007802 */ /* 0x000fe20000000f00 */
[----:B--2---:R-:W-:-:S11]  /*42d0*/  DADD R14, R20, R32 ;  /* 0x00000000140e7229 */ /* 0x004fd60000000020 */
.L_x_159:
[----:B------:R-:W-:Y:S05]  /*42e0*/  BSYNC.RECONVERGENT B1 ;  /* 0x0000000000017941 */ /* 0x000fea0003800200 */
.L_x_158:
        /* <DEDUP_REMOVED lines=8> */
.L_x_157:
[----:B------:R-:W1:Y:S01]  /*4370*/  LDCU UR13, c[0x0][0x384] ;  /* 0x00007080ff0d77ac */ /* 0x000e620008000800 */
[----:B------:R-:W-:Y:S01]  /*4380*/  HFMA2 R4, -RZ, RZ, 0, 4.76837158203125e-07 ;  /* 0x00000008ff047431 */ /* 0x000fe200000001ff */
[----:B------:R-:W-:-:S04]  /*4390*/  UIADD3 UR5, UPT, UPT, UR4, 0x1, URZ ;  /* 0x0000000104057890 */ /* 0x000fc8000fffe0ff */
[----:B------:R-:W-:-:S05]  /*43a0*/  IMAD.WIDE R4, R5, R4, UR6 ;  /* 0x0000000605047e25 */ /* 0x000fca000f8e0204 */
[----:B------:R2:W-:Y:S01]  /*43b0*/  STG.E.64 desc[UR16][R4.64], R14 ;  /* 0x0000000e04007986 */ /* 0x0005e2000c101b10 */
[----:B-1----:R-:W-:-:S06]  /*43c0*/  UISETP.NE.AND UP0, UPT, UR5, UR13, UPT ;  /* 0x0000000d0500728c */ /* 0x002fcc000bf05270 */
[----:B------:R-:W-:-:S13]  /*43d0*/  PLOP3.LUT P0, PT, PT, PT, UP0, 0x80, 0x8 ;  /* 0x000000000008781c */ /* 0x000fda0003f0f008 */
[----:B--2---:R-:W-:Y:S05]  /*43e0*/  @!P0 EXIT ;  /* 0x000000000000894d */ /* 0x004fea0003800000 */
[----:B------:R-:W-:Y:S01]  /*43f0*/  UMOV UR4, UR5 ;  /* 0x0000000500047c82 */ /* 0x000fe20008000000 */
[----:B------:R-:W-:Y:S05]  /*4400*/  BRA `(.L_x_184) ;  /* 0xffffffbc00a87947 */ /* 0x000fea000383ffff */
.L_x_128:
[----:B------:R-:W-:Y:S01]  /*4410*/  UISETP.GE.U32.AND UP0, UPT, UR9, 0x8, UPT ;  /* 0x000000080900788c */ /* 0x000fe2000bf06070 */
[----:B------:R-:W-:Y:S01]  /*4420*/  MOV R3, RZ ;  /* 0x000000ff00037202 */ /* 0x000fe20000000f00 */
[----:B------:R-:W-:-:S07]  /*4430*/  ULOP3.LUT UR4, UR9, 0x7, URZ, 0xc0, !UPT ;  /* 0x0000000709047892 */ /* 0x000fce000f8ec0ff */
[----:B------:R-:W-:Y:S05]  /*4440*/  BRA.U !UP0, `(.L_x_185) ;  /* 0x0000000508b87547 */ /* 0x000fea000b800000 */
[----:B------:R-:W-:Y:S01]  /*4450*/  ULOP3.LUT UR5, UR9, 0x7ffffff8, URZ, 0xc0, !UPT ;  /* 0x7ffffff809057892 */ /* 0x000fe2000f8ec0ff */
[----:B------:R-:W-:-:S05]  /*4460*/  HFMA2 R0, -RZ, RZ, 0, 0 ;  /* 0x00000000ff007431 */ /* 0x000fca00000001ff */
[----:B------:R-:W-:-:S07]  /*4470*/  MOV R3, UR5 ;  /* 0x0000000500037c02 */ /* 0x000fce0008000f00 */
.L_x_186:
[----:B0-----:R-:W0:Y:S01]  /*4480*/  LDC.64 R4, c[0x0][0x390] ;  /* 0x0000e400ff047b82 */ /* 0x001e220000000a00 */
[----:B-1----:R-:W-:-:S04]  /*4490*/  LEA R7, R0, R6, 0x7 ;  /* 0x0000000600077211 */ /* 0x002fc800078e38ff */
[----:B------:R-:W-:-:S03]  /*44a0*/  IADD3 R2, PT, PT, R7, UR8, RZ ;  /* 0x0000000807027c10 */ /* 0x000fc6000fffe0ff */
[----:B------:R-:W1:Y:S02]  /*44b0*/  LDC.64 R8, c[0x0][0x388] ;  /* 0x0000e200ff087b82 */ /* 0x000e640000000a00 */
[----:B------:R-:W-:-:S05]  /*44c0*/  IMAD R13, R2, UR12, RZ ;  /* 0x0000000c020d7c24 */ /* 0x000fca000f8e02ff */
[C---:B------:R-:W-:Y:S01]  /*44d0*/  IADD3 R11, PT, PT, R13.reuse, UR18, RZ ;  /* 0x000000120d0b7c10 */ /* 0x040fe2000fffe0ff */
[----:B0-----:R-:W-:-:S04]  /*44e0*/  IMAD.WIDE R12, R13, 0x4, R4 ;  /* 0x000000040d0c7825 */ /* 0x001fc800078e0204 */
[----:B------:R-:W-:Y:S02]  /*44f0*/  IMAD.WIDE R10, R11, 0x4, R4 ;  /* 0x000000040b0a7825 */ /* 0x000fe400078e0204 */
[----:B------:R-:W2:Y:S04]  /*4500*/  LDG.E R13, desc[UR16][R12.64] ;  /* 0x000000100c0d7981 */ /* 0x000ea8000c1e1900 */
[----:B------:R-:W2:Y:S01]  /*4510*/  LDG.E R10, desc[UR16][R10.64] ;  /* 0x000000100a0a7981 */ /* 0x000ea2000c1e1900 */
[----:B------:R-:W-:Y:S01]  /*4520*/  IADD3 R16, PT, PT, R2, 0x80, RZ ;  /* 0x0000008002107810 */ /* 0x000fe20007ffe0ff */
[----:B--2---:R-:W-:-:S04]  /*4530*/  IMAD R15, R10, UR12, R13 ;  /* 0x0000000c0a0f7c24 */ /* 0x004fc8000f8e020d */
[----:B-1----:R-:W-:-:S06]  /*4540*/  IMAD.WIDE R14, R15, 0x8, R8 ;  /* 0x000000080f0e7825 */ /* 0x002fcc00078e0208 */
[----:B------:R-:W2:Y:S01]  /*4550*/  LDG.E.64 R14, desc[UR16][R14.64] ;  /* 0x000000100e0e7981 */ /* 0x000ea2000c1e1b00 */
[----:B------:R-:W-:Y:S01]  /*4560*/  IMAD R19, R16, UR12, RZ ;  /* 0x0000000c10137c24 */ /* 0x000fe2000f8e02ff */
[----:B------:R-:W-:-:S04]  /*4570*/  MOV R18, 0x8 ;  /* 0x0000000800127802 */ /* 0x000fc80000000f00 */
[----:B------:R-:W-:Y:S01]  /*4580*/  IADD3 R21, PT, PT, R19, UR18, RZ ;  /* 0x0000001213157c10 */ /* 0x000fe2000fffe0ff */
[----:B------:R-:W-:-:S04]  /*4590*/  IMAD.WIDE.U32 R12, R7, R18, UR6 ;  /* 0x00000006070c7e25 */ /* 0x000fc8000f8e0012 */
[----:B------:R-:W-:-:S04]  /*45a0*/  IMAD.WIDE R10, R21, 0x4, R4 ;  /* 0x00000004150a7825 */ /* 0x000fc800078e0204 */
[----:B------:R-:W-:Y:S01]  /*45b0*/  IMAD.WIDE R18, R19, 0x4, R4 ;  /* 0x0000000413127825 */ /* 0x000fe200078e0204 */
[----:B--2---:R-:W-:-:S07]  /*45c0*/  DADD R16, RZ, R14 ;  /* 0x00000000ff107229 */ /* 0x004fce000000000e */
[----:B------:R0:W-:Y:S04]  /*45d0*/  STG.E.64 desc[UR16][R12.64], R16 ;  /* 0x000000100c007986 */ /* 0x0001e8000c101b10 */
[----:B------:R-:W2:Y:S04]  /*45e0*/  LDG.E R10, desc[UR16][R10.64] ;  /* 0x000000100a0a7981 */ /* 0x000ea8000c1e1900 */
[----:B------:R-:W2:Y:S01]  /*45f0*/  LDG.E R19, desc[UR16][R18.64] ;  /* 0x0000001012137981 */ /* 0x000ea2000c1e1900 */
[----:B------:R-:W-:Y:S01]  /*4600*/  IADD3 R20, PT, PT, R2, 0x100, RZ ;  /* 0x0000010002147810 */ /* 0x000fe20007ffe0ff */
[----:B--2---:R-:W-:-:S04]  /*4610*/  IMAD R15, R10, UR12, R19 ;  /* 0x0000000c0a0f7c24 */ /* 0x004fc8000f8e0213 */
[----:B------:R-:W-:-:S06]  /*4620*/  IMAD.WIDE R14, R15, 0x8, R8 ;  /* 0x000000080f0e7825 */ /* 0x000fcc00078e0208 */
[----:B------:R-:W2:Y:S01]  /*4630*/  LDG.E.64 R14, desc[UR16][R14.64] ;  /* 0x000000100e0e7981 */ /* 0x000ea2000c1e1b00 */
[----:B------:R-:W-:Y:S01]  /*4640*/  IMAD R21, R20, UR12, RZ ;  /* 0x0000000c14157c24 */ /* 0x000fe2000f8e02ff */
[----:B------:R-:W-:Y:S02]  /*4650*/  MOV R20, 0x8 ;  /* 0x0000000800147802 */ /* 0x000fe40000000f00 */
[----:B------:R-:W-:Y:S01]  /*4660*/  IADD3 R7, PT, PT, R7, 0x80, RZ ;  /* 0x0000008007077810 */ /* 0x000fe20007ffe0ff */
[C---:B------:R-:W-:Y:S01]  /*4670*/  IMAD.WIDE R18, R21.reuse, 0x4, R4 ;  /* 0x0000000415127825 */ /* 0x040fe200078e0204 */
[----:B------:R-:W-:-:S03]  /*4680*/  IADD3 R23, PT, PT, R21, UR18, RZ ;  /* 0x0000001215177c10 */ /* 0x000fc6000fffe0ff */
[----:B------:R-:W-:-:S04]  /*4690*/  IMAD.WIDE R10, R7, R20, UR6 ;  /* 0x00000006070a7e25 */ /* 0x000fc8000f8e0214 */
[----:B0-----:R-:W-:Y:S01]  /*46a0*/  IMAD.WIDE R16, R23, 0x4, R4 ;  /* 0x0000000417107825 */ /* 0x001fe200078e0204 */
        /* <DEDUP_REMOVED lines=8> */
[----:B------:R-:W-:-:S04]  /*4730*/  IMAD R7, R7, UR12, RZ ;  /* 0x0000000c07077c24 */ /* 0x000fc8000f8e02ff */
[C---:B0-----:R-:W-:Y:S01]  /*4740*/  IMAD.WIDE R12, R7.reuse, 0x4, R4 ;  /* 0x00000004070c7825 */ /* 0x041fe200078e0204 */
[----:B------:R-:W-:-:S05]  /*4750*/  IADD3 R23, PT, PT, R7, UR18, RZ ;  /* 0x0000001207177c10 */ /* 0x000fca000fffe0ff */
[----:B------:R-:W-:Y:S01]  /*4760*/  IMAD.WIDE R22, R23, 0x4, R4 ;  /* 0x0000000417167825 */ /* 0x000fe200078e0204 */
[----:B--2---:R-:W-:-:S07]  /*4770*/  DADD R20, RZ, R14 ;  /* 0x00000000ff147229 */ /* 0x004fce000000000e */
[----:B------:R0:W-:Y:S04]  /*4780*/  STG.E.64 desc[UR16][R10.64+0x400], R20 ;  /* 0x000400140a007986 */ /* 0x0001e8000c101b10 */
[----:B------:R-:W2:Y:S04]  /*4790*/  LDG.E R22, desc[UR16][R22.64] ;  /* 0x0000001016167981 */ /* 0x000ea8000c1e1900 */
[----:B------:R-:W2:Y:S02]  /*47a0*/  LDG.E R13, desc[UR16][R12.64] ;  /* 0x000000100c0d7981 */ /* 0x000ea4000c1e1900 */
[----:B--2---:R-:W-:-:S04]  /*47b0*/  IMAD R7, R22, UR12, R13 ;  /* 0x0000000c16077c24 */ /* 0x004fc8000f8e020d */
[----:B------:R-:W-:-:S06]  /*47c0*/  IMAD.WIDE R14, R7, 0x8, R8 ;  /* 0x00000008070e7825 */ /* 0x000fcc00078e0208 */
[----:B------:R-:W2:Y:S01]  /*47d0*/  LDG.E.64 R14, desc[UR16][R14.64] ;  /* 0x000000100e0e7981 */ /* 0x000ea2000c1e1b00 */
[----:B------:R-:W-:-:S05]  /*47e0*/  IADD3 R7, PT, PT, R2, 0x200, RZ ;  /* 0x0000020002077810 */ /* 0x000fca0007ffe0ff */
[----:B------:R-:W-:-:S04]  /*47f0*/  IMAD R7, R7, UR12, RZ ;  /* 0x0000000c07077c24 */ /* 0x000fc8000f8e02ff */
[C---:B0-----:R-:W-:Y:S01]  /*4800*/  IMAD.WIDE R20, R7.reuse, 0x4, R4 ;  /* 0x0000000407147825 */ /* 0x041fe200078e0204 */
[----:B------:R-:W-:-:S05]  /*4810*/  IADD3 R19, PT, PT, R7, UR18, RZ ;  /* 0x0000001207137c10 */ /* 0x000fca000fffe0ff */
        /* <DEDUP_REMOVED lines=33> */
[----:B------:R-:W-:-:S05]  /*4a30*/  IMAD R7, R2, UR12, RZ ;  /* 0x0000000c02077c24 */ /* 0x000fca000f8e02ff */
[----:B------:R-:W-:-:S05]  /*4a40*/  IADD3 R23, PT, PT, R7, UR18, RZ ;  /* 0x0000001207177c10 */ /* 0x000fca000fffe0ff */
[----:B------:R-:W-:-:S04]  /*4a50*/  IMAD.WIDE R22, R23, 0x4, R4 ;  /* 0x0000000417167825 */ /* 0x000fc800078e0204 */
        /* <DEDUP_REMOVED lines=8> */
[----:B------:R-:W-:-:S04]  /*4ae0*/  IADD3 R0, PT, PT, R0, 0x8, RZ ;  /* 0x0000000800007810 */ /* 0x000fc80007ffe0ff */
[----:B------:R-:W-:Y:S01]  /*4af0*/  ISETP.NE.AND P0, PT, R0, R3, PT ;  /* 0x000000030000720c */ /* 0x000fe20003f05270 */
[----:B--2---:R-:W-:-:S07]  /*4b00*/  DADD R12, RZ, R8 ;  /* 0x00000000ff0c7229 */ /* 0x004fce0000000008 */
[----:B------:R0:W-:Y:S05]  /*4b10*/  STG.E.64 desc[UR16][R10.64+0x1800], R12 ;  /* 0x0018000c0a007986 */ /* 0x0001ea000c101b10 */
[----:B------:R-:W-:Y:S05]  /*4b20*/  @P0 BRA `(.L_x_186) ;  /* 0xfffffff800540947 */ /* 0x000fea000383ffff */
.L_x_185:
[----:B------:R-:W-:-:S13]  /*4b30*/  ISETP.NE.AND P0, PT, RZ, UR4, PT ;  /* 0x00000004ff007c0c */ /* 0x000fda000bf05270 */
[----:B------:R-:W-:Y:S05]  /*4b40*/  @!P0 EXIT ;  /* 0x000000000000894d */ /* 0x000fea0003800000 */
[----:B------:R-:W-:Y:S02]  /*4b50*/  UISETP.GE.U32.AND UP0, UPT, UR4, 0x4, UPT ;  /* 0x000000040400788c */ /* 0x000fe4000bf06070 */
[----:B------:R-:W-:-:S07]  /*4b60*/  ULOP3.LUT UR4, UR9, 0x3, URZ, 0xc0, !UPT ;  /* 0x0000000309047892 */ /* 0x000fce000f8ec0ff */
[----:B------:R-:W-:Y:S05]  /*4b70*/  BRA.U !UP0, `(.L_x_187) ;  /* 0x0000000108d87547 */ /* 0x000fea000b800000 */
[----:B------:R-:W2:Y:S01]  /*4b80*/  LDC.64 R4, c[0x0][0x390] ;  /* 0x0000e400ff047b82 */ /* 0x000ea20000000a00 */
[----:B-1----:R-:W-:-:S04]  /*4b90*/  LEA R2, R3, R6, 0x7 ;  /* 0x0000000603027211 */ /* 0x002fc800078e38ff */
[----:B------:R-:W-:-:S03]  /*4ba0*/  IADD3 R0, PT, PT, R2, UR8, RZ ;  /* 0x0000000802007c10 */ /* 0x000fc6000fffe0ff */
[----:B------:R-:W1:Y:S02]  /*4bb0*/  LDC.64 R8, c[0x0][0x388] ;  /* 0x0000e200ff087b82 */ /* 0x000e640000000a00 */
[----:B0-----:R-:W-:-:S05]  /*4bc0*/  IMAD R11, R0, UR12, RZ ;  /* 0x0000000c000b7c24 */ /* 0x001fca000f8e02ff */
[C---:B------:R-:W-:Y:S01]  /*4bd0*/  IADD3 R13, PT, PT, R11.reuse, UR18, RZ ;  /* 0x000000120b0d7c10 */ /* 0x040fe2000fffe0ff */
[----:B--2---:R-:W-:-:S04]  /*4be0*/  IMAD.WIDE R10, R11, 0x4, R4 ;  /* 0x000000040b0a7825 */ /* 0x004fc800078e0204 */
        /* <DEDUP_REMOVED lines=10> */
[----:B------:R-:W-:-:S04]  /*4c90*/  IMAD.WIDE R10, R2, R21, UR6 ;  /* 0x00000006020a7e25 */ /* 0x000fc8000f8e0215 */
        /* <DEDUP_REMOVED lines=16> */
[----:B------:R-:W3:Y:S04]  /*4da0*/  LDG.E R22, desc[UR16][R22.64] ;  /* 0x0000001016167981 */ /* 0x000ee8000c1e1900 */
[----:B------:R-:W3:Y:S01]  /*4db0*/  LDG.E R17, desc[UR16][R16.64] ;  /* 0x0000001010117981 */ /* 0x000ee2000c1e1900 */
[----:B------:R-:W-:Y:S01]  /*4dc0*/  IADD3 R0, PT, PT, R0, 0x180, RZ ;  /* 0x0000018000007810 */ /* 0x000fe20007ffe0ff */
[----:B---3--:R-:W-:-:S04]  /*4dd0*/  IMAD R13, R22, UR12, R17 ;  /* 0x0000000c160d7c24 */ /* 0x008fc8000f8e0211 */
[----:B------:R-:W-:-:S06]  /*4de0*/  IMAD.WIDE R12, R13, 0x8, R8 ;  /* 0x000000080d0c7825 */ /* 0x000fcc00078e0208 */
[----:B------:R-:W3:Y:S01]  /*4df0*/  LDG.E.64 R12, desc[UR16][R12.64] ;  /* 0x000000100c0c7981 */ /* 0x000ee2000c1e1b00 */
[----:B------:R-:W-:-:S05]  /*4e00*/  IMAD R7, R0, UR12, RZ ;  /* 0x0000000c00077c24 */ /* 0x000fca000f8e02ff */
[----:B------:R-:W-:-:S05]  /*4e10*/  IADD3 R19, PT, PT, R7, UR18, RZ ;  /* 0x0000001207137c10 */ /* 0x000fca000fffe0ff */
[----:B------:R-:W-:-:S04]  /*4e20*/  IMAD.WIDE R18, R19, 0x4, R4 ;  /* 0x0000000413127825 */ /* 0x000fc800078e0204 */
[----:B------:R-:W-:Y:S01]  /*4e30*/  IMAD.WIDE R4, R7, 0x4, R4 ;  /* 0x0000000407047825 */ /* 0x000fe200078e0204 */
[----:B---3--:R-:W-:-:S07]  /*4e40*/  DADD R14, RZ, R12 ;  /* 0x00000000ff0e7229 */ /* 0x008fce000000000c */
[----:B------:R2:W-:Y:S04]  /*4e50*/  STG.E.64 desc[UR16][R10.64+0x800], R14 ;  /* 0x0008000e0a007986 */ /* 0x0005e8000c101b10 */
[----:B------:R-:W3:Y:S04]  /*4e60*/  LDG.E R18, desc[UR16][R18.64] ;  /* 0x0000001012127981 */ /* 0x000ee8000c1e1900 */
[----:B------:R-:W3:Y:S02]  /*4e70*/  LDG.E R5, desc[UR16][R4.64] ;  /* 0x0000001004057981 */ /* 0x000ee4000c1e1900 */
[----:B---3--:R-:W-:-:S04]  /*4e80*/  IMAD R7, R18, UR12, R5 ;  /* 0x0000000c12077c24 */ /* 0x008fc8000f8e0205 */
[----:B------:R-:W-:-:S06]  /*4e90*/  IMAD.WIDE R8, R7, 0x8, R8 ;  /* 0x0000000807087825 */ /* 0x000fcc00078e0208 */
[----:B------:R-:W3:Y:S01]  /*4ea0*/  LDG.E.64 R8, desc[UR16][R8.64] ;  /* 0x0000001008087981 */ /* 0x000ee2000c1e1b00 */
[----:B------:R-:W-:Y:S01]  /*4eb0*/  IADD3 R3, PT, PT, R3, 0x4, RZ ;  /* 0x0000000403037810 */ /* 0x000fe20007ffe0ff */
[----:B---3--:R-:W-:-:S07]  /*4ec0*/  DADD R12, RZ, R8 ;  /* 0x00000000ff0c7229 */ /* 0x008fce0000000008 */
[----:B------:R2:W-:Y:S04]  /*4ed0*/  STG.E.64 desc[UR16][R10.64+0xc00], R12 ;  /* 0x000c000c0a007986 */ /* 0x0005e8000c101b10 */
.L_x_187:
[----:B------:R-:W-:-:S13]  /*4ee0*/  ISETP.NE.AND P0, PT, RZ, UR4, PT ;  /* 0x00000004ff007c0c */ /* 0x000fda000bf05270 */
[----:B------:R-:W-:Y:S05]  /*4ef0*/  @!P0 EXIT ;  /* 0x000000000000894d */ /* 0x000fea0003800000 */
[----:B------:R-:W-:-:S09]  /*4f00*/  UISETP.NE.AND UP0, UPT, UR4, 0x1, UPT ;  /* 0x000000010400788c */ /* 0x000fd2000bf05270 */
[----:B------:R-:W-:Y:S05]  /*4f10*/  BRA.U !UP0, `(.L_x_188) ;  /* 0x0000000108787547 */ /* 0x000fea000b800000 */
[----:B------:R-:W3:Y:S01]  /*4f20*/  LDC.64 R8, c[0x0][0x390] ;  /* 0x0000e400ff087b82 */ /* 0x000ee20000000a00 */
[----:B-1----:R-:W-:-:S04]  /*4f30*/  LEA R0, R3, R6, 0x7 ;  /* 0x0000000603007211 */ /* 0x002fc800078e38ff */
[----:B------:R-:W-:-:S03]  /*4f40*/  IADD3 R2, PT, PT, R0, UR8, RZ ;  /* 0x0000000800027c10 */ /* 0x000fc6000fffe0ff */
[----:B------:R-:W1:Y:S02]  /*4f50*/  LDC.64 R4, c[0x0][0x388] ;  /* 0x0000e200ff047b82 */ /* 0x000e640000000a00 */
[----:B0-----:R-:W-:-:S05]  /*4f60*/  IMAD R17, R2, UR12, RZ ;  /* 0x0000000c02117c24 */ /* 0x001fca000f8e02ff */
[C---:B--2---:R-:W-:Y:S01]  /*4f70*/  IADD3 R15, PT, PT, R17.reuse, UR18, RZ ;  /* 0x00000012110f7c10 */ /* 0x044fe2000fffe0ff */
[----:B---3--:R-:W-:-:S04]  /*4f80*/  IMAD.WIDE R16, R17, 0x4, R8 ;  /* 0x0000000411107825 */ /* 0x008fc800078e0208 */
        /* <DEDUP_REMOVED lines=20> */
[----:B------:R-:W-:Y:S01]  /*50d0*/  IADD3 R3, PT, PT, R3, 0x2, RZ ;  /* 0x0000000203037810 */ /* 0x000fe20007ffe0ff */
[----:B--2---:R-:W-:-:S07]  /*50e0*/  DADD R8, RZ, R4 ;  /* 0x00000000ff087229 */ /* 0x004fce0000000004 */
[----:B------:R3:W-:Y:S04]  /*50f0*/  STG.E.64 desc[UR16][R16.64+0x400], R8 ;  /* 0x0004000810007986 */ /* 0x0007e8000c101b10 */
.L_x_188:
[----:B------:R-:W-:-:S04]  /*5100*/  ULOP3.LUT UR4, UR9, 0x1, URZ, 0xc0, !UPT ;  /* 0x0000000109047892 */ /* 0x000fc8000f8ec0ff */
[----:B------:R-:W-:-:S06]  /*5110*/  UISETP.NE.U32.AND UP0, UPT, UR4, 0x1, UPT ;  /* 0x000000010400788c */ /* 0x000fcc000bf05070 */
[----:B------:R-:W-:-:S13]  /*5120*/  PLOP3.LUT P0, PT, PT, PT, UP0, 0x80, 0x8 ;  /* 0x000000000008781c */ /* 0x000fda0003f0f008 */
[----:B------:R-:W-:Y:S05]  /*5130*/  @P0 EXIT ;  /* 0x000000000000094d */ /* 0x000fea0003800000 */
[----:B---3--:R-:W3:Y:S01]  /*5140*/  LDC.64 R8, c[0x0][0x390] ;  /* 0x0000e400ff087b82 */ /* 0x008ee20000000a00 */
[----:B012---:R-:W-:-:S05]  /*5150*/  LEA R10, R3, R6, 0x7 ;  /* 0x00000006030a7211 */ /* 0x007fca00078e38ff */
[----:B------:R-:W-:Y:S02]  /*5160*/  VIADD R0, R10, UR8 ;  /* 0x000000080a007c36 */ /* 0x000fe40008000000 */
[----:B------:R-:W0:Y:S02]  /*5170*/  LDC.64 R6, c[0x0][0x388] ;  /* 0x0000e200ff067b82 */ /* 0x000e240000000a00 */
[----:B------:R-:W-:-:S05]  /*5180*/  IMAD R5, R0, UR12, RZ ;  /* 0x0000000c00057c24 */ /* 0x000fca000f8e02ff */
[C---:B------:R-:W-:Y:S01]  /*5190*/  IADD3 R3, PT, PT, R5.reuse, UR18, RZ ;  /* 0x0000001205037c10 */ /* 0x040fe2000fffe0ff */
[----:B---3--:R-:W-:-:S04]  /*51a0*/  IMAD.WIDE R4, R5, 0x4, R8 ;  /* 0x0000000405047825 */ /* 0x008fc800078e0208 */
[----:B------:R-:W-:Y:S02]  /*51b0*/  IMAD.WIDE R2, R3, 0x4, R8 ;  /* 0x0000000403027825 */ /* 0x000fe400078e0208 */
[----:B------:R-:W2:Y:S04]  /*51c0*/  LDG.E R5, desc[UR16][R4.64] ;  /* 0x0000001004057981 */ /* 0x000ea8000c1e1900 */
[----:B------:R-:W2:Y:S02]  /*51d0*/  LDG.E R2, desc[UR16][R2.64] ;  /* 0x0000001002027981 */ /* 0x000ea4000c1e1900 */
[----:B--2---:R-:W-:-:S04]  /*51e0*/  IMAD R9, R2, UR12, R5 ;  /* 0x0000000c02097c24 */ /* 0x004fc8000f8e0205 */
[----:B0-----:R-:W-:-:S06]  /*51f0*/  IMAD.WIDE R6, R9, 0x8, R6 ;  /* 0x0000000809067825 */ /* 0x001fcc00078e0206 */
[----:B------:R-:W2:Y:S01]  /*5200*/  LDG.E.64 R6, desc[UR16][R6.64] ;  /* 0x0000001006067981 */ /* 0x000ea2000c1e1b00 */
[----:B------:R-:W-:-:S05]  /*5210*/  MOV R11, 0x8 ;  /* 0x00000008000b7802 */ /* 0x000fca0000000f00 */
[----:B------:R-:W-:Y:S01]  /*5220*/  IMAD.WIDE R10, R10, R11, UR6 ;  /* 0x000000060a0a7e25 */ /* 0x000fe2000f8e020b */
[----:B--2---:R-:W-:-:S07]  /*5230*/  DADD R8, RZ, R6 ;  /* 0x00000000ff087229 */ /* 0x004fce0000000006 */
[----:B------:R-:W-:Y:S01]  /*5240*/  STG.E.64 desc[UR16][R10.64], R8 ;  /* 0x000000080a007986 */ /* 0x000fe2000c101b10 */
[----:B------:R-:W-:Y:S05]  /*5250*/  EXIT ;  /* 0x000000000000794d */ /* 0x000fea0003800000 */
.L_x_127:
        /* <DEDUP_REMOVED lines=11> */
[----:B------:R-:W-:Y:S02]  /*5310*/  UIADD3 UR21, UPT, UPT, UR12, -0x2, URZ ;  /* 0xfffffffe0c157890 */ /* 0x000fe4000fffe0ff */
[----:B------:R-:W-:Y:S02]  /*5320*/  ULOP3.LUT UR22, UR12, 0x7, URZ, 0xc0, !UPT ;  /* 0x000000070c167892 */ /* 0x000fe4000f8ec0ff */
[----:B------:R-:W-:Y:S02]  /*5330*/  ULOP3.LUT UR23, UR12, 0x7ffffff8, URZ, 0xc0, !UPT ;  /* 0x7ffffff80c177892 */ /* 0x000fe4000f8ec0ff */
[----:B------:R-:W-:Y:S02]  /*5340*/  ULOP3.LUT UR11, UR4, 0x1, URZ, 0xc0, !UPT ;  /* 0x00000001040b7892 */ /* 0x000fe4000f8ec0ff */
[----:B------:R-:W-:Y:S02]  /*5350*/  ULOP3.LUT UR12, UR9, 0x3, URZ, 0xc0, !UPT ;  /* 0x00000003090c7892 */ /* 0x000fe4000f8ec0ff */
[----:B------:R-:W-:-:S02]  /*5360*/  ULOP3.LUT UR24, UR20, 0xfffffffc, URZ, 0xc0, !UPT ;  /* 0xfffffffc14187892 */ /* 0x000fc4000f8ec0ff */
[----:B------:R-:W-:Y:S02]  /*5370*/  ULOP3.LUT UR25, UR20, 0x7, URZ, 0xc0, !UPT ;  /* 0x0000000714197892 */ /* 0x000fe4000f8ec0ff */
[----:B------:R-:W-:Y:S02]  /*5380*/  ULOP3.LUT UR26, UR20, 0xfffffff8, URZ, 0xc0, !UPT ;  /* 0xfffffff8141a7892 */ /* 0x000fe4000f8ec0ff */
[----:B------:R-:W-:Y:S02]  /*5390*/  UIADD3 UR9, UPT, UPT, UR5, -0x1, URZ ;  /* 0xffffffff05097890 */ /* 0x000fe4000fffe0ff */
[----:B------:R-:W-:Y:S01]  /*53a0*/  UIADD3 UR10, UPT, UPT, UR10, -0x1, URZ ;  /* 0xffffffff0a0a7890 */ /* 0x000fe2000fffe0ff */
[----:B01----:R-:W-:-:S11]  /*53b0*/  UMOV UR4, URZ ;  /* 0x000000ff00047c82 */ /* 0x003fd60008000000 */
.L_x_246:
[----:B-1----:R-:W-:Y:S01]  /*53c0*/  MOV R5, UR4 ;  /* 0x0000000400057c02 */ /* 0x002fe20008000f00 */
[----:B0-----:R-:W0:Y:S01]  /*53d0*/  LDCU.64 UR18, c[0x0][0x390] ;  /* 0x00007200ff1277ac */ /* 0x001e220008000a00 */
[----:B------:R-:W-:Y:S02]  /*53e0*/  BSSY.RECONVERGENT B1, `(.L_x_189) ;  /* 0x000041a000017945 */ /* 0x000fe40003800200 */
[----:B------:R-:W-:-:S04]  /*53f0*/  LEA R4, R5, R2, 0x7 ;  /* 0x0000000205047211 */ /* 0x000fc800078e38ff */
[----:B------:R-:W-:-:S13]  /*5400*/  ISETP.GE.AND P0, PT, R4, UR13, PT ;  /* 0x0000000d04007c0c */ /* 0x000fda000bf06270 */
[----:B0-----:R-:W-:Y:S05]  /*5410*/  @P0 BRA `(.L_x_190) ;  /* 0x0000004000580947 */ /* 0x001fea0003800000 */
[----:B------:R-:W0:Y:S01]  /*5420*/  LDC.64 R6, c[0x0][0x398] ;  /* 0x0000e600ff067b82 */ /* 0x000e220000000a00 */
[----:B------:R-:W-:-:S05]  /*5430*/  IADD3 R5, PT, PT, R4, UR8, RZ ;  /* 0x0000000804057c10 */ /* 0x000fca000fffe0ff */
[----:B0-----:R-:W-:Y:S01]  /*5440*/  IMAD R7, R5, 0x533, R7 ;  /* 0x0000053305077824 */ /* 0x001fe200078e0207 */
[----:B------:R-:W-:-:S03]  /*5450*/  ISETP.GE.AND P0, PT, R6, 0x1, PT ;  /* 0x000000010600780c */ /* 0x000fc60003f06270 */
[----:B------:R-:W-:-:S05]  /*5460*/  IMAD.HI.U32 R0, R7, 0x3, RZ ;  /* 0x0000000307007827 */ /* 0x000fca00078e00ff */
[----:B------:R-:W-:-:S04]  /*5470*/  IADD3 R9, PT, PT, R7, -R0, RZ ;  /* 0x8000000007097210 */ /* 0x000fc80007ffe0ff */
[----:B------:R-:W-:-:S04]  /*5480*/  LEA.HI R9, R9, R0, RZ, 0x1f ;  /* 0x0000000009097211 */ /* 0x000fc800078ff8ff */
[----:B------:R-:W-:-:S05]  /*5490*/  SHF.R.U32.HI R0, RZ, 0x1e, R9 ;  /* 0x0000001eff007819 */ /* 0x000fca0000011609 */
[----:B------:R-:W-:-:S05]  /*54a0*/  IMAD R0, R0, -0x7fffffff, R7 ;  /* 0x8000000100007824 */ /* 0x000fca00078e0207 */
[----:B------:R-:W-:Y:S01]  /*54b0*/  VIMNMX.U32 R28, PT, PT, R0, 0x1, !PT ;  /* 0x00000001001c7848 */ /* 0x000fe20007fe0000 */
[----:B------:R-:W-:Y:S06]  /*54c0*/  @!P0 BRA `(.L_x_191) ;  /* 0x0000000000f48947 */ /* 0x000fec0003800000 */
[----:B------:R-:W-:Y:S01]  /*54d0*/  UISETP.GE.U32.AND UP0, UPT, UR20, 0x7, UPT ;  /* 0x000000071400788c */ /* 0x000fe2000bf06070 */
[----:B------:R-:W-:Y:S02]  /*54e0*/  HFMA2 R7, -RZ, RZ, 0, 0 ;  /* 0x00000000ff077431 */ /* 0x000fe400000001ff */
[----:B------:R-:W-:-:S06]  /*54f0*/  IMAD R0, R5, R6, RZ ;  /* 0x0000000605007224 */ /* 0x000fcc00078e02ff */
[----:B------:R-:W-:Y:S05]  /*5500*/  BRA.U !UP0, `(.L_x_192) ;  /* 0x0000000108607547 */ /* 0x000fea000b800000 */
[----:B------:R-:W0:Y:S01]  /*5510*/  LDC.64 R8, c[0x0][0x390] ;  /* 0x0000e400ff087b82 */ /* 0x000e220000000a00 */
[----:B------:R-:W-:Y:S02]  /*5520*/  MOV R7, RZ ;  /* 0x000000ff00077202 */ /* 0x000fe40000000f00 */
[----:B------:R-:W-:-:S07]  /*5530*/  MOV R13, R0 ;  /* 0x00000000000d7202 */ /* 0x000fce0000000f00 */
.L_x_193:
        /* <DEDUP_REMOVED lines=21> */
.L_x_192:
        /* <DEDUP_REMOVED lines=17> */
.L_x_194:
        /* <DEDUP_REMOVED lines=13> */
.L_x_195:
[----:B------:R-:W-:-:S05]  /*5870*/  @!P1 IADD3 R9, PT, PT, R0, R7, RZ ;  /* 0x0000000700099210 */ /* 0x000fca0007ffe0ff */
[----:B0-----:R-:W-:-:S05]  /*5880*/  @!P1 IMAD.WIDE R8, R9, 0x4, R10 ;  /* 0x0000000409089825 */ /* 0x001fca00078e020a */
[----:B------:R0:W-:Y:S02]  /*5890*/  @!P1 STG.E desc[UR16][R8.64], R7 ;  /* 0x0000000708009986 */ /* 0x0001e4000c101910 */
.L_x_191:
[----:B------:R-:W-:Y:S02]  /*58a0*/  ISETP.GE.AND P0, PT, R6, 0x2, PT ;  /* 0x000000020600780c */ /* 0x000fe40003f06270 */
[----:B------:R-:W-:-:S11]  /*58b0*/  CS2R R12, SRZ ;  /* 0x00000000000c7805 */ /* 0x000fd6000001ff00 */
[----:B------:R-:W-:Y:S05]  /*58c0*/  @!P0 BRA `(.L_x_196) ;  /* 0x0000001c00008947 */ /* 0x000fea0003800000 */
[----:B------:R-:W1:Y:S01]  /*58d0*/  LDCU UR5, c[0x0][0x398] ;  /* 0x00007300ff0577ac */ /* 0x000e620008000800 */
[----:B------:R-:W-:Y:S01]  /*58e0*/  IMAD R6, R5, R6, RZ ;  /* 0x0000000605067224 */ /* 0x000fe200078e02ff */
[----:B------:R-:W-:Y:S01]  /*58f0*/  UISETP.GE.U32.AND UP0, UPT, UR21, 0x3, UPT ;  /* 0x000000031500788c */ /* 0x000fe2000bf06070 */
[----:B-1----:R-:W-:-:S08]  /*5900*/  MOV R33, UR5 ;  /* 0x0000000500217c02 */ /* 0x002fd00008000f00 */
[----:B------:R-:W-:Y:S05]  /*5910*/  BRA.U !UP0, `(.L_x_197) ;  /* 0x0000000908b07547 */ /* 0x000fea000b800000 */
[----:B------:R-:W1:Y:S01]  /*5920*/  LDC.64 R20, c[0x0][0x390] ;  /* 0x0000e400ff147b82 */ /* 0x000e620000000a00 */
[----:B0-----:R-:W-:Y:S01]  /*5930*/  HFMA2 R8, -RZ, RZ, 0, 0 ;  /* 0x00000000ff087431 */ /* 0x001fe200000001ff */
[----:B------:R-:W-:Y:S02]  /*5940*/  IADD3 R7, PT, PT, R6, -0x1, RZ ;  /* 0xffffffff06077810 */ /* 0x000fe40007ffe0ff */
[----:B------:R-:W-:-:S07]  /*5950*/  MOV R9, UR5 ;  /* 0x0000000500097c02 */ /* 0x000fce0008000f00 */
.L_x_206:
[----:B------:R-:W-:Y:S01]  /*5960*/  IMAD.HI.U32 R0, R28, -0x4370ec6f, RZ ;  /* 0xbc8f13911c007827 */ /* 0x000fe200078e00ff */
[----:B---3--:R-:W0:Y:S01]  /*5970*/  MUFU.RCP64H R13, 2.14748262400000000000e+09 ;  /* 0x41dfffff000d7908 */ /* 0x008e220000001800 */
[----:B------:R-:W-:Y:S01]  /*5980*/  MOV R10, 0xff800000 ;  /* 0xff800000000a7802 */ /* 0x000fe20000000f00 */
[----:B------:R-:W-:Y:S01]  /*5990*/  BSSY.RECONVERGENT B2, `(.L_x_198) ;  /* 0x000001b000027945 */ /* 0x000fe20003800200 */
[----:B------:R-:W-:Y:S02]  /*59a0*/  MOV R11, 0x41dfffff ;  /* 0x41dfffff000b7802 */ /* 0x000fe40000000f00 */
[----:B------:R-:W-:Y:S02]  /*59b0*/  SHF.R.U32.HI R15, RZ, 0xf, R0 ;  /* 0x0000000fff0f7819 */ /* 0x000fe40000011600 */
[----:B------:R-:W-:-:S03]  /*59c0*/  MOV R12, 0x1 ;  /* 0x00000001000c7802 */ /* 0x000fc60000000f00 */
[C---:B------:R-:W-:Y:S02]  /*59d0*/  IMAD R28, R15.reuse, -0xadc8, R28 ;  /* 0xffff52380f1c7824 */ /* 0x040fe400078e021c */
[----:B------:R-:W-:Y:S02]  /*59e0*/  IMAD R17, R15, 0xd47, RZ ;  /* 0x00000d470f117824 */ /* 0x000fe400078e02ff */
[----:B------:R-:W-:Y:S01]  /*59f0*/  IMAD R28, R28, 0xbc8f, RZ ;  /* 0x0000bc8f1c1c7824 */ /* 0x000fe200078e02ff */
[----:B0-----:R-:W-:Y:S02]  /*5a00*/  DFMA R14, R12, -R10, 1 ;  /* 0x3ff000000c0e742b */ /* 0x001fe4000000080a */
[----:B------:R-:W-:Y:S02]  /*5a10*/  LOP3.LUT R19, R17, 0x7fffffff, RZ, 0x3c, !PT ;  /* 0x7fffffff11137812 */ /* 0x000fe400078e3cff */
[----:B------:R-:W-:-:S04]  /*5a20*/  ISETP.GE.U32.AND P0, PT, R28, R17, PT ;  /* 0x000000111c00720c */ /* 0x000fc80003f06070 */
[----:B------:R-:W-:-:S09]  /*5a30*/  DFMA R14, R14, R14, R14 ;  /* 0x0000000e0e0e722b */ /* 0x000fd2000000000e */
[----:B------:R-:W-:Y:S01]  /*5a40*/  @P0 IADD3 R19, PT, PT, -R17, RZ, RZ ;  /* 0x000000ff11130210 */ /* 0x000fe20007ffe1ff */
[----:B------:R-:W-:-:S03]  /*5a50*/  DFMA R14, R12, R14, R12 ;  /* 0x0000000e0c0e722b */ /* 0x000fc6000000000c */
[----:B------:R-:W-:-:S04]  /*5a60*/  IADD3 R28, PT, PT, R28, R19, RZ ;  /* 0x000000131c1c7210 */ /* 0x000fc80007ffe0ff */
        /* <DEDUP_REMOVED lines=12> */
[----:B-1----:R-:W-:Y:S05]  /*5b30*/  CALL.REL.NOINC `($__internal_1_$__cuda_sm20_div_rn_f64_full) ;  /* 0x0000003800b07944 */ /* 0x002fea0003c00000 */
.L_x_199:
[----:B------:R-:W-:Y:S05]  /*5b40*/  BSYNC.RECONVERGENT B2 ;  /* 0x0000000000027941 */ /* 0x000fea0003800200 */
.L_x_198:
        /* <DEDUP_REMOVED lines=40> */
.L_x_201:
[----:B------:R-:W-:Y:S05]  /*5dd0*/  BSYNC.RECONVERGENT B2 ;  /* 0x0000000000027941 */ /* 0x000fea0003800200 */
.L_x_200:
        /* <DEDUP_REMOVED lines=10> */
[C---:B------:R-:W-:Y:S02]  /*5e80*/  IMAD R28, R17.reuse, -0xadc8, R28 ;  /* 0xffff5238111c7824 */ /* 0x040fe400078e021c */
[----:B------:R-:W-:Y:S02]  /*5e90*/  IMAD R17, R17, 0xd47, RZ ;  /* 0x00000d4711117824 */ /* 0x000fe400078e02ff */
[----:B------:R-:W-:Y:S01]  /*5ea0*/  IMAD R28, R28, 0xbc8f, RZ ;  /* 0x0000bc8f1c1c7824 */ /* 0x000fe200078e02ff */
[----:B------:R-:W-:Y:S02]  /*5eb0*/  MOV R14, 0xff800000 ;  /* 0xff800000000e7802 */ /* 0x000fe40000000f00 */
[----:B------:R-:W-:Y:S02]  /*5ec0*/  MOV R15, 0x41dfffff ;  /* 0x41dfffff000f7802 */ /* 0x000fe40000000f00 */
[----:B------:R-:W-:-:S04]  /*5ed0*/  ISETP.GE.U32.AND P0, PT, R28, R17, PT ;  /* 0x000000111c00720c */ /* 0x000fc80003f06070 */
[----:B0-----:R-:W-:Y:S01]  /*5ee0*/  DFMA R12, R34, -R14, 1 ;  /* 0x3ff00000220c742b */ /* 0x001fe2000000080e */
[----:B------:R-:W-:-:S07]  /*5ef0*/  LOP3.LUT R29, R17, 0x7fffffff, RZ, 0x3c, !PT ;  /* 0x7fffffff111d7812 */ /* 0x000fce00078e3cff */
[----:B------:R-:W-:Y:S01]  /*5f00*/  DFMA R12, R12, R12, R12 ;  /* 0x0000000c0c0c722b */ /* 0x000fe2000000000c */
[----:B------:R-:W-:-:S05]  /*5f10*/  @P0 IMAD.MOV R29, RZ, RZ, -R17 ;  /* 0x000000ffff1d0224 */ /* 0x000fca00078e0a11 */
        /* <DEDUP_REMOVED lines=18> */
.L_x_203:
[----:B------:R-:W-:Y:S05]  /*6040*/  BSYNC.RECONVERGENT B2 ;  /* 0x0000000000027941 */ /* 0x000fea0003800200 */
.L_x_202:
        /* <DEDUP_REMOVED lines=37> */
[----:B------:R-:W-:-:S07]  /*62a0*/  MOV R0, 0x62c0 ;  /* 0x000062c000007802 */ /* 0x000fce0000000f00 */
[----:B0-----:R-:W-:Y:S05]  /*62b0*/  CALL.REL.NOINC `($__internal_1_$__cuda_sm20_div_rn_f64_full) ;  /* 0x0000003000d07944 */ /* 0x001fea0003c00000 */
.L_x_205:
[----:B------:R-:W-:Y:S05]  /*62c0*/  BSYNC.RECONVERGENT B2 ;  /* 0x0000000000027941 */ /* 0x000fea0003800200 */
.L_x_204:
[----:B------:R-:W-:Y:S01]  /*62d0*/  DFMA R34, R34, R22, RZ ;  /* 0x000000162222722b */ /* 0x000fe200000000ff */
[----:B------:R-:W-:Y:S02]  /*62e0*/  IADD3 R0, P0, PT, R6, R9, RZ ;  /* 0x0000000906007210 */ /* 0x000fe40007f1e0ff */
[----:B------:R-:W-:-:S04]  /*62f0*/  SHF.R.S32.HI R9, RZ, 0x1f, R9 ;  /* 0x0000001fff097819 */ /* 0x000fc80000011409 */
[----:B------:R-:W-:Y:S02]  /*6300*/  LEA.HI.X.SX32 R9, R6, R9, 0x1, P0 ;  /* 0x0000000906097211 */ /* 0x000fe400000f0eff */
[C---:B0-----:R-:W-:Y:S01]  /*6310*/  LEA R10, P0, R0.reuse, UR18, 0x2 ;  /* 0x00000012000a7c11 */ /* 0x041fe2000f8010ff */
[----:B------:R-:W0:Y:S03]  /*6320*/  F2I.F64.TRUNC R35, R34 ;  /* 0x0000002200237311 */ /* 0x000e26000030d100 */
[----:B------:R-:W-:-:S05]  /*6330*/  LEA.HI.X R11, R0, UR19, R9, 0x2, P0 ;  /* 0x00000013000b7c11 */ /* 0x000fca00080f1409 */
[----:B------:R-:W2:Y:S01]  /*6340*/  LDG.E R15, desc[UR16][R10.64+-0x10] ;  /* 0xfffff0100a0f7981 */ /* 0x000ea2000c1e1900 */
[----:B0-----:R-:W-:-:S05]  /*6350*/  IADD3 R13, PT, PT, R6, R35, RZ ;  /* 0x00000023060d7210 */ /* 0x001fca0007ffe0ff */
[----:B------:R-:W-:-:S05]  /*6360*/  IMAD.WIDE R12, R13, 0x4, R20 ;  /* 0x000000040d0c7825 */ /* 0x000fca00078e0214 */
[----:B------:R-:W3:Y:S01]  /*6370*/  LDG.E R17, desc[UR16][R12.64] ;  /* 0x000000100c117981 */ /* 0x000ee2000c1e1900 */
[----:B------:R-:W-:-:S04]  /*6380*/  IADD3 R8, PT, PT, R8, 0x4, RZ ;  /* 0x0000000408087810 */ /* 0x000fc80007ffe0ff */
[----:B------:R-:W-:Y:S02]  /*6390*/  ISETP.NE.AND P0, PT, R8, UR24, PT ;  /* 0x0000001808007c0c */ /* 0x000fe4000bf05270 */
[----:B------:R-:W-:Y:S01]  /*63a0*/  MOV R9, R33 ;  /* 0x0000002100097202 */ /* 0x000fe20000000f00 */
[----:B---3--:R3:W-:Y:S04]  /*63b0*/  STG.E desc[UR16][R10.64+-0x10], R17 ;  /* 0xfffff0110a007986 */ /* 0x0087e8000c101910 */
[----:B--2---:R3:W-:Y:S06]  /*63c0*/  STG.E desc[UR16][R12.64], R15 ;  /* 0x0000000f0c007986 */ /* 0x0047ec000c101910 */
[----:B------:R-:W-:Y:S05]  /*63d0*/  @P0 BRA `(.L_x_206) ;  /* 0xfffffff400600947 */ /* 0x000fea000383ffff */
.L_x_197:
[----:B------:R-:W-:-:S09]  /*63e0*/  ULOP3.LUT UP0, URZ, UR20, 0x3, URZ, 0xc0, !UPT ;  /* 0x0000000314ff7892 */ /* 0x000fd2000f80c0ff */
[----:B------:R-:W-:Y:S05]  /*63f0*/  BRA.U !UP0, `(.L_x_207) ;  /* 0x0000000908207547 */ /* 0x000fea000b800000 */
[----:B------:R-:W-:-:S09]  /*6400*/  UISETP.NE.AND UP0, UPT, UR9, URZ, UPT ;  /* 0x000000ff0900728c */ /* 0x000fd2000bf05270 */
[----:B------:R-:W-:Y:S05]  /*6410*/  BRA.U !UP0, `(.L_x_208) ;  /* 0x00000005085c7547 */ /* 0x000fea000b800000 */
[----:B------:R-:W-:Y:S01]  /*6420*/  IMAD.HI.U32 R0, R28, -0x4370ec6f, RZ ;  /* 0xbc8f13911c007827 */ /* 0x000fe200078e00ff */
[----:B---3--:R-:W1:Y:S03]  /*6430*/  MUFU.RCP64H R11, 2.14748262400000000000e+09 ;  /* 0x41dfffff000b7908 */ /* 0x008e660000001800 */
[----:B------:R-:W-:Y:S01]  /*6440*/  HFMA2 R10, -RZ, RZ, 0, 5.9604644775390625e-08 ;  /* 0x00000001ff0a7431 */ /* 0x000fe200000001ff */
[----:B0-----:R-:W-:Y:S01]  /*6450*/  MOV R8, 0xff800000 ;  /* 0xff80000000087802 */ /* 0x001fe20000000f00 */
[----:B------:R-:W-:Y:S01]  /*6460*/  BSSY.RECONVERGENT B2, `(.L_x_209) ;  /* 0x000001a000027945 */ /* 0x000fe20003800200 */
[----:B------:R-:W-:Y:S02]  /*6470*/  SHF.R.U32.HI R7, RZ, 0xf, R0 ;  /* 0x0000000fff077819 */ /* 0x000fe40000011600 */
[----:B------:R-:W-:-:S03]  /*6480*/  MOV R9, 0x41dfffff ;  /* 0x41dfffff00097802 */ /* 0x000fc60000000f00 */
[C---:B------:R-:W-:Y:S02]  /*6490*/  IMAD R28, R7.reuse, -0xadc8, R28 ;  /* 0xffff5238071c7824 */ /* 0x040fe400078e021c */
[----:B------:R-:W-:Y:S02]  /*64a0*/  IMAD R7, R7, 0xd47, RZ ;  /* 0x00000d4707077824 */ /* 0x000fe400078e02ff */
[----:B------:R-:W-:-:S03]  /*64b0*/  IMAD R28, R28, 0xbc8f, RZ ;  /* 0x0000bc8f1c1c7824 */ /* 0x000fc600078e02ff */
[----:B------:R-:W-:Y:S01]  /*64c0*/  LOP3.LUT R15, R7, 0x7fffffff, RZ, 0x3c, !PT ;  /* 0x7fffffff070f7812 */ /* 0x000fe200078e3cff */
[----:B-1----:R-:W-:Y:S01]  /*64d0*/  DFMA R12, R10, -R8, 1 ;  /* 0x3ff000000a0c742b */ /* 0x002fe20000000808 */
        /* <DEDUP_REMOVED lines=18> */
.L_x_210:
[----:B------:R-:W-:Y:S05]  /*6600*/  BSYNC.RECONVERGENT B2 ;  /* 0x0000000000027941 */ /* 0x000fea0003800200 */
.L_x_209:
        /* <DEDUP_REMOVED lines=46> */
.L_x_212:
[----:B------:R-:W-:Y:S05]  /*68f0*/  BSYNC.RECONVERGENT B2 ;  /* 0x0000000000027941 */ /* 0x000fea0003800200 */
.L_x_211:
        /* <DEDUP_REMOVED lines=9> */
.L_x_208:
[----:B------:R-:W-:-:S09]  /*6990*/  UISETP.NE.AND UP0, UPT, UR11, URZ, UPT ;  /* 0x000000ff0b00728c */ /* 0x000fd2000bf05270 */
[----:B------:R-:W-:Y:S05]  /*69a0*/  BRA.U !UP0, `(.L_x_207) ;  /* 0x0000000108b47547 */ /* 0x000fea000b800000 */
[----:B-1-3--:R-:W1:Y:S01]  /*69b0*/  MUFU.RCP64H R11, 2.14748262400000000000e+09 ;  /* 0x41dfffff000b7908 */ /* 0x00ae620000001800 */
[----:B------:R-:W-:-:S04]  /*69c0*/  IMAD.HI.U32 R0, R28, -0x4370ec6f, RZ ;  /* 0xbc8f13911c007827 */ /* 0x000fc800078e00ff */
[----:B------:R-:W-:Y:S01]  /*69d0*/  HFMA2 R10, -RZ, RZ, 0, 5.9604644775390625e-08 ;  /* 0x00000001ff0a7431 */ /* 0x000fe200000001ff */
[----:B0-----:R-:W-:Y:S01]  /*69e0*/  MOV R8, 0xff800000 ;  /* 0xff80000000087802 */ /* 0x001fe20000000f00 */
[----:B------:R-:W-:Y:S01]  /*69f0*/  BSSY.RECONVERGENT B2, `(.L_x_213) ;  /* 0x0000019000027945 */ /* 0x000fe20003800200 */
[----:B------:R-:W-:Y:S02]  /*6a00*/  MOV R9, 0x41dfffff ;  /* 0x41dfffff00097802 */ /* 0x000fe40000000f00 */
[----:B------:R-:W-:-:S05]  /*6a10*/  SHF.R.U32.HI R7, RZ, 0xf, R0 ;  /* 0x0000000fff077819 */ /* 0x000fca0000011600 */
[C---:B------:R-:W-:Y:S02]  /*6a20*/  IMAD R28, R7.reuse, -0xadc8, R28 ;  /* 0xffff5238071c7824 */ /* 0x040fe400078e021c */
[----:B------:R-:W-:Y:S02]  /*6a30*/  IMAD R7, R7, 0xd47, RZ ;  /* 0x00000d4707077824 */ /* 0x000fe400078e02ff */
[----:B------:R-:W-:Y:S01]  /*6a40*/  IMAD R28, R28, 0xbc8f, RZ ;  /* 0x0000bc8f1c1c7824 */ /* 0x000fe200078e02ff */
[----:B-1----:R-:W-:Y:S02]  /*6a50*/  DFMA R12, R10, -R8, 1 ;  /* 0x3ff000000a0c742b */ /* 0x002fe40000000808 */
        /* <DEDUP_REMOVED lines=18> */
.L_x_214:
[----:B------:R-:W-:Y:S05]  /*6b80*/  BSYNC.RECONVERGENT B2 ;  /* 0x0000000000027941 */ /* 0x000fea0003800200 */
.L_x_213:
        /* <DEDUP_REMOVED lines=15> */
.L_x_207:
[----:B------:R-:W-:Y:S01]  /*6c80*/  UISETP.GE.U32.AND UP0, UPT, UR21, 0x7, UPT ;  /* 0x000000071500788c */ /* 0x000fe2000bf06070 */
[----:B-1-34-:R-:W-:Y:S01]  /*6c90*/  CS2R R12, SRZ ;  /* 0x00000000000c7805 */ /* 0x01afe2000001ff00 */
[----:B------:R-:W-:-:S07]  /*6ca0*/  UMOV UR5, 0x1 ;  /* 0x0000000100057882 */ /* 0x000fce0000000000 */
[----:B------:R-:W-:Y:S05]  /*6cb0*/  BRA.U !UP0, `(.L_x_215) ;  /* 0x0000000108d07547 */ /* 0x000fea000b800000 */
[----:B------:R-:W-:Y:S01]  /*6cc0*/  CS2R R12, SRZ ;  /* 0x00000000000c7805 */ /* 0x000fe2000001ff00 */
[----:B------:R-:W1:Y:S01]  /*6cd0*/  LDCU UR27, c[0x0][0x398] ;  /* 0x00007300ff1b77ac */ /* 0x000e620008000800 */
[----:B------:R-:W-:-:S05]  /*6ce0*/  UMOV UR5, 0x1 ;  /* 0x0000000100057882 */ /* 0x000fca0000000000 */
.L_x_216:
        /* <DEDUP_REMOVED lines=22> */
[----:B------:R-:W4:Y:S01]  /*6e50*/  LDG.E.64 R14, desc[UR16][R28.64] ;  /* 0x000000101c0e7981 */ /* 0x000f22000c1e1b00 */
[----:B-----5:R-:W-:Y:S02]  /*6e60*/  IMAD R33, R17, UR27, R18 ;  /* 0x0000001b11217c24 */ /* 0x020fe4000f8e0212 */
[----:B------:R-:W-:-:S05]  /*6e70*/  IMAD.WIDE R30, R31, 0x8, R20 ;  /* 0x000000081f1e7825 */ /* 0x000fca00078e0214 */
[----:B------:R-:W5:Y:S01]  /*6e80*/  LDG.E.64 R16, desc[UR16][R30.64] ;  /* 0x000000101e107981 */ /* 0x000f62000c1e1b00 */
[----:B------:R-:W-:-:S04]  /*6e90*/  IMAD.WIDE R32, R33, 0x8, R20 ;  /* 0x0000000821207825 */ /* 0x000fc800078e0214 */
[----:B------:R-:W-:Y:S02]  /*6ea0*/  IMAD R25, R18, UR27, R7 ;  /* 0x0000001b12197c24 */ /* 0x000fe4000f8e0207 */
[----:B------:R-:W5:Y:S01]  /*6eb0*/  LDG.E.64 R18, desc[UR16][R32.64] ;  /* 0x0000001020127981 */ /* 0x000f62000c1e1b00 */
[----:B------:R-:W-:Y:S02]  /*6ec0*/  IMAD R35, R7, UR27, R0 ;  /* 0x0000001b07237c24 */ /* 0x000fe4000f8e0200 */
[----:B------:R-:W-:-:S06]  /*6ed0*/  IMAD.WIDE R24, R25, 0x8, R20 ;  /* 0x0000000819187825 */ /* 0x000fcc00078e0214 */
[----:B------:R-:W5:Y:S01]  /*6ee0*/  LDG.E.64 R24, desc[UR16][R24.64] ;  /* 0x0000001018187981 */ /* 0x000f62000c1e1b00 */
[----:B------:R-:W-:-:S04]  /*6ef0*/  IMAD.WIDE R34, R35, 0x8, R20 ;  /* 0x0000000823227825 */ /* 0x000fc800078e0214 */
[----:B------:R-:W-:Y:S02]  /*6f00*/  IMAD R7, R0, UR27, R27 ;  /* 0x0000001b00077c24 */ /* 0x000fe4000f8e021b */
        /* <DEDUP_REMOVED lines=15> */
.L_x_215:
        /* <DEDUP_REMOVED lines=9> */
[----:B------:R-:W-:-:S06]  /*7090*/  USHF.R.S32.HI UR14, URZ, 0x1f, UR5 ;  /* 0x0000001fff0e7899 */ /* 0x000fcc0008011405 */
[----:B------:R-:W-:-:S05]  /*70a0*/  LEA.HI.X.SX32 R9, R6, UR14, 0x1, P0 ;  /* 0x0000000e06097c11 */ /* 0x000fca00080f0eff */
        /* <DEDUP_REMOVED lines=27> */
.L_x_217:
        /* <DEDUP_REMOVED lines=27> */
.L_x_218:
        /* <DEDUP_REMOVED lines=12> */
.L_x_196:
[----:B------:R-:W1:Y:S01]  /*74d0*/  LDCU UR5, c[0x0][0x398] ;  /* 0x00007300ff0577ac */ /* 0x000e620008000800 */
[----:B------:R-:W2:Y:S08]  /*74e0*/  LDC.64 R10, c[0x0][0x390] ;  /* 0x0000e400ff0a7b82 */ /* 0x000eb00000000a00 */
[----:B0-----:R-:W0:Y:S01]  /*74f0*/  LDC.64 R6, c[0x0][0x388] ;  /* 0x0000e200ff067b82 */ /* 0x001e220000000a00 */
[----:B-1----:R-:W-:-:S05]  /*7500*/  IMAD R9, R5, UR5, RZ ;  /* 0x0000000505097c24 */ /* 0x002fca000f8e02ff */
[C---:B------:R-:W-:Y:S01]  /*7510*/  IADD3 R5, PT, PT, R9.reuse, UR20, RZ ;  /* 0x0000001409057c10 */ /* 0x040fe2000fffe0ff */
[----:B--2---:R-:W-:-:S04]  /*7520*/  IMAD.WIDE R8, R9, 0x4, R10 ;  /* 0x0000000409087825 */ /* 0x004fc800078e020a */
[----:B------:R-:W-:Y:S02]  /*7530*/  IMAD.WIDE R10, R5, 0x4, R10 ;  /* 0x00000004050a7825 */ /* 0x000fe400078e020a */
[----:B------:R-:W2:Y:S04]  /*7540*/  LDG.E R5, desc[UR16][R8.64] ;  /* 0x0000001008057981 */ /* 0x000ea8000c1e1900 */
        /* <DEDUP_REMOVED lines=8> */
[----:B------:R-:W-:Y:S02]  /*75d0*/  PRMT R0, RZ, 0x7610, R0 ;  /* 0x00007610ff007816 */ /* 0x000fe40000000000 */
[----:B------:R-:W-:-:S07]  /*75e0*/  MOV R5, RZ ;  /* 0x000000ff00057202 */ /* 0x000fce0000000f00 */
.L_x_245:
        /* <DEDUP_REMOVED lines=10> */
.L_x_239:
[----:B------:R-:W-:Y:S01]  /*7690*/  BSSY.RECONVERGENT B3, `(.L_x_222) ;  /* 0x00000c5000037945 */ /* 0x000fe20003800200 */
[----:B------:R-:W-:Y:S01]  /*76a0*/  MOV R33, R32 ;  /* 0x0000002000217202 */ /* 0x000fe20000000f00 */
[----:B0-----:R-:W-:-:S04]  /*76b0*/  IMAD.WIDE R16, R32, 0x4, R8 ;  /* 0x0000000420107825 */ /* 0x001fc800078e0208 */
[----:B------:R-:W-:Y:S01]  /*76c0*/  IMAD.WIDE R20, R31, 0x4, R8 ;  /* 0x000000041f147825 */ /* 0x000fe200078e0208 */
[----:B------:R-:W-:Y:S06]  /*76d0*/  @P0 BRA `(.L_x_223) ;  /* 0x0000000000dc0947 */ /* 0x000fec0003800000 */
[----:B------:R-:W-:-:S13]  /*76e0*/  ISETP.NE.AND P1, PT, R31, UR21, PT ;  /* 0x000000151f007c0c */ /* 0x000fda000bf25270 */
[----:B------:R-:W-:Y:S05]  /*76f0*/  @P1 BRA `(.L_x_224) ;  /* 0x0000000000681947 */ /* 0x000fea0003800000 */
[----:B------:R-:W2:Y:S01]  /*7700*/  LDG.E R21, desc[UR16][R10.64] ;  /* 0x000000100a157981 */ /* 0x000ea2000c1e1900 */
[----:B------:R-:W0:Y:S03]  /*7710*/  LDCU UR5, c[0x0][0x398] ;  /* 0x00007300ff0577ac */ /* 0x000e260008000800 */
        /* <DEDUP_REMOVED lines=24> */
.L_x_224:
        /* <DEDUP_REMOVED lines=27> */
.L_x_223:
[----:B------:R-:W-:-:S13]  /*7a50*/  ISETP.NE.AND P1, PT, R32, RZ, PT ;  /* 0x000000ff2000720c */ /* 0x000fda0003f25270 */
[----:B------:R-:W-:Y:S05]  /*7a60*/  @P1 BRA `(.L_x_226) ;  /* 0x0000000000cc1947 */ /* 0x000fea0003800000 */
[----:B------:R-:W-:-:S13]  /*7a70*/  ISETP.NE.AND P1, PT, R5, UR20, PT ;  /* 0x0000001405007c0c */ /* 0x000fda000bf25270 */
[----:B------:R-:W-:Y:S05]  /*7a80*/  @P1 BRA `(.L_x_227) ;  /* 0x0000000000581947 */ /* 0x000fea0003800000 */
[----:B------:R-:W2:Y:S01]  /*7a90*/  LDG.E R21, desc[UR16][R10.64] ;  /* 0x000000100a157981 */ /* 0x000ea2000c1e1900 */
[----:B------:R-:W0:Y:S03]  /*7aa0*/  LDCU UR5, c[0x0][0x398] ;  /* 0x00007300ff0577ac */ /* 0x000e260008000800 */
[----:B------:R-:W2:Y:S01]  /*7ab0*/  LDG.E R28, desc[UR16][R8.64] ;  /* 0x00000010081c7981 */ /* 0x000ea2000c1e1900 */
[----:B------:R-:W1:Y:S03]  /*7ac0*/  LDCU.64 UR28, c[0x0][0x388] ;  /* 0x00007100ff1c77ac */ /* 0x000e660008000a00 */
[----:B------:R-:W3:Y:S04]  /*7ad0*/  LDG.E R24, desc[UR16][R10.64+-0x4] ;  /* 0xfffffc100a187981 */ /* 0x000ee8000c1e1900 */
[----:B------:R-:W4:Y:S01]  /*7ae0*/  LDG.E R20, desc[UR16][R8.64+0x4] ;  /* 0x0000041008147981 */ /* 0x000f22000c1e1900 */
[----:B0-----:R-:W-:Y:S01]  /*7af0*/  IMAD.U32 R7, RZ, RZ, UR5 ;  /* 0x00000005ff077e24 */ /* 0x001fe2000f8e00ff */
[----:B-1----:R-:W-:-:S02]  /*7b00*/  MOV R18, UR28 ;  /* 0x0000001c00127c02 */ /* 0x002fc40008000f00 */
        /* <DEDUP_REMOVED lines=14> */
.L_x_227:
        /* <DEDUP_REMOVED lines=27> */
.L_x_226:
        /* <DEDUP_REMOVED lines=29> */
.L_x_228:
        /* <DEDUP_REMOVED lines=29> */
.L_x_229:
        /* <DEDUP_REMOVED lines=26> */
.L_x_225:
[----:B------:R-:W-:Y:S05]  /*82e0*/  BSYNC.RECONVERGENT B3 ;  /* 0x0000000000037941 */ /* 0x000fea0003800200 */
.L_x_222:
        /* <DEDUP_REMOVED lines=8> */
[----:B0-----:R-:W2:Y:S04]  /*8370*/  LDG.E R25, desc[UR16][R10.64] ;  /* 0x000000100a197981 */ /* 0x001ea8000c1e1900 */
[----:B------:R-:W2:Y:S04]  /*8380*/  LDG.E R24, desc[UR16][R8.64] ;  /* 0x0000001008187981 */ /* 0x000ea8000c1e1900 */
        /* <DEDUP_REMOVED lines=18> */
.L_x_232:
        /* <DEDUP_REMOVED lines=21> */
.L_x_231:
[----:B------:R-:W-:-:S13]  /*8600*/  ISETP.NE.AND P1, PT, R32, RZ, PT ;  /* 0x000000ff2000720c */ /* 0x000fda0003f25270 */
[----:B------:R-:W-:Y:S05]  /*8610*/  @P1 BRA `(.L_x_234) ;  /* 0x0000000000a41947 */ /* 0x000fea0003800000 */
[----:B------:R-:W-:-:S13]  /*8620*/  ISETP.NE.AND P1, PT, R5, UR20, PT ;  /* 0x0000001405007c0c */ /* 0x000fda000bf25270 */
[----:B------:R-:W-:Y:S05]  /*8630*/  @P1 BRA `(.L_x_235) ;  /* 0x0000000000441947 */ /* 0x000fea0003800000 */
[----:B------:R-:W2:Y:S04]  /*8640*/  LDG.E R26, desc[UR16][R10.64+-0x4] ;  /* 0xfffffc100a1a7981 */ /* 0x000ea8000c1e1900 */
[----:B------:R-:W2:Y:S04]  /*8650*/  LDG.E R27, desc[UR16][R10.64] ;  /* 0x000000100a1b7981 */ /* 0x000ea8000c1e1900 */
[----:B------:R-:W3:Y:S04]  /*8660*/  LDG.E R24, desc[UR16][R8.64] ;  /* 0x0000001008187981 */ /* 0x000ee8000c1e1900 */
[----:B0-----:R-:W4:Y:S01]  /*8670*/  LDG.E R25, desc[UR16][R8.64+0x4] ;  /* 0x0000041008197981 */ /* 0x001f22000c1e1900 */
[----:B--2---:R-:W-:-:S02]  /*8680*/  IMAD R31, R26, R7, R27 ;  /* 0x000000071a1f7224 */ /* 0x004fc400078e021b */
[----:B---3--:R-:W-:Y:S02]  /*8690*/  IMAD R27, R27, R7, R24 ;  /* 0x000000071b1b7224 */ /* 0x008fe400078e0218 */
[----:B------:R-:W-:-:S04]  /*86a0*/  IMAD.WIDE R30, R31, 0x8, R18 ;  /* 0x000000081f1e7825 */ /* 0x000fc800078e0212 */
[----:B------:R-:W-:Y:S01]  /*86b0*/  IMAD.WIDE R26, R27, 0x8, R18 ;  /* 0x000000081b1a7825 */ /* 0x000fe200078e0212 */
[----:B------:R-:W2:Y:S05]  /*86c0*/  LDG.E.64 R28, desc[UR16][R30.64] ;  /* 0x000000101e1c7981 */ /* 0x000eaa000c1e1b00 */
        /* <DEDUP_REMOVED lines=8> */
.L_x_235:
[----:B------:R-:W2:Y:S04]  /*8750*/  LDG.E R31, desc[UR16][R10.64] ;  /* 0x000000100a1f7981 */ /* 0x000ea8000c1e1900 */
[----:B------:R-:W2:Y:S04]  /*8760*/  LDG.E R26, desc[UR16][R14.64] ;  /* 0x000000100e1a7981 */ /* 0x000ea8000c1e1900 */
[----:B------:R-:W3:Y:S04]  /*8770*/  LDG.E R27, desc[UR16][R14.64+0x4] ;  /* 0x000004100e1b7981 */ /* 0x000ee8000c1e1900 */
[----:B0-----:R-:W4:Y:S04]  /*8780*/  LDG.E R25, desc[UR16][R16.64+-0x4] ;  /* 0xfffffc1010197981 */ /* 0x001f28000c1e1900 */
        /* <DEDUP_REMOVED lines=18> */
.L_x_234:
[----:B------:R-:W-:-:S13]  /*88b0*/  ISETP.NE.AND P1, PT, R31, UR21, PT ;  /* 0x000000151f007c0c */ /* 0x000fda000bf25270 */
[----:B------:R-:W-:Y:S05]  /*88c0*/  @P1 BRA `(.L_x_236) ;  /* 0x0000000000541947 */ /* 0x000fea0003800000 */
        /* <DEDUP_REMOVED lines=21> */
.L_x_236:
        /* <DEDUP_REMOVED lines=23> */
.L_x_237:
        /* <DEDUP_REMOVED lines=20> */
.L_x_233:
[----:B------:R-:W-:Y:S05]  /*8cd0*/  BSYNC.RECONVERGENT B3 ;  /* 0x0000000000037941 */ /* 0x000fea0003800200 */
.L_x_230:
        /* <DEDUP_REMOVED lines=10> */
.L_x_238:
        /* <DEDUP_REMOVED lines=10> */
.L_x_243:
        /* <DEDUP_REMOVED lines=47> */
.L_x_242:
        /* <DEDUP_REMOVED lines=28> */
.L_x_244:
        /* <DEDUP_REMOVED lines=23> */
.L_x_241:
[----:B------:R-:W-:Y:S05]  /*9440*/  BSYNC.RECONVERGENT B3 ;  /* 0x0000000000037941 */ /* 0x000fea0003800200 */
.L_x_240:
[----:B------:R-:W2:Y:S04]  /*9450*/  LDG.E R0, desc[UR16][R10.64] ;  /* 0x000000100a007981 */ /* 0x000ea8000c1e1900 */
[----:B------:R-:W2:Y:S02]  /*9460*/  LDG.E R12, desc[UR16][R8.64] ;  /* 0x00000010080c7981 */ /* 0x000ea4000c1e1900 */
[----:B--2---:R-:W-:-:S04]  /*9470*/  IMAD R13, R0, R7, R12 ;  /* 0x00000007000d7224 */ /* 0x004fc800078e020c */
[----:B------:R-:W-:-:S06]  /*9480*/  IMAD.WIDE R18, R13, 0x8, R18 ;  /* 0x000000080d127825 */ /* 0x000fcc00078e0212 */
[----:B------:R-:W2:Y:S01]  /*9490*/  LDG.E.64 R18, desc[UR16][R18.64] ;  /* 0x0000001012127981 */ /* 0x000ea2000c1e1b00 */
[----:B------:R-:W-:Y:S01]  /*94a0*/  MOV R0, 0x1 ;  /* 0x0000000100007802 */ /* 0x000fe20000000f00 */
[----:B--2---:R-:W-:-:S11]  /*94b0*/  DADD R12, R18, R32 ;  /* 0x00000000120c7229 */ /* 0x004fd60000000020 */
.L_x_221:
[----:B------:R-:W-:Y:S05]  /*94c0*/  BSYNC.RECONVERGENT B2 ;  /* 0x0000000000027941 */ /* 0x000fea0003800200 */
.L_x_220:
        /* <DEDUP_REMOVED lines=8> */
.L_x_219:
[----:B------:R-:W-:-:S05]  /*9550*/  MOV R5, 0x8 ;  /* 0x0000000800057802 */ /* 0x000fca0000000f00 */
[----:B------:R-:W-:-:S05]  /*9560*/  IMAD.WIDE R4, R4, R5, UR6 ;  /* 0x0000000604047e25 */ /* 0x000fca000f8e0205 */
[----:B------:R1:W-:Y:S02]  /*9570*/  STG.E.64 desc[UR16][R4.64], R12 ;  /* 0x0000000c04007986 */ /* 0x0003e4000c101b10 */
.L_x_190:
[----:B------:R-:W-:Y:S05]  /*9580*/  BSYNC.RECONVERGENT B1 ;  /* 0x0000000000017941 */ /* 0x000fea0003800200 */
.L_x_189:
[----:B------:R-:W2:Y:S01]  /*9590*/  LDCU UR14, c[0x0][0x384] ;  /* 0x00007080ff0e77ac */ /* 0x000ea20008000800 */
[----:B------:R-:W-:-:S04]  /*95a0*/  UIADD3 UR5, UPT, UPT, UR4, 0x1, URZ ;  /* 0x0000000104057890 */ /* 0x000fc8000fffe0ff */
[----:B--2---:R-:W-:-:S06]  /*95b0*/  UISETP.NE.AND UP0, UPT, UR5, UR14, UPT ;  /* 0x0000000e0500728c */ /* 0x004fcc000bf05270 */
[----:B------:R-:W-:-:S13]  /*95c0*/  PLOP3.LUT P0, PT, PT, PT, UP0, 0x80, 0x8 ;  /* 0x000000000008781c */ /* 0x000fda0003f0f008 */
[----:B------:R-:W-:Y:S05]  /*95d0*/  @!P0 EXIT ;  /* 0x000000000000894d */ /* 0x000fea0003800000 */
[----:B------:R-:W-:Y:S01]  /*95e0*/  UMOV UR4, UR5 ;  /* 0x0000000500047c82 */ /* 0x000fe20008000000 */
[----:B------:R-:W-:Y:S05]  /*95f0*/  BRA `(.L_x_246) ;  /* 0xffffffbc00707947 */ /* 0x000fea000383ffff */
        .weak           $__internal_1_$__cuda_sm20_div_rn_f64_full
        .type           $__internal_1_$__cuda_sm20_div_rn_f64_full,@function
        .size           $__internal_1_$__cuda_sm20_div_rn_f64_full,(.L_x_1060 - $__internal_1_$__cuda_sm20_div_rn_f64_full)
$__internal_1_$__cuda_sm20_div_rn_f64_full:
        /* <DEDUP_REMOVED lines=11> */
[----:B------:R-:W-:Y:S01]  /*96b0*/  LOP3.LUT R30, R3, 0x7ff00000, RZ, 0xc0, !PT ;  /* 0x7ff00000031e7812 */ /* 0x000fe200078ec0ff */
[----:B------:R-:W0:Y:S01]  /*96c0*/  MUFU.RCP64H R35, R17 ;  /* 0x0000001100237308 */ /* 0x000e220000001800 */
[----:B------:R-:W-:Y:S02]  /*96d0*/  MOV R29, R10 ;  /* 0x0000000a001d7202 */ /* 0x000fe40000000f00 */
[----:B------:R-:W-:-:S02]  /*96e0*/  ISETP.GE.U32.AND P1, PT, R10, R30, PT ;  /* 0x0000001e0a00720c */ /* 0x000fc40003f26070 */
[----:B------:R-:W-:Y:S02]  /*96f0*/  @!P0 LOP3.LUT R30, R17, 0x7ff00000, RZ, 0xc0, !PT ;  /* 0x7ff00000111e8812 */ /* 0x000fe400078ec0ff */
[----:B------:R-:W-:Y:S02]  /*9700*/  @!P2 LOP3.LUT R11, R15, 0x7ff00000, RZ, 0xc0, !PT ;  /* 0x7ff000000f0ba812 */ /* 0x000fe400078ec0ff */
[----:B------:R-:W-:Y:S02]  /*9710*/  @!P2 MOV R26, RZ ;  /* 0x000000ff001aa202 */ /* 0x000fe40000000f00 */
[----:B------:R-:W-:Y:S02]  /*9720*/  @!P2 ISETP.GE.U32.AND P3, PT, R10, R11, PT ;  /* 0x0000000b0a00a20c */ /* 0x000fe40003f66070 */
[----:B------:R-:W-:Y:S02]  /*9730*/  MOV R11, 0x1ca00000 ;  /* 0x1ca00000000b7802 */ /* 0x000fe40000000f00 */
[----:B------:R-:W-:Y:S01]  /*9740*/  IADD3 R32, PT, PT, R30, -0x1, RZ ;  /* 0xffffffff1e207810 */ /* 0x000fe20007ffe0ff */
[----:B0-----:R-:W-:Y:S01]  /*9750*/  DFMA R24, R34, -R16, 1 ;  /* 0x3ff000002218742b */ /* 0x001fe20000000810 */
[----:B------:R-:W-:-:S07]  /*9760*/  @!P2 SEL R27, R11, 0x63400000, !P3 ;  /* 0x634000000b1ba807 */ /* 0x000fce0005800000 */
[----:B------:R-:W-:-:S08]  /*9770*/  DFMA R24, R24, R24, R24 ;  /* 0x000000181818722b */ /* 0x000fd00000000018 */
[----:B------:R-:W-:Y:S01]  /*9780*/  DFMA R34, R34, R24, R34 ;  /* 0x000000182222722b */ /* 0x000fe20000000022 */
[--C-:B------:R-:W-:Y:S02]  /*9790*/  @!P2 LOP3.LUT R24, R27, 0x80000000, R13.reuse, 0xf8, !PT ;  /* 0x800000001b18a812 */ /* 0x100fe400078ef80d */
[----:B------:R-:W-:Y:S02]  /*97a0*/  SEL R25, R11, 0x63400000, !P1 ;  /* 0x634000000b197807 */ /* 0x000fe40004800000 */
[----:B------:R-:W-:Y:S02]  /*97b0*/  @!P2 LOP3.LUT R27, R24, 0x100000, RZ, 0xfc, !PT ;  /* 0x00100000181ba812 */ /* 0x000fe400078efcff */
[----:B------:R-:W-:Y:S01]  /*97c0*/  LOP3.LUT R25, R25, 0x800fffff, R13, 0xf8, !PT ;  /* 0x800fffff19197812 */ /* 0x000fe200078ef80d */
[----:B------:R-:W-:Y:S01]  /*97d0*/  DFMA R36, R34, -R16, 1 ;  /* 0x3ff000002224742b */ /* 0x000fe20000000810 */
[----:B------:R-:W-:-:S06]  /*97e0*/  MOV R24, R12 ;  /* 0x0000000c00187202 */ /* 0x000fcc0000000f00 */
[----:B------:R-:W-:Y:S02]  /*97f0*/  @!P2 DFMA R24, R24, 2, -R26 ;  /* 0x400000001818a82b */ /* 0x000fe4000000081a */
[----:B------:R-:W-:-:S08]  /*9800*/  DFMA R36, R34, R36, R34 ;  /* 0x000000242224722b */ /* 0x000fd00000000022 */
[----:B------:R-:W-:Y:S01]  /*9810*/  @!P2 LOP3.LUT R29, R25, 0x7ff00000, RZ, 0xc0, !PT ;  /* 0x7ff00000191da812 */ /* 0x000fe200078ec0ff */
[----:B------:R-:W-:-:S03]  /*9820*/  DMUL R34, R36, R24 ;  /* 0x0000001824227228 */ /* 0x000fc60000000000 */
[----:B------:R-:W-:-:S04]  /*9830*/  IADD3 R31, PT, PT, R29, -0x1, RZ ;  /* 0xffffffff1d1f7810 */ /* 0x000fc80007ffe0ff */
[----:B------:R-:W-:Y:S01]  /*9840*/  ISETP.GT.U32.AND P0, PT, R31, 0x7feffffe, PT ;  /* 0x7feffffe1f00780c */ /* 0x000fe20003f04070 */
[----:B------:R-:W-:-:S03]  /*9850*/  DFMA R26, R34, -R16, R24 ;  /* 0x80000010221a722b */ /* 0x000fc60000000018 */
[----:B------:R-:W-:-:S05]  /*9860*/  ISETP.GT.U32.OR P0, PT, R32, 0x7feffffe, P0 ;  /* 0x7feffffe2000780c */ /* 0x000fca0000704470 */
[----:B------:R-:W-:-:S08]  /*9870*/  DFMA R26, R36, R26, R34 ;  /* 0x0000001a241a722b */ /* 0x000fd00000000022 */
[----:B------:R-:W-:Y:S05]  /*9880*/  @P0 BRA `(.L_x_248) ;  /* 0x00000000006c0947 */ /* 0x000fea0003800000 */
[----:B------:R-:W-:-:S04]  /*9890*/  LOP3.LUT R13, R15, 0x7ff00000, RZ, 0xc0, !PT ;  /* 0x7ff000000f0d7812 */ /* 0x000fc800078ec0ff */
[CC--:B------:R-:W-:Y:S02]  /*98a0*/  VIADDMNMX R12, R10.reuse, -R13.reuse, 0xb9600000, !PT ;  /* 0xb96000000a0c7446 */ /* 0x0c0fe4000780090d */
[----:B------:R-:W-:Y:S02]  /*98b0*/  ISETP.GE.U32.AND P0, PT, R10, R13, PT ;  /* 0x0000000d0a00720c */ /* 0x000fe40003f06070 */
[----:B------:R-:W-:Y:S02]  /*98c0*/  VIMNMX R12, PT, PT, R12, 0x46a00000, PT ;  /* 0x46a000000c0c7848 */ /* 0x000fe40003fe0100 */
[----:B------:R-:W-:-:S04]  /*98d0*/  SEL R11, R11, 0x63400000, !P0 ;  /* 0x634000000b0b7807 */ /* 0x000fc80004000000 */
[----:B------:R-:W-:Y:S02]  /*98e0*/  IADD3 R11, PT, PT, -R11, R12, RZ ;  /* 0x0000000c0b0b7210 */ /* 0x000fe40007ffe1ff */
[----:B------:R-:W-:Y:S02]  /*98f0*/  MOV R12, RZ ;  /* 0x000000ff000c7202 */ /* 0x000fe40000000f00 */
        /* <DEDUP_REMOVED lines=20> */
.L_x_248:
        /* <DEDUP_REMOVED lines=16> */
.L_x_251:
[----:B------:R-:W-:Y:S02]  /*9b40*/  LOP3.LUT R35, R15, 0x80000, RZ, 0xfc, !PT ;  /* 0x000800000f237812 */ /* 0x000fe400078efcff */
[----:B------:R-:W-:Y:S01]  /*9b50*/  MOV R34, R14 ;  /* 0x0000000e00227202 */ /* 0x000fe20000000f00 */
[----:B------:R-:W-:Y:S06]  /*9b60*/  BRA `(.L_x_249) ;  /* 0x0000000000087947 */ /* 0x000fec0003800000 */
.L_x_250:
[----:B------:R-:W-:Y:S02]  /*9b70*/  LOP3.LUT R35, R13, 0x80000, RZ, 0xfc, !PT ;  /* 0x000800000d237812 */ /* 0x000fe400078efcff */
[----:B------:R-:W-:-:S07]  /*9b80*/  MOV R34, R12 ;  /* 0x0000000c00227202 */ /* 0x000fce0000000f00 */
.L_x_249:
[----:B------:R-:W-:Y:S05]  /*9b90*/  BSYNC.RECONVERGENT B0 ;  /* 0x0000000000007941 */ /* 0x000fea0003800200 */
.L_x_247:
[----:B------:R-:W-:Y:S01]  /*9ba0*/  HFMA2 R11, -RZ, RZ, 0, 0 ;  /* 0x00000000ff0b7431 */ /* 0x000fe200000001ff */
[----:B------:R-:W-:-:S04]  /*9bb0*/  MOV R10, R0 ;  /* 0x00000000000a7202 */ /* 0x000fc80000000f00 */
[----:B------:R-:W-:Y:S05]  /*9bc0*/  RET.REL.NODEC R10 `(_ZN3cub18CUB_300001_SM_10006detail9transform16transform_kernelINS2_10policy_hubILb1EN4cuda3std3__45tupleIJN6thrust24THRUST_300001_SM_1000_NS17counting_iteratorIiNSA_11use_defaultESC_SC_EEEEEE10policy1000Ei16custom_transformNSA_6detail15normal_iteratorINSA_10device_ptrIdEEEEJSD_EEEvT0_iT1_T2_DpNS2_10kernel_argIT3_EE) ;  /* 0xffffff640a0c7950 */ /* 0x000fea0003c3ffff */
.L_x_252:
        /* <DEDUP_REMOVED lines=11> */
.L_x_1060:


//--------------------- .text._ZN3cub18CUB_300001_SM_10006detail8for_each13static_kernelINS2_12policy_hub_t12policy_500_tEmN6thrust24THRUST_300001_SM_1000_NS8cuda_cub20__uninitialized_fill7functorINS7_10device_ptrIiEEiEEEEvT0_T1_ --------------------------
	.section	.text._ZN3cub18CUB_300001_SM_10006detail8for_each13static_kernelINS2_12policy_hub_t12policy_500_tEmN6thrust24THRUST_300001_SM_1000_NS8cuda_cub20__uninitialized_fill7functorINS7_10device_ptrIiEEiEEEEvT0_T1_,"ax",@progbits
	.align	128
        .global         _ZN3cub18CUB_300001_SM_10006detail8for_each13static_kernelINS2_12policy_hub_t12policy_500_tEmN6thrust24THRUST_300001_SM_1000_NS8cuda_cub20__uninitialized_fill7functorINS7_10device_ptrIiEEiEEEEvT0_T1_
        .type           _ZN3cub18CUB_300001_SM_10006detail8for_each13static_kernelINS2_12policy_hub_t12policy_500_tEmN6thrust24THRUST_300001_SM_1000_NS8cuda_cub20__uninitialized_fill7functorINS7_10device_ptrIiEEiEEEEvT0_T1_,@function
        .size           _ZN3cub18CUB_300001_SM_10006detail8for_each13static_kernelINS2_12policy_hub_t12policy_500_tEmN6thrust24THRUST_300001_SM_1000_NS8cuda_cub20__uninitialized_fill7functorINS7_10device_ptrIiEEiEEEEvT0_T1_,(.L_x_1063 - _ZN3cub18CUB_300001_SM_10006detail8for_each13static_kernelINS2_12policy_hub_t12policy_500_tEmN6thrust24THRUST_300001_SM_1000_NS8cuda_cub20__uninitialized_fill7functorINS7_10device_ptrIiEEiEEEEvT0_T1_)
        .other          _ZN3cub18CUB_300001_SM_10006detail8for_each13static_kernelINS2_12policy_hub_t12policy_500_tEmN6thrust24THRUST_300001_SM_1000_NS8cuda_cub20__uninitialized_fill7functorINS7_10device_ptrIiEEiEEEEvT0_T1_,@"STO_CUDA_ENTRY STV_DEFAULT"
_ZN3cub18CUB_300001_SM_10006detail8for_each13static_kernelINS2_12policy_hub_t12policy_500_tEmN6thrust24THRUST_300001_SM_1000_NS8cuda_cub20__uninitialized_fill7functorINS7_10device_ptrIiEEiEEEEvT0_T1_:
.text._ZN3cub18CUB_300001_SM_10006detail8for_each13static_kernelINS2_12policy_hub_t12policy_500_tEmN6thrust24THRUST_300001_SM_1000_NS8cuda_cub20__uninitialized_fill7functorINS7_10device_ptrIiEEiEEEEvT0_T1_:
[----:B------:R-:W-:Y:S08]  /*0000*/  LDC R1, c[0x0][0x37c] ;  /* 0x0000df00ff017b82 */ /* 0x000ff00000000800 */
[----:B------:R-:W0:Y:S01]  /*0010*/  S2UR UR4, SR_CTAID.X ;  /* 0x00000000000479c3 */ /* 0x000e220000002500 */
[----:B------:R-:W1:Y:S01]  /*0020*/  LDCU.64 UR6, c[0x0][0x380] ;  /* 0x00007000ff0677ac */ /* 0x000e620008000a00 */
[----:B------:R-:W2:Y:S01]  /*0030*/  LDCU.64 UR8, c[0x0][0x358] ;  /* 0x00006b00ff0877ac */ /* 0x000ea20008000a00 */
[----:B0-----:R-:W-:-:S04]  /*0040*/  UIMAD.WIDE.U32 UR4, UR4, 0x200, URZ ;  /* 0x00000200040478a5 */ /* 0x001fc8000f8e00ff */
[----:B-1----:R-:W-:-:S04]  /*0050*/  UIADD3 UR6, UP0, UPT, -UR4, UR6, URZ ;  /* 0x0000000604067290 */ /* 0x002fc8000ff1e1ff */
[----:B------:R-:W-:Y:S02]  /*0060*/  UIADD3.X UR7, UPT, UPT, ~UR5, UR7, URZ, UP0, !UPT ;  /* 0x0000000705077290 */ /* 0x000fe400087fe5ff */
[----:B------:R-:W-:-:S04]  /*0070*/  UISETP.GE.U32.AND UP0, UPT, UR6, 0x200, UPT ;  /* 0x000002000600788c */ /* 0x000fc8000bf06070 */
[----:B------:R-:W-:-:S09]  /*0080*/  UISETP.GE.U32.AND.EX UP0, UPT, UR7, URZ, UPT, UP0 ;  /* 0x000000ff0700728c */ /* 0x000fd2000bf06100 */
[----:B--2---:R-:W-:Y:S05]  /*0090*/  BRA.U !UP0, `(.L_x_253) ;  /* 0x0000000108287547 */ /* 0x004fea000b800000 */
[----:B------:R-:W0:Y:S01]  /*00a0*/  S2R R0, SR_TID.X ;  /* 0x0000000000007919 */ /* 0x000e220000002100 */
[----:B------:R-:W1:Y:S01]  /*00b0*/  LDCU.64 UR6, c[0x0][0x388] ;  /* 0x00007100ff0677ac */ /* 0x000e620008000a00 */
[----:B------:R-:W2:Y:S01]  /*00c0*/  LDC R5, c[0x0][0x390] ;  /* 0x0000e400ff057b82 */ /* 0x000ea20000000800 */
[----:B0-----:R-:W-:-:S05]  /*00d0*/  IADD3 R0, P0, PT, R0, UR4, RZ ;  /* 0x0000000400007c10 */ /* 0x001fca000ff1e0ff */
[----:B------:R-:W-:Y:S01]  /*00e0*/  IMAD.X R3, RZ, RZ, UR5, P0 ;  /* 0x00000005ff037e24 */ /* 0x000fe200080e06ff */
[----:B-1----:R-:W-:-:S04]  /*00f0*/  LEA R2, P0, R0, UR6, 0x2 ;  /* 0x0000000600027c11 */ /* 0x002fc8000f8010ff */
[----:B------:R-:W-:-:S05]  /*0100*/  LEA.HI.X R3, R0, UR7, R3, 0x2, P0 ;  /* 0x0000000700037c11 */ /* 0x000fca00080f1403 */
[----:B--2---:R-:W-:Y:S04]  /*0110*/  STG.E desc[UR8][R2.64], R5 ;  /* 0x0000000502007986 */ /* 0x004fe8000c101908 */
[----:B------:R-:W-:Y:S01]  /*0120*/  STG.E desc[UR8][R2.64+0x400], R5 ;  /* 0x0004000502007986 */ /* 0x000fe2000c101908 */
[----:B------:R-:W-:Y:S05]  /*0130*/  EXIT ;  /* 0x000000000000794d */ /* 0x000fea0003800000 */
.L_x_253:
[----:B------:R-:W0:Y:S01]  /*0140*/  S2R R0, SR_TID.X ;  /* 0x0000000000007919 */ /* 0x000e220000002100 */
[----:B------:R-:W-:Y:S01]  /*0150*/  IMAD.U32 R2, RZ, RZ, UR7 ;  /* 0x00000007ff027e24 */ /* 0x000fe2000f8e00ff */
[----:B------:R-:W1:Y:S01]  /*0160*/  LDCU.64 UR10, c[0x0][0x388] ;  /* 0x00007100ff0a77ac */ /* 0x000e620008000a00 */
[----:B------:R-:W-:Y:S01]  /*0170*/  IMAD.U32 R4, RZ, RZ, UR7 ;  /* 0x00000007ff047e24 */ /* 0x000fe2000f8e00ff */
[----:B0-----:R-:W-:-:S04]  /*0180*/  ISETP.LT.U32.AND P0, PT, R0, UR6, PT ;  /* 0x0000000600007c0c */ /* 0x001fc8000bf01070 */
[----:B------:R-:W-:Y:S01]  /*0190*/  ISETP.GT.U32.AND.EX P0, PT, R2, RZ, PT, P0 ;  /* 0x000000ff0200720c */ /* 0x000fe20003f04100 */
[C---:B------:R-:W-:Y:S01]  /*01a0*/  VIADD R2, R0.reuse, 0x100 ;  /* 0x0000010000027836 */ /* 0x040fe20000000000 */
[----:B------:R-:W-:-:S04]  /*01b0*/  IADD3 R0, P2, PT, R0, UR4, RZ ;  /* 0x0000000400007c10 */ /* 0x000fc8000ff5e0ff */
[----:B------:R-:W-:Y:S01]  /*01c0*/  ISETP.LT.U32.AND P1, PT, R2, UR6, PT ;  /* 0x0000000602007c0c */ /* 0x000fe2000bf21070 */
[----:B------:R-:W-:Y:S01]  /*01d0*/  IMAD.X R3, RZ, RZ, UR5, P2 ;  /* 0x00000005ff037e24 */ /* 0x000fe200090e06ff */
[----:B-1----:R-:W-:Y:S02]  /*01e0*/  LEA R2, P2, R0, UR10, 0x2 ;  /* 0x0000000a00027c11 */ /* 0x002fe4000f8410ff */
[----:B------:R-:W-:Y:S02]  /*01f0*/  ISETP.GT.U32.AND.EX P1, PT, R4, RZ, PT, P1 ;  /* 0x000000ff0400720c */ /* 0x000fe40003f24110 */
[----:B------:R-:W-:Y:S01]  /*0200*/  LEA.HI.X R3, R0, UR11, R3, 0x2, P2 ;  /* 0x0000000b00037c11 */ /* 0x000fe200090f1403 */
[----:B------:R-:W0:Y:S04]  /*0210*/  @P0 LDC R5, c[0x0][0x390] ;  /* 0x0000e400ff050b82 */ /* 0x000e280000000800 */
[----:B0-----:R0:W-:Y:S06]  /*0220*/  @P0 STG.E desc[UR8][R2.64], R5 ;  /* 0x0000000502000986 */ /* 0x0011ec000c101908 */
[----:B------:R-:W-:Y:S05]  /*0230*/  @!P1 EXIT ;  /* 0x000000000000994d */ /* 0x000fea0003800000 */
[----:B0-----:R-:W0:Y:S02]  /*0240*/  LDC R5, c[0x0][0x390] ;  /* 0x0000e400ff057b82 */ /* 0x001e240000000800 */
[----:B0-----:R-:W-:Y:S01]  /*0250*/  STG.E desc[UR8][R2.64+0x400], R5 ;  /* 0x0004000502007986 */ /* 0x001fe2000c101908 */
[----:B------:R-:W-:Y:S05]  /*0260*/  EXIT ;  /* 0x000000000000794d */ /* 0x000fea0003800000 */
.L_x_254:
        /* <DEDUP_REMOVED lines=9> */
.L_x_1063:


//--------------------- .text._ZN3cub18CUB_300001_SM_10006detail8for_each13static_kernelINS2_12policy_hub_t12policy_500_tEmN6thrust24THRUST_300001_SM_1000_NS8cuda_cub20__uninitialized_fill7functorINS7_10device_ptrIdEEdEEEEvT0_T1_ --------------------------
	.section	.text._ZN3cub18CUB_300001_SM_10006detail8for_each13static_kernelINS2_12policy_hub_t12policy_500_tEmN6thrust24THRUST_300001_SM_1000_NS8cuda_cub20__uninitialized_fill7functorINS7_10device_ptrIdEEdEEEEvT0_T1_,"ax",@progbits
	.align	128
        .global         _ZN3cub18CUB_300001_SM_10006detail8for_each13static_kernelINS2_12policy_hub_t12policy_500_tEmN6thrust24THRUST_300001_SM_1000_NS8cuda_cub20__uninitialized_fill7functorINS7_10device_ptrIdEEdEEEEvT0_T1_
        .type           _ZN3cub18CUB_300001_SM_10006detail8for_each13static_kernelINS2_12policy_hub_t12policy_500_tEmN6thrust24THRUST_300001_SM_1000_NS8cuda_cub20__uninitialized_fill7functorINS7_10device_ptrIdEEdEEEEvT0_T1_,@function
        .size           _ZN3cub18CUB_300001_SM_10006detail8for_each13static_kernelINS2_12policy_hub_t12policy_500_tEmN6thrust24THRUST_300001_SM_1000_NS8cuda_cub20__uninitialized_fill7functorINS7_10device_ptrIdEEdEEEEvT0_T1_,(.L_x_1064 - _ZN3cub18CUB_300001_SM_10006detail8for_each13static_kernelINS2_12policy_hub_t12policy_500_tEmN6thrust24THRUST_300001_SM_1000_NS8cuda_cub20__uninitialized_fill7functorINS7_10device_ptrIdEEdEEEEvT0_T1_)
        .other          _ZN3cub18CUB_300001_SM_10006detail8for_each13static_kernelINS2_12policy_hub_t12policy_500_tEmN6thrust24THRUST_300001_SM_1000_NS8cuda_cub20__uninitialized_fill7functorINS7_10device_ptrIdEEdEEEEvT0_T1_,@"STO_CUDA_ENTRY STV_DEFAULT"
_ZN3cub18CUB_300001_SM_10006detail8for_each13static_kernelINS2_12policy_hub_t12policy_500_tEmN6thrust24THRUST_300001_SM_1000_NS8cuda_cub20__uninitialized_fill7functorINS7_10device_ptrIdEEdEEEEvT0_T1_:
.text._ZN3cub18CUB_300001_SM_10006detail8for_each13static_kernelINS2_12policy_hub_t12policy_500_tEmN6thrust24THRUST_300001_SM_1000_NS8cuda_cub20__uninitialized_fill7functorINS7_10device_ptrIdEEdEEEEvT0_T1_:
        /* <DEDUP_REMOVED lines=12> */
[----:B------:R-:W2:Y:S01]  /*00c0*/  LDC.64 R4, c[0x0][0x390] ;  /* 0x0000e400ff047b82 */ /* 0x000ea20000000a00 */
[----:B0-----:R-:W-:-:S05]  /*00d0*/  IADD3 R0, P0, PT, R0, UR4, RZ ;  /* 0x0000000400007c10 */ /* 0x001fca000ff1e0ff */
[----:B------:R-:W-:Y:S01]  /*00e0*/  IMAD.X R3, RZ, RZ, UR5, P0 ;  /* 0x00000005ff037e24 */ /* 0x000fe200080e06ff */
[----:B-1----:R-:W-:-:S04]  /*00f0*/  LEA R2, P0, R0, UR6, 0x3 ;  /* 0x0000000600027c11 */ /* 0x002fc8000f8018ff */
[----:B------:R-:W-:-:S05]  /*0100*/  LEA.HI.X R3, R0, UR7, R3, 0x3, P0 ;  /* 0x0000000700037c11 */ /* 0x000fca00080f1c03 */
[----:B--2---:R-:W-:Y:S04]  /*0110*/  STG.E.64 desc[UR8][R2.64], R4 ;  /* 0x0000000402007986 */ /* 0x004fe8000c101b08 */
[----:B------:R-:W-:Y:S01]  /*0120*/  STG.E.64 desc[UR8][R2.64+0x800], R4 ;  /* 0x0008000402007986 */ /* 0x000fe2000c101b08 */
[----:B------:R-:W-:Y:S05]  /*0130*/  EXIT ;  /* 0x000000000000794d */ /* 0x000fea0003800000 */
.L_x_255:
        /* <DEDUP_REMOVED lines=13> */
[----:B------:R-:W0:Y:S04]  /*0210*/  @P0 LDC.64 R4, c[0x0][0x390] ;  /* 0x0000e400ff040b82 */ /* 0x000e280000000a00 */
[----:B0-----:R0:W-:Y:S06]  /*0220*/  @P0 STG.E.64 desc[UR8][R2.64], R4 ;  /* 0x0000000402000986 */ /* 0x0011ec000c101b08 */
[----:B------:R-:W-:Y:S05]  /*0230*/  @!P1 EXIT ;  /* 0x000000000000994d */ /* 0x000fea0003800000 */
[----:B0-----:R-:W0:Y:S02]  /*0240*/  LDC.64 R4, c[0x0][0x390] ;  /* 0x0000e400ff047b82 */ /* 0x001e240000000a00 */
[----:B0-----:R-:W-:Y:S01]  /*0250*/  STG.E.64 desc[UR8][R2.64+0x800], R4 ;  /* 0x0008000402007986 */ /* 0x001fe2000c101b08 */
[----:B------:R-:W-:Y:S05]  /*0260*/  EXIT ;  /* 0x000000000000794d */ /* 0x000fea0003800000 */
.L_x_256:
        /* <DEDUP_REMOVED lines=9> */
.L_x_1064:


//--------------------- .text._ZN3cub18CUB_300001_SM_10006detail11EmptyKernelIvEEvv --------------------------
	.section	.text._ZN3cub18CUB_300001_SM_10006detail11EmptyKernelIvEEvv,"ax",@progbits
	.align	128
        .global         _ZN3cub18CUB_300001_SM_10006detail11EmptyKernelIvEEvv
        .type           _ZN3cub18CUB_300001_SM_10006detail11EmptyKernelIvEEvv,@function
        .size           _ZN3cub18CUB_300001_SM_10006detail11EmptyKernelIvEEvv,(.L_x_1065 - _ZN3cub18CUB_300001_SM_10006detail11EmptyKernelIvEEvv)
        .other          _ZN3cub18CUB_300001_SM_10006detail11EmptyKernelIvEEvv,@"STO_CUDA_ENTRY STV_DEFAULT"
_ZN3cub18CUB_300001_SM_10006detail11EmptyKernelIvEEvv:
.text._ZN3cub18CUB_300001_SM_10006detail11EmptyKernelIvEEvv:
[----:B------:R-:W-:Y:S01]  /*0000*/  LDC R1, c[0x0][0x37c] ;  /* 0x0000df00ff017b82 */ /* 0x000fe20000000800 */
[----:B------:R-:W-:Y:S05]  /*0010*/  EXIT ;  /* 0x000000000000794d */ /* 0x000fea0003800000 */
.L_x_257:
        /* <DEDUP_REMOVED lines=14> */
.L_x_1065:


//--------------------- .text._ZN6thrust24THRUST_300001_SM_1000_NS8cuda_cub4core6detail13_kernel_agentINS1_8__reduce11ReduceAgentIPN4cuda3std3__45tupleIJdlEEESC_SB_lNS1_9__extrema9arg_min_fIdlNS9_4lessIdEEEEEEJSC_SC_iSH_EEEvDpT0_ --------------------------
	.section	.text._ZN6thrust24THRUST_300001_SM_1000_NS8cuda_cub4core6detail13_kernel_agentINS1_8__reduce11ReduceAgentIPN4cuda3std3__45tupleIJdlEEESC_SB_lNS1_9__extrema9arg_min_fIdlNS9_4lessIdEEEEEEJSC_SC_iSH_EEEvDpT0_,"ax",@progbits
	.align	128
        .global         _ZN6thrust24THRUST_300001_SM_1000_NS8cuda_cub4core6detail13_kernel_agentINS1_8__reduce11ReduceAgentIPN4cuda3std3__45tupleIJdlEEESC_SB_lNS1_9__extrema9arg_min_fIdlNS9_4lessIdEEEEEEJSC_SC_iSH_EEEvDpT0_
        .type           _ZN6thrust24THRUST_300001_SM_1000_NS8cuda_cub4core6detail13_kernel_agentINS1_8__reduce11ReduceAgentIPN4cuda3std3__45tupleIJdlEEESC_SB_lNS1_9__extrema9arg_min_fIdlNS9_4lessIdEEEEEEJSC_SC_iSH_EEEvDpT0_,@function
        .size           _ZN6thrust24THRUST_300001_SM_1000_NS8cuda_cub4core6detail13_kernel_agentINS1_8__reduce11ReduceAgentIPN4cuda3std3__45tupleIJdlEEESC_SB_lNS1_9__extrema9arg_min_fIdlNS9_4lessIdEEEEEEJSC_SC_iSH_EEEvDpT0_,(.L_x_1066 - _ZN6thrust24THRUST_300001_SM_1000_NS8cuda_cub4core6detail13_kernel_agentINS1_8__reduce11ReduceAgentIPN4cuda3std3__45tupleIJdlEEESC_SB_lNS1_9__extrema9arg_min_fIdlNS9_4lessIdEEEEEEJSC_SC_iSH_EEEvDpT0_)
        .other          _ZN6thrust24THRUST_300001_SM_1000_NS8cuda_cub4core6detail13_kernel_agentINS1_8__reduce11ReduceAgentIPN4cuda3std3__45tupleIJdlEEESC_SB_lNS1_9__extrema9arg_min_fIdlNS9_4lessIdEEEEEEJSC_SC_iSH_EEEvDpT0_,@"STO_CUDA_ENTRY STV_DEFAULT"
_ZN6thrust24THRUST_300001_SM_1000_NS8cuda_cub4core6detail13_kernel_agentINS1_8__reduce11ReduceAgentIPN4cuda3std3__45tupleIJdlEEESC_SB_lNS1_9__extrema9arg_min_fIdlNS9_4lessIdEEEEEEJSC_SC_iSH_EEEvDpT0_:
.text._ZN6thrust24THRUST_300001_SM_1000_NS8cuda_cub4core6detail13_kernel_agentINS1_8__reduce11ReduceAgentIPN4cuda3std3__45tupleIJdlEEESC_SB_lNS1_9__extrema9arg_min_fIdlNS9_4lessIdEEEEEEJSC_SC_iSH_EEEvDpT0_:
[----:B------:R-:W-:Y:S01]  /*0000*/  LDC R1, c[0x0][0x37c] ;  /* 0x0000df00ff017b82 */ /* 0x000fe20000000800 */
[----:B------:R-:W0:Y:S02]  /*0010*/  LDCU UR8, c[0x0][0x390] ;  /* 0x00007200ff0877ac */ /* 0x000e240008000800 */
[----:B0-----:R-:W-:-:S13]  /*0020*/  ISETP.NE.AND P0, PT, RZ, UR8, PT ;  /* 0x00000008ff007c0c */ /* 0x001fda000bf05270 */
[----:B------:R-:W-:Y:S05]  /*0030*/  @!P0 EXIT ;  /* 0x000000000000894d */ /* 0x000fea0003800000 */
[----:B------:R-:W-:Y:S01]  /*0040*/  UISETP.GT.AND UP0, UPT, UR8, 0x4ff, UPT ;  /* 0x000004ff0800788c */ /* 0x000fe2000bf04270 */
[----:B------:R-:W-:Y:S01]  /*0050*/  BSSY.RECONVERGENT B0, `(.L_x_258) ;  /* 0x0000741000007945 */ /* 0x000fe20003800200 */
[----:B------:R-:W0:Y:S07]  /*0060*/  LDCU.64 UR10, c[0x0][0x358] ;  /* 0x00006b00ff0a77ac */ /* 0x000e2e0008000a00 */
[----:B------:R-:W-:Y:S05]  /*0070*/  BRA.U UP0, `(.L_x_259) ;  /* 0x0000003500907547 */ /* 0x000fea000b800000 */
[----:B------:R-:W1:Y:S01]  /*0080*/  S2R R0, SR_TID.X ;  /* 0x0000000000007919 */ /* 0x000e620000002100 */
[----:B------:R-:W2:Y:S01]  /*0090*/  LDCU UR4, c[0x0][0x390] ;  /* 0x00007200ff0477ac */ /* 0x000ea20008000800 */
[----:B------:R-:W-:Y:S01]  /*00a0*/  BSSY.RECONVERGENT B1, `(.L_x_260) ;  /* 0x000000b000017945 */ /* 0x000fe20003800200 */
[----:B------:R-:W-:Y:S02]  /*00b0*/  CS2R R2, SRZ ;  /* 0x0000000000027805 */ /* 0x000fe4000001ff00 */
[----:B------:R-:W-:Y:S02]  /*00c0*/  CS2R R4, SRZ ;  /* 0x0000000000047805 */ /* 0x000fe4000001ff00 */
[----:B-1----:R-:W-:Y:S01]  /*00d0*/  ISETP.GE.AND P0, PT, R0, UR8, PT ;  /* 0x0000000800007c0c */ /* 0x002fe2000bf06270 */
[----:B------:R-:W-:-:S12]  /*00e0*/  IMAD.MOV.U32 R6, RZ, RZ, R0 ;  /* 0x000000ffff067224 */ /* 0x000fd800078e0000 */
[----:B--2---:R-:W-:Y:S05]  /*00f0*/  @P0 BRA `(.L_x_261) ;  /* 0x0000000000140947 */ /* 0x004fea0003800000 */
[----:B------:R-:W1:Y:S02]  /*0100*/  LDC.64 R8, c[0x0][0x380] ;  /* 0x0000e000ff087b82 */ /* 0x000e640000000a00 */
[----:B-1----:R-:W-:-:S05]  /*0110*/  IMAD.WIDE.U32 R8, R0, 0x10, R8 ;  /* 0x0000001000087825 */ /* 0x002fca00078e0008 */
[----:B0-----:R1:W5:Y:S04]  /*0120*/  LDG.E.64.CONSTANT R2, desc[UR10][R8.64] ;  /* 0x0000000a08027981 */ /* 0x001368000c1e9b00 */
[----:B------:R1:W5:Y:S01]  /*0130*/  LDG.E.64.CONSTANT R4, desc[UR10][R8.64+0x8] ;  /* 0x0000080a08047981 */ /* 0x000362000c1e9b00 */
[----:B------:R-:W-:-:S07]  /*0140*/  VIADD R6, R0, 0x100 ;  /* 0x0000010000067836 */ /* 0x000fce0000000000 */
.L_x_261:
[----:B0-----:R-:W-:Y:S05]  /*0150*/  BSYNC.RECONVERGENT B1 ;  /* 0x0000000000017941 */ /* 0x001fea0003800200 */
.L_x_260:
[----:B------:R-:W-:Y:S01]  /*0160*/  ISETP.GE.AND P0, PT, R6, UR8, PT ;  /* 0x0000000806007c0c */ /* 0x000fe2000bf06270 */
[----:B------:R-:W-:-:S12]  /*0170*/  BSSY.RECONVERGENT B1, `(.L_x_262) ;  /* 0x0000093000017945 */ /* 0x000fd80003800200 */
[----:B------:R-:W-:Y:S05]  /*0180*/  @P0 BRA `(.L_x_263) ;  /* 0x0000000800440947 */ /* 0x000fea0003800000 */
[----:B------:R-:W-:Y:S01]  /*0190*/  LOP3.LUT R7, RZ, R6, RZ, 0x33, !PT ;  /* 0x00000006ff077212 */ /* 0x000fe200078e33ff */
[----:B------:R-:W-:Y:S04]  /*01a0*/  BSSY.RECONVERGENT B2, `(.L_x_264) ;  /* 0x000002a000027945 */ /* 0x000fe80003800200 */
[----:B------:R-:W-:-:S05]  /*01b0*/  VIADD R16, R7, UR8 ;  /* 0x0000000807107c36 */ /* 0x000fca0008000000 */
[----:B------:R-:W-:-:S04]  /*01c0*/  LOP3.LUT R7, R16, 0x300, RZ, 0xc0, !PT ;  /* 0x0000030010077812 */ /* 0x000fc800078ec0ff */
[----:B------:R-:W-:-:S13]  /*01d0*/  ISETP.NE.AND P0, PT, R7, 0x300, PT ;  /* 0x000003000700780c */ /* 0x000fda0003f05270 */
[----:B------:R-:W-:Y:S05]  /*01e0*/  @!P0 BRA `(.L_x_265) ;  /* 0x0000000000948947 */ /* 0x000fea0003800000 */
[----:B-1----:R-:W0:Y:S01]  /*01f0*/  LDC.64 R8, c[0x0][0x380] ;  /* 0x0000e000ff087b82 */ /* 0x002e220000000a00 */
[----:B------:R-:W-:-:S04]  /*0200*/  LEA.HI R7, R16, 0x1, RZ, 0x18 ;  /* 0x0000000110077811 */ /* 0x000fc800078fc0ff */
[----:B------:R-:W-:-:S05]  /*0210*/  LOP3.LUT R7, R7, 0x3, RZ, 0xc0, !PT ;  /* 0x0000000307077812 */ /* 0x000fca00078ec0ff */
[----:B------:R-:W-:Y:S02]  /*0220*/  IMAD.MOV R7, RZ, RZ, -R7 ;  /* 0x000000ffff077224 */ /* 0x000fe400078e0a07 */
[----:B0-----:R-:W-:-:S04]  /*0230*/  IMAD.WIDE.U32 R8, R6, 0x10, R8 ;  /* 0x0000001006087825 */ /* 0x001fc800078e0008 */
[----:B------:R-:W-:-:S07]  /*0240*/  IMAD.MOV.U32 R14, RZ, RZ, R8 ;  /* 0x000000ffff0e7224 */ /* 0x000fce00078e0008 */
.L_x_268:
[----:B------:R-:W-:-:S05]  /*0250*/  IMAD.MOV.U32 R8, RZ, RZ, R14 ;  /* 0x000000ffff087224 */ /* 0x000fca00078e000e */
[----:B------:R-:W2:Y:S01]  /*0260*/  LDG.E.64.CONSTANT R10, desc[UR10][R8.64] ;  /* 0x0000000a080a7981 */ /* 0x000ea2000c1e9b00 */
[----:B------:R-:W-:Y:S01]  /*0270*/  VIADD R7, R7, 0x1 ;  /* 0x0000000107077836 */ /* 0x000fe20000000000 */
[----:B------:R-:W-:Y:S01]  /*0280*/  BSSY.RECONVERGENT B3, `(.L_x_266) ;  /* 0x0000018000037945 */ /* 0x000fe20003800200 */
[----:B------:R-:W-:-:S03]  /*0290*/  IADD3 R14, P3, PT, R8, 0x1000, RZ ;  /* 0x00001000080e7810 */ /* 0x000fc60007f7e0ff */
[----:B------:R-:W-:Y:S01]  /*02a0*/  ISETP.NE.AND P2, PT, R7, RZ, PT ;  /* 0x000000ff0700720c */ /* 0x000fe20003f45270 */
[----:B--2--5:R-:W-:-:S14]  /*02b0*/  DSETP.GEU.AND P0, PT, R2, R10, PT ;  /* 0x0000000a0200722a */ /* 0x024fdc0003f0e000 */
[----:B------:R-:W-:Y:S05]  /*02c0*/  @!P0 BRA `(.L_x_267) ;  /* 0x00000000004c8947 */ /* 0x000fea0003800000 */
[----:B------:R-:W2:Y:S01]  /*02d0*/  LDG.E.64.CONSTANT R12, desc[UR10][R8.64+0x8] ;  /* 0x0000080a080c7981 */ /* 0x000ea2000c1e9b00 */
[----:B------:R-:W-:Y:S01]  /*02e0*/  DSETP.GT.AND P0, PT, R2, R10, PT ;  /* 0x0000000a0200722a */ /* 0x000fe20003f04000 */
[----:B------:R-:W-:Y:S02]  /*02f0*/  IMAD.MOV.U32 R21, RZ, RZ, R5 ;  /* 0x000000ffff157224 */ /* 0x000fe400078e0005 */
[----:B------:R-:W-:Y:S02]  /*0300*/  IMAD.MOV.U32 R19, RZ, RZ, R4 ;  /* 0x000000ffff137224 */ /* 0x000fe400078e0004 */
[----:B------:R-:W-:Y:S02]  /*0310*/  IMAD.MOV.U32 R15, RZ, RZ, R2 ;  /* 0x000000ffff0f7224 */ /* 0x000fe400078e0002 */
[----:B------:R-:W-:Y:S02]  /*0320*/  IMAD.MOV.U32 R17, RZ, RZ, R3 ;  /* 0x000000ffff117224 */ /* 0x000fe400078e0003 */
[----:B------:R-:W-:-:S02]  /*0330*/  IMAD.MOV.U32 R2, RZ, RZ, R10 ;  /* 0x000000ffff027224 */ /* 0x000fc400078e000a */
[----:B------:R-:W-:Y:S02]  /*0340*/  IMAD.MOV.U32 R3, RZ, RZ, R11 ;  /* 0x000000ffff037224 */ /* 0x000fe400078e000b */
[----:B--2---:R-:W-:Y:S02]  /*0350*/  IMAD.MOV.U32 R4, RZ, RZ, R12 ;  /* 0x000000ffff047224 */ /* 0x004fe400078e000c */
[----:B------:R-:W-:Y:S01]  /*0360*/  IMAD.MOV.U32 R5, RZ, RZ, R13 ;  /* 0x000000ffff057224 */ /* 0x000fe200078e000d */
[----:B------:R-:W-:Y:S06]  /*0370*/  @P0 BRA `(.L_x_267) ;  /* 0x0000000000200947 */ /* 0x000fec0003800000 */
[CC--:B------:R-:W-:Y:S02]  /*0380*/  ISETP.LT.U32.AND P0, PT, R19.reuse, R12.reuse, PT ;  /* 0x0000000c1300720c */ /* 0x0c0fe40003f01070 */
[-C--:B------:R-:W-:Y:S02]  /*0390*/  ISETP.GE.U32.AND P1, PT, R19, R12.reuse, PT ;  /* 0x0000000c1300720c */ /* 0x080fe40003f26070 */
[CC--:B------:R-:W-:Y:S02]  /*03a0*/  ISETP.LT.AND.EX P0, PT, R21.reuse, R13.reuse, PT, P0 ;  /* 0x0000000d1500720c */ /* 0x0c0fe40003f01300 */
[-C--:B------:R-:W-:Y:S02]  /*03b0*/  ISETP.GE.AND.EX P1, PT, R21, R13.reuse, PT, P1 ;  /* 0x0000000d1500720c */ /* 0x080fe40003f26310 */
[----:B------:R-:W-:Y:S02]  /*03c0*/  SEL R4, R19, R12, P0 ;  /* 0x0000000c13047207 */ /* 0x000fe40000000000 */
[----:B------:R-:W-:-:S02]  /*03d0*/  SEL R5, R21, R13, P0 ;  /* 0x0000000d15057207 */ /* 0x000fc40000000000 */
[----:B------:R-:W-:Y:S02]  /*03e0*/  FSEL R2, R15, R10, !P1 ;  /* 0x0000000a0f027208 */ /* 0x000fe40004800000 */
[----:B------:R-:W-:-:S07]  /*03f0*/  FSEL R3, R17, R11, !P1 ;  /* 0x0000000b11037208 */ /* 0x000fce0004800000 */
.L_x_267:
[----:B------:R-:W-:Y:S05]  /*0400*/  BSYNC.RECONVERGENT B3 ;  /* 0x0000000000037941 */ /* 0x000fea0003800200 */
.L_x_266:
[----:B------:R-:W-:Y:S02]  /*0410*/  IMAD.X R9, RZ, RZ, R9, P3 ;  /* 0x000000ffff097224 */ /* 0x000fe400018e0609 */
[----:B------:R-:W-:Y:S01]  /*0420*/  VIADD R6, R6, 0x100 ;  /* 0x0000010006067836 */ /* 0x000fe20000000000 */
[----:B------:R-:W-:Y:S06]  /*0430*/  @P2 BRA `(.L_x_268) ;  /* 0xfffffffc00842947 */ /* 0x000fec000383ffff */
.L_x_265:
[----:B------:R-:W-:Y:S05]  /*0440*/  BSYNC.RECONVERGENT B2 ;  /* 0x0000000000027941 */ /* 0x000fea0003800200 */
.L_x_264:
[----:B-1----:R-:W0:Y:S01]  /*0450*/  LDC.64 R8, c[0x0][0x380] ;  /* 0x0000e000ff087b82 */ /* 0x002e220000000a00 */
[----:B------:R-:W-:-:S13]  /*0460*/  ISETP.GE.U32.AND P0, PT, R16, 0x300, PT ;  /* 0x000003001000780c */ /* 0x000fda0003f06070 */
[----:B------:R-:W-:Y:S05]  /*0470*/  @!P0 BRA `(.L_x_263) ;  /* 0x0000000400888947 */ /* 0x000fea0003800000 */
.L_x_277:
[----:B0-----:R-:W-:-:S05]  /*0480*/  IMAD.WIDE R14, R6, 0x10, R8 ;  /* 0x00000010060e7825 */ /* 0x001fca00078e0208 */
[----:B------:R-:W2:Y:S04]  /*0490*/  LDG.E.64.CONSTANT R18, desc[UR10][R14.64] ;  /* 0x0000000a0e127981 */ /* 0x000ea8000c1e9b00 */
[----:B-----5:R0:W5:Y:S04]  /*04a0*/  LDG.E.64.CONSTANT R22, desc[UR10][R14.64+0x1000] ;  /* 0x0010000a0e167981 */ /* 0x020168000c1e9b00 */
[----:B------:R0:W5:Y:S04]  /*04b0*/  LDG.E.64.CONSTANT R12, desc[UR10][R14.64+0x2000] ;  /* 0x0020000a0e0c7981 */ /* 0x000168000c1e9b00 */
[----:B------:R0:W5:Y:S01]  /*04c0*/  LDG.E.64.CONSTANT R10, desc[UR10][R14.64+0x3000] ;  /* 0x0030000a0e0a7981 */ /* 0x000162000c1e9b00 */
[----:B------:R-:W-:Y:S01]  /*04d0*/  BSSY.RECONVERGENT B2, `(.L_x_269) ;  /* 0x0000016000027945 */ /* 0x000fe20003800200 */
[----:B------:R-:W-:-:S02]  /*04e0*/  IMAD.MOV.U32 R7, RZ, RZ, R4 ;  /* 0x000000ffff077224 */ /* 0x000fc400078e0004 */
[----:B------:R-:W-:Y:S02]  /*04f0*/  IMAD.MOV.U32 R27, RZ, RZ, R5 ;  /* 0x000000ffff1b7224 */ /* 0x000fe400078e0005 */
[----:B------:R-:W-:Y:S02]  /*0500*/  IMAD.MOV.U32 R16, RZ, RZ, R2 ;  /* 0x000000ffff107224 */ /* 0x000fe400078e0002 */
[----:B------:R-:W-:Y:S01]  /*0510*/  IMAD.MOV.U32 R17, RZ, RZ, R3 ;  /* 0x000000ffff117224 */ /* 0x000fe200078e0003 */
[----:B--2---:R-:W-:-:S14]  /*0520*/  DSETP.GEU.AND P0, PT, R2, R18, PT ;  /* 0x000000120200722a */ /* 0x004fdc0003f0e000 */
[----:B0-----:R-:W-:Y:S05]  /*0530*/  @!P0 BRA `(.L_x_270) ;  /* 0x00000000003c8947 */ /* 0x001fea0003800000 */
[----:B------:R-:W2:Y:S01]  /*0540*/  LDG.E.64.CONSTANT R20, desc[UR10][R14.64+0x8] ;  /* 0x0000080a0e147981 */ /* 0x000ea2000c1e9b00 */
[----:B------:R-:W-:Y:S01]  /*0550*/  DSETP.GT.AND P0, PT, R2, R18, PT ;  /* 0x000000120200722a */ /* 0x000fe20003f04000 */
[----:B------:R-:W-:Y:S02]  /*0560*/  IMAD.MOV.U32 R16, RZ, RZ, R18 ;  /* 0x000000ffff107224 */ /* 0x000fe400078e0012 */
[----:B------:R-:W-:Y:S02]  /*0570*/  IMAD.MOV.U32 R17, RZ, RZ, R19 ;  /* 0x000000ffff117224 */ /* 0x000fe400078e0013 */
[----:B--2---:R-:W-:Y:S02]  /*0580*/  IMAD.MOV.U32 R7, RZ, RZ, R20 ;  /* 0x000000ffff077224 */ /* 0x004fe400078e0014 */
[----:B------:R-:W-:-:S07]  /*0590*/  IMAD.MOV.U32 R27, RZ, RZ, R21 ;  /* 0x000000ffff1b7224 */ /* 0x000fce00078e0015 */
[----:B------:R-:W-:Y:S05]  /*05a0*/  @P0 BRA `(.L_x_270) ;  /* 0x0000000000200947 */ /* 0x000fea0003800000 */
[CC--:B------:R-:W-:Y:S02]  /*05b0*/  ISETP.LT.U32.AND P1, PT, R4.reuse, R20.reuse, PT ;  /* 0x000000140400720c */ /* 0x0c0fe40003f21070 */
[CC--:B------:R-:W-:Y:S02]  /*05c0*/  ISETP.GE.U32.AND P0, PT, R4.reuse, R20.reuse, PT ;  /* 0x000000140400720c */ /* 0x0c0fe40003f06070 */
[CC--:B------:R-:W-:Y:S02]  /*05d0*/  ISETP.LT.AND.EX P1, PT, R5.reuse, R21.reuse, PT, P1 ;  /* 0x000000150500720c */ /* 0x0c0fe40003f21310 */
[CC--:B------:R-:W-:Y:S02]  /*05e0*/  ISETP.GE.AND.EX P0, PT, R5.reuse, R21.reuse, PT, P0 ;  /* 0x000000150500720c */ /* 0x0c0fe40003f06300 */
[----:B------:R-:W-:Y:S02]  /*05f0*/  SEL R7, R4, R20, P1 ;  /* 0x0000001404077207 */ /* 0x000fe40000800000 */
[----:B------:R-:W-:-:S02]  /*0600*/  SEL R27, R5, R21, P1 ;  /* 0x00000015051b7207 */ /* 0x000fc40000800000 */
[----:B------:R-:W-:Y:S02]  /*0610*/  FSEL R16, R2, R18, !P0 ;  /* 0x0000001202107208 */ /* 0x000fe40004000000 */
[----:B------:R-:W-:-:S07]  /*0620*/  FSEL R17, R3, R19, !P0 ;  /* 0x0000001303117208 */ /* 0x000fce0004000000 */
.L_x_270:
[----:B------:R-:W-:Y:S05]  /*0630*/  BSYNC.RECONVERGENT B2 ;  /* 0x0000000000027941 */ /* 0x000fea0003800200 */
.L_x_269:
[----:B-----5:R-:W-:Y:S01]  /*0640*/  DSETP.GEU.AND P0, PT, R16, R22, PT ;  /* 0x000000161000722a */ /* 0x020fe20003f0e000 */
[----:B------:R-:W-:Y:S01]  /*0650*/  BSSY.RECONVERGENT B2, `(.L_x_271) ;  /* 0x0000015000027945 */ /* 0x000fe20003800200 */
[----:B------:R-:W-:Y:S02]  /*0660*/  IMAD.MOV.U32 R21, RZ, RZ, R7 ;  /* 0x000000ffff157224 */ /* 0x000fe400078e0007 */
[----:B------:R-:W-:Y:S02]  /*0670*/  IMAD.MOV.U32 R25, RZ, RZ, R27 ;  /* 0x000000ffff197224 */ /* 0x000fe400078e001b */
[----:B------:R-:W-:Y:S02]  /*0680*/  IMAD.MOV.U32 R2, RZ, RZ, R16 ;  /* 0x000000ffff027224 */ /* 0x000fe400078e0010 */
[----:B------:R-:W-:-:S06]  /*0690*/  IMAD.MOV.U32 R3, RZ, RZ, R17 ;  /* 0x000000ffff037224 */ /* 0x000fcc00078e0011 */
[----:B------:R-:W-:Y:S05]  /*06a0*/  @!P0 BRA `(.L_x_272) ;  /* 0x00000000003c8947 */ /* 0x000fea0003800000 */
[----:B------:R-:W2:Y:S01]  /*06b0*/  LDG.E.64.CONSTANT R4, desc[UR10][R14.64+0x1008] ;  /* 0x0010080a0e047981 */ /* 0x000ea2000c1e9b00 */
[----:B------:R-:W-:Y:S01]  /*06c0*/  DSETP.GT.AND P0, PT, R16, R22, PT ;  /* 0x000000161000722a */ /* 0x000fe20003f04000 */
[----:B------:R-:W-:Y:S02]  /*06d0*/  IMAD.MOV.U32 R2, RZ, RZ, R22 ;  /* 0x000000ffff027224 */ /* 0x000fe400078e0016 */
[----:B------:R-:W-:Y:S02]  /*06e0*/  IMAD.MOV.U32 R3, RZ, RZ, R23 ;  /* 0x000000ffff037224 */ /* 0x000fe400078e0017 */
[----:B--2---:R-:W-:Y:S02]  /*06f0*/  IMAD.MOV.U32 R21, RZ, RZ, R4 ;  /* 0x000000ffff157224 */ /* 0x004fe400078e0004 */
[----:B------:R-:W-:-:S07]  /*0700*/  IMAD.MOV.U32 R25, RZ, RZ, R5 ;  /* 0x000000ffff197224 */ /* 0x000fce00078e0005 */
[----:B------:R-:W-:Y:S05]  /*0710*/  @P0 BRA `(.L_x_272) ;  /* 0x0000000000200947 */ /* 0x000fea0003800000 */
[CC--:B------:R-:W-:Y:S02]  /*0720*/  ISETP.GE.U32.AND P0, PT, R7.reuse, R4.reuse, PT ;  /* 0x000000040700720c */ /* 0x0c0fe40003f06070 */
[----:B------:R-:W-:Y:S02]  /*0730*/  ISETP.LT.U32.AND P1, PT, R7, R4, PT ;  /* 0x000000040700720c */ /* 0x000fe40003f21070 */
[CC--:B------:R-:W-:Y:S02]  /*0740*/  ISETP.GE.AND.EX P0, PT, R27.reuse, R5.reuse, PT, P0 ;  /* 0x000000051b00720c */ /* 0x0c0fe40003f06300 */
[----:B------:R-:W-:Y:S02]  /*0750*/  ISETP.LT.AND.EX P1, PT, R27, R5, PT, P1 ;  /* 0x000000051b00720c */ /* 0x000fe40003f21310 */
[----:B------:R-:W-:Y:S02]  /*0760*/  FSEL R2, R16, R22, !P0 ;  /* 0x0000001610027208 */ /* 0x000fe40004000000 */
[----:B------:R-:W-:-:S02]  /*0770*/  FSEL R3, R17, R23, !P0 ;  /* 0x0000001711037208 */ /* 0x000fc40004000000 */
[----:B------:R-:W-:Y:S02]  /*0780*/  SEL R21, R7, R4, P1 ;  /* 0x0000000407157207 */ /* 0x000fe40000800000 */
[----:B------:R-:W-:-:S07]  /*0790*/  SEL R25, R27, R5, P1 ;  /* 0x000000051b197207 */ /* 0x000fce0000800000 */
.L_x_272:
[----:B------:R-:W-:Y:S05]  /*07a0*/  BSYNC.RECONVERGENT B2 ;  /* 0x0000000000027941 */ /* 0x000fea0003800200 */
.L_x_271:
[----:B------:R-:W-:Y:S01]  /*07b0*/  DSETP.GEU.AND P0, PT, R2, R12, PT ;  /* 0x0000000c0200722a */ /* 0x000fe20003f0e000 */
        /* <DEDUP_REMOVED lines=21> */
.L_x_274:
[----:B------:R-:W-:Y:S05]  /*0910*/  BSYNC.RECONVERGENT B2 ;  /* 0x0000000000027941 */ /* 0x000fea0003800200 */
.L_x_273:
[----:B------:R-:W-:Y:S01]  /*0920*/  DSETP.GEU.AND P0, PT, R16, R10, PT ;  /* 0x0000000a1000722a */ /* 0x000fe20003f0e000 */
[----:B------:R-:W-:Y:S01]  /*0930*/  BSSY.RECONVERGENT B2, `(.L_x_275) ;  /* 0x0000013000027945 */ /* 0x000fe20003800200 */
[----:B------:R-:W-:Y:S02]  /*0940*/  IMAD.MOV.U32 R2, RZ, RZ, R16 ;  /* 0x000000ffff027224 */ /* 0x000fe400078e0010 */
[----:B------:R-:W-:Y:S02]  /*0950*/  IMAD.MOV.U32 R3, RZ, RZ, R17 ;  /* 0x000000ffff037224 */ /* 0x000fe400078e0011 */
[----:B------:R-:W-:Y:S02]  /*0960*/  IMAD.MOV.U32 R4, RZ, RZ, R7 ;  /* 0x000000ffff047224 */ /* 0x000fe400078e0007 */
[----:B------:R-:W-:-:S06]  /*0970*/  IMAD.MOV.U32 R5, RZ, RZ, R19 ;  /* 0x000000ffff057224 */ /* 0x000fcc00078e0013 */
[----:B------:R-:W-:Y:S05]  /*0980*/  @!P0 BRA `(.L_x_276) ;  /* 0x0000000000348947 */ /* 0x000fea0003800000 */
[----:B------:R0:W5:Y:S01]  /*0990*/  LDG.E.64.CONSTANT R4, desc[UR10][R14.64+0x3008] ;  /* 0x0030080a0e047981 */ /* 0x000162000c1e9b00 */
[----:B------:R-:W-:Y:S01]  /*09a0*/  DSETP.GT.AND P0, PT, R16, R10, PT ;  /* 0x0000000a1000722a */ /* 0x000fe20003f04000 */
[----:B------:R-:W-:Y:S02]  /*09b0*/  IMAD.MOV.U32 R2, RZ, RZ, R10 ;  /* 0x000000ffff027224 */ /* 0x000fe400078e000a */
[----:B------:R-:W-:-:S11]  /*09c0*/  IMAD.MOV.U32 R3, RZ, RZ, R11 ;  /* 0x000000ffff037224 */ /* 0x000fd600078e000b */
[----:B0-----:R-:W-:Y:S05]  /*09d0*/  @P0 BRA `(.L_x_276) ;  /* 0x0000000000200947 */ /* 0x001fea0003800000 */
[CC--:B-----5:R-:W-:Y:S02]  /*09e0*/  ISETP.GE.U32.AND P0, PT, R7.reuse, R4.reuse, PT ;  /* 0x000000040700720c */ /* 0x0e0fe40003f06070 */
[----:B------:R-:W-:Y:S02]  /*09f0*/  ISETP.LT.U32.AND P1, PT, R7, R4, PT ;  /* 0x000000040700720c */ /* 0x000fe40003f21070 */
[CC--:B------:R-:W-:Y:S02]  /*0a00*/  ISETP.GE.AND.EX P0, PT, R19.reuse, R5.reuse, PT, P0 ;  /* 0x000000051300720c */ /* 0x0c0fe40003f06300 */
[----:B------:R-:W-:Y:S02]  /*0a10*/  ISETP.LT.AND.EX P1, PT, R19, R5, PT, P1 ;  /* 0x000000051300720c */ /* 0x000fe40003f21310 */
[----:B------:R-:W-:Y:S02]  /*0a20*/  FSEL R2, R16, R10, !P0 ;  /* 0x0000000a10027208 */ /* 0x000fe40004000000 */
[----:B------:R-:W-:-:S02]  /*0a30*/  FSEL R3, R17, R11, !P0 ;  /* 0x0000000b11037208 */ /* 0x000fc40004000000 */
[----:B------:R-:W-:Y:S02]  /*0a40*/  SEL R4, R7, R4, P1 ;  /* 0x0000000407047207 */ /* 0x000fe40000800000 */
[----:B------:R-:W-:-:S07]  /*0a50*/  SEL R5, R19, R5, P1 ;  /* 0x0000000513057207 */ /* 0x000fce0000800000 */
.L_x_276:
[----:B------:R-:W-:Y:S05]  /*0a60*/  BSYNC.RECONVERGENT B2 ;  /* 0x0000000000027941 */ /* 0x000fea0003800200 */
.L_x_275:
[----:B------:R-:W-:-:S05]  /*0a70*/  VIADD R6, R6, 0x400 ;  /* 0x0000040006067836 */ /* 0x000fca0000000000 */
[----:B------:R-:W-:-:S13]  /*0a80*/  ISETP.GE.AND P0, PT, R6, UR4, PT ;  /* 0x0000000406007c0c */ /* 0x000fda000bf06270 */
[----:B------:R-:W-:Y:S05]  /*0a90*/  @!P0 BRA `(.L_x_277) ;  /* 0xfffffff800788947 */ /* 0x000fea000383ffff */
.L_x_263:
[----:B------:R-:W-:Y:S05]  /*0aa0*/  BSYNC.RECONVERGENT B1 ;  /* 0x0000000000017941 */ /* 0x000fea0003800200 */
.L_x_262:
[----:B------:R-:W2:Y:S02]  /*0ab0*/  LDCU UR4, c[0x0][0x390] ;  /* 0x00007200ff0477ac */ /* 0x000ea40008000800 */
[----:B--2---:R-:W-:-:S09]  /*0ac0*/  UISETP.GE.AND UP0, UPT, UR4, 0x100, UPT ;  /* 0x000001000400788c */ /* 0x004fd2000bf06270 */
[----:B------:R-:W-:Y:S05]  /*0ad0*/  BRA.U !UP0, `(.L_x_278) ;  /* 0x0000001108e47547 */ /* 0x000fea000b800000 */
[----:B------:R-:W2:Y:S01]  /*0ae0*/  S2R R6, SR_LANEID ;  /* 0x0000000000067919 */ /* 0x000ea20000000000 */
[----:B------:R-:W-:Y:S01]  /*0af0*/  BSSY.RECONVERGENT B1, `(.L_x_279) ;  /* 0x000001a000017945 */ /* 0x000fe20003800200 */
[----:B-----5:R-:W-:Y:S01]  /*0b00*/  IMAD.MOV.U32 R12, RZ, RZ, R4 ;  /* 0x000000ffff0c7224 */ /* 0x020fe200078e0004 */
[----:B------:R-:W-:Y:S01]  /*0b10*/  SHFL.DOWN PT, R10, R2, 0x1, 0x1f ;  /* 0x08201f00020a7f89 */ /* 0x000fe200000e0000 */
[----:B------:R-:W-:Y:S02]  /*0b20*/  IMAD.MOV.U32 R13, RZ, RZ, R5 ;  /* 0x000000ffff0d7224 */ /* 0x000fe400078e0005 */
[----:B01----:R-:W-:Y:S01]  /*0b30*/  IMAD.MOV.U32 R8, RZ, RZ, R2 ;  /* 0x000000ffff087224 */ /* 0x003fe200078e0002 */
[----:B------:R-:W0:Y:S01]  /*0b40*/  SHFL.DOWN PT, R11, R3, 0x1, 0x1f ;  /* 0x08201f00030b7f89 */ /* 0x000e2200000e0000 */
[----:B------:R-:W-:-:S03]  /*0b50*/  IMAD.MOV.U32 R9, RZ, RZ, R3 ;  /* 0x000000ffff097224 */ /* 0x000fc600078e0003 */
[----:B------:R1:W3:Y:S04]  /*0b60*/  SHFL.DOWN PT, R7, R4, 0x1, 0x1f ;  /* 0x08201f0004077f89 */ /* 0x0002e800000e0000 */
[----:B------:R1:W4:Y:S01]  /*0b70*/  SHFL.DOWN PT, R15, R5, 0x1, 0x1f ;  /* 0x08201f00050f7f89 */ /* 0x00032200000e0000 */
[----:B0-----:R-:W-:-:S06]  /*0b80*/  DSETP.GEU.AND P0, PT, R2, R10, PT ;  /* 0x0000000a0200722a */ /* 0x001fcc0003f0e000 */
[----:B--2---:R-:W-:-:S13]  /*0b90*/  ISETP.GT.OR P0, PT, R6, 0x1e, !P0 ;  /* 0x0000001e0600780c */ /* 0x004fda0004704670 */
[----:B-1-34-:R-:W-:Y:S05]  /*0ba0*/  @P0 BRA `(.L_x_280) ;  /* 0x0000000000380947 */ /* 0x01afea0003800000 */
[----:B------:R-:W-:Y:S01]  /*0bb0*/  DSETP.GT.AND P0, PT, R2, R10, PT ;  /* 0x0000000a0200722a */ /* 0x000fe20003f04000 */
[----:B------:R-:W-:Y:S02]  /*0bc0*/  IMAD.MOV.U32 R8, RZ, RZ, R10 ;  /* 0x000000ffff087224 */ /* 0x000fe400078e000a */
[----:B------:R-:W-:Y:S02]  /*0bd0*/  IMAD.MOV.U32 R9, RZ, RZ, R11 ;  /* 0x000000ffff097224 */ /* 0x000fe400078e000b */
[----:B------:R-:W-:Y:S02]  /*0be0*/  IMAD.MOV.U32 R12, RZ, RZ, R7 ;  /* 0x000000ffff0c7224 */ /* 0x000fe400078e0007 */
[----:B------:R-:W-:-:S07]  /*0bf0*/  IMAD.MOV.U32 R13, RZ, RZ, R15 ;  /* 0x000000ffff0d7224 */ /* 0x000fce00078e000f */
[----:B------:R-:W-:Y:S05]  /*0c00*/  @P0 BRA `(.L_x_280) ;  /* 0x0000000000200947 */ /* 0x000fea0003800000 */
[CC--:B------:R-:W-:Y:S02]  /*0c10*/  ISETP.LT.U32.AND P1, PT, R4.reuse, R7.reuse, PT ;  /* 0x000000070400720c */ /* 0x0c0fe40003f21070 */
[C---:B------:R-:W-:Y:S02]  /*0c20*/  ISETP.GE.U32.AND P0, PT, R4.reuse, R7, PT ;  /* 0x000000070400720c */ /* 0x040fe40003f06070 */
[CC--:B------:R-:W-:Y:S02]  /*0c30*/  ISETP.LT.AND.EX P1, PT, R5.reuse, R15.reuse, PT, P1 ;  /* 0x0000000f0500720c */ /* 0x0c0fe40003f21310 */
[C---:B------:R-:W-:Y:S02]  /*0c40*/  ISETP.GE.AND.EX P0, PT, R5.reuse, R15, PT, P0 ;  /* 0x0000000f0500720c */ /* 0x040fe40003f06300 */
[----:B------:R-:W-:Y:S02]  /*0c50*/  SEL R12, R4, R7, P1 ;  /* 0x00000007040c7207 */ /* 0x000fe40000800000 */
[----:B------:R-:W-:-:S02]  /*0c60*/  SEL R13, R5, R15, P1 ;  /* 0x0000000f050d7207 */ /* 0x000fc40000800000 */
[----:B------:R-:W-:Y:S02]  /*0c70*/  FSEL R8, R2, R10, !P0 ;  /* 0x0000000a02087208 */ /* 0x000fe40004000000 */
[----:B------:R-:W-:-:S07]  /*0c80*/  FSEL R9, R3, R11, !P0 ;  /* 0x0000000b03097208 */ /* 0x000fce0004000000 */
.L_x_280:
[----:B------:R-:W-:Y:S05]  /*0c90*/  BSYNC.RECONVERGENT B1 ;  /* 0x0000000000017941 */ /* 0x000fea0003800200 */
.L_x_279:
[----:B------:R-:W-:Y:S01]  /*0ca0*/  SHFL.DOWN PT, R4, R8, 0x2, 0x1f ;  /* 0x08401f0008047f89 */ /* 0x000fe200000e0000 */
[----:B------:R-:W-:Y:S01]  /*0cb0*/  BSSY.RECONVERGENT B1, `(.L_x_281) ;  /* 0x0000019000017945 */ /* 0x000fe20003800200 */
[----:B------:R-:W-:Y:S02]  /*0cc0*/  IMAD.MOV.U32 R7, RZ, RZ, R12 ;  /* 0x000000ffff077224 */ /* 0x000fe400078e000c */
[----:B------:R-:W0:Y:S01]  /*0cd0*/  SHFL.DOWN PT, R5, R9, 0x2, 0x1f ;  /* 0x08401f0009057f89 */ /* 0x000e2200000e0000 */
[----:B------:R-:W-:Y:S02]  /*0ce0*/  IMAD.MOV.U32 R10, RZ, RZ, R13 ;  /* 0x000000ffff0a7224 */ /* 0x000fe400078e000d */
[----:B------:R-:W-:Y:S01]  /*0cf0*/  IMAD.MOV.U32 R2, RZ, RZ, R8 ;  /* 0x000000ffff027224 */ /* 0x000fe200078e0008 */
[----:B------:R1:W2:Y:S01]  /*0d00*/  SHFL.DOWN PT, R11, R12, 0x2, 0x1f ;  /* 0x08401f000c0b7f89 */ /* 0x0002a200000e0000 */
[----:B------:R-:W-:-:S03]  /*0d10*/  IMAD.MOV.U32 R3, RZ, RZ, R9 ;  /* 0x000000ffff037224 */ /* 0x000fc600078e0009 */
[----:B------:R1:W3:Y:S01]  /*0d20*/  SHFL.DOWN PT, R14, R13, 0x2, 0x1f ;  /* 0x08401f000d0e7f89 */ /* 0x0002e200000e0000 */
[----:B0-----:R-:W-:-:S06]  /*0d30*/  DSETP.GEU.AND P0, PT, R8, R4, PT ;  /* 0x000000040800722a */ /* 0x001fcc0003f0e000 */
[----:B------:R-:W-:-:S13]  /*0d40*/  ISETP.GT.OR P0, PT, R6, 0x1d, !P0 ;  /* 0x0000001d0600780c */ /* 0x000fda0004704670 */
[----:B-123--:R-:W-:Y:S05]  /*0d50*/  @P0 BRA `(.L_x_282) ;  /* 0x0000000000380947 */ /* 0x00efea0003800000 */
[----:B------:R-:W-:Y:S01]  /*0d60*/  DSETP.GT.AND P0, PT, R8, R4, PT ;  /* 0x000000040800722a */ /* 0x000fe20003f04000 */
[----:B------:R-:W-:Y:S02]  /*0d70*/  IMAD.MOV.U32 R2, RZ, RZ, R4 ;  /* 0x000000ffff027224 */ /* 0x000fe400078e0004 */
[----:B------:R-:W-:Y:S02]  /*0d80*/  IMAD.MOV.U32 R3, RZ, RZ, R5 ;  /* 0x000000ffff037224 */ /* 0x000fe400078e0005 */
[----:B------:R-:W-:Y:S02]  /*0d90*/  IMAD.MOV.U32 R7, RZ, RZ, R11 ;  /* 0x000000ffff077224 */ /* 0x000fe400078e000b */
        /* <DEDUP_REMOVED lines=10> */
.L_x_282:
[----:B------:R-:W-:Y:S05]  /*0e40*/  BSYNC.RECONVERGENT B1 ;  /* 0x0000000000017941 */ /* 0x000fea0003800200 */
.L_x_281:
        /* <DEDUP_REMOVED lines=26> */
.L_x_284:
[----:B------:R-:W-:Y:S05]  /*0ff0*/  BSYNC.RECONVERGENT B1 ;  /* 0x0000000000017941 */ /* 0x000fea0003800200 */
.L_x_283:
        /* <DEDUP_REMOVED lines=26> */
.L_x_286:
[----:B------:R-:W-:Y:S05]  /*11a0*/  BSYNC.RECONVERGENT B1 ;  /* 0x0000000000017941 */ /* 0x000fea0003800200 */
.L_x_285:
[----:B------:R-:W-:Y:S01]  /*11b0*/  SHFL.DOWN PT, R4, R8, 0x10, 0x1f ;  /* 0x0a001f0008047f89 */ /* 0x000fe200000e0000 */
[----:B------:R-:W-:Y:S01]  /*11c0*/  ISETP.NE.AND P1, PT, R6, RZ, PT ;  /* 0x000000ff0600720c */ /* 0x000fe20003f25270 */
[----:B------:R-:W-:Y:S01]  /*11d0*/  BSSY.RECONVERGENT B1, `(.L_x_287) ;  /* 0x0000019000017945 */ /* 0x000fe20003800200 */
[----:B------:R-:W-:Y:S01]  /*11e0*/  IMAD.MOV.U32 R20, RZ, RZ, R7 ;  /* 0x000000ffff147224 */ /* 0x000fe200078e0007 */
[----:B------:R-:W0:Y:S01]  /*11f0*/  SHFL.DOWN PT, R5, R9, 0x10, 0x1f ;  /* 0x0a001f0009057f89 */ /* 0x000e2200000e0000 */
[----:B------:R-:W-:Y:S02]  /*1200*/  IMAD.MOV.U32 R21, RZ, RZ, R10 ;  /* 0x000000ffff157224 */ /* 0x000fe400078e000a */
[----:B------:R-:W-:Y:S01]  /*1210*/  IMAD.MOV.U32 R2, RZ, RZ, R8 ;  /* 0x000000ffff027224 */ /* 0x000fe200078e0008 */
[----:B------:R1:W2:Y:S01]  /*1220*/  SHFL.DOWN PT, R11, R10, 0x10, 0x1f ;  /* 0x0a001f000a0b7f89 */ /* 0x0002a200000e0000 */
[----:B------:R-:W-:Y:S01]  /*1230*/  IMAD.MOV.U32 R3, RZ, RZ, R9 ;  /* 0x000000ffff037224 */ /* 0x000fe200078e0009 */
[----:B0-----:R-:W-:-:S06]  /*1240*/  DSETP.GEU.AND P0, PT, R8, R4, PT ;  /* 0x000000040800722a */ /* 0x001fcc0003f0e000 */
[----:B------:R-:W-:Y:S02]  /*1250*/  ISETP.GT.OR P0, PT, R6, 0xf, !P0 ;  /* 0x0000000f0600780c */ /* 0x000fe40004704670 */
[----:B------:R1:W0:Y:S11]  /*1260*/  SHFL.DOWN PT, R6, R7, 0x10, 0x1f ;  /* 0x0a001f0007067f89 */ /* 0x00023600000e0000 */
[----:B-12---:R-:W-:Y:S05]  /*1270*/  @P0 BRA `(.L_x_288) ;  /* 0x0000000000380947 */ /* 0x006fea0003800000 */
[----:B------:R-:W-:Y:S01]  /*1280*/  DSETP.GT.AND P0, PT, R8, R4, PT ;  /* 0x000000040800722a */ /* 0x000fe20003f04000 */
[----:B------:R-:W-:Y:S02]  /*1290*/  IMAD.MOV.U32 R2, RZ, RZ, R4 ;  /* 0x000000ffff027224 */ /* 0x000fe400078e0004 */
[----:B------:R-:W-:Y:S02]  /*12a0*/  IMAD.MOV.U32 R3, RZ, RZ, R5 ;  /* 0x000000ffff037224 */ /* 0x000fe400078e0005 */
[----:B0-----:R-:W-:Y:S02]  /*12b0*/  IMAD.MOV.U32 R20, RZ, RZ, R6 ;  /* 0x000000ffff147224 */ /* 0x001fe400078e0006 */
        /* <DEDUP_REMOVED lines=10> */
.L_x_288:
[----:B------:R-:W-:Y:S05]  /*1360*/  BSYNC.RECONVERGENT B1 ;  /* 0x0000000000017941 */ /* 0x000fea0003800200 */
.L_x_287:
[----:B------:R-:W-:Y:S04]  /*1370*/  BSSY.RECONVERGENT B1, `(.L_x_289) ;  /* 0x000000a000017945 */ /* 0x000fe80003800200 */
[----:B------:R-:W-:Y:S05]  /*1380*/  @P1 BRA `(.L_x_290) ;  /* 0x0000000000201947 */ /* 0x000fea0003800000 */
[----:B0-----:R-:W0:Y:S01]  /*1390*/  S2R R6, SR_CgaCtaId ;  /* 0x0000000000067919 */ /* 0x001e220000008800 */
[----:B------:R-:W-:Y:S02]  /*13a0*/  MOV R5, 0x400 ;  /* 0x0000040000057802 */ /* 0x000fe40000000f00 */
[----:B------:R-:W-:-:S04]  /*13b0*/  SHF.R.U32.HI R4, RZ, 0x1, R0 ;  /* 0x00000001ff047819 */ /* 0x000fc80000011600 */
[----:B------:R-:W-:Y:S02]  /*13c0*/  LOP3.LUT R4, R4, 0x1f0, RZ, 0xc0, !PT ;  /* 0x000001f004047812 */ /* 0x000fe400078ec0ff */
[----:B0-----:R-:W-:-:S05]  /*13d0*/  LEA R5, R6, R5, 0x18 ;  /* 0x0000000506057211 */ /* 0x001fca00078ec0ff */
[----:B------:R-:W-:-:S05]  /*13e0*/  IMAD.IADD R5, R4, 0x1, R5 ;  /* 0x0000000104057824 */ /* 0x000fca00078e0205 */
[----:B------:R1:W-:Y:S04]  /*13f0*/  STS.64 [R5+0x10], R20 ;  /* 0x0000101405007388 */ /* 0x0003e80000000a00 */
[----:B------:R1:W-:Y:S02]  /*1400*/  STS.64 [R5+0x8], R2 ;  /* 0x0000080205007388 */ /* 0x0003e40000000a00 */
.L_x_290:
[----:B------:R-:W-:Y:S05]  /*1410*/  BSYNC.RECONVERGENT B1 ;  /* 0x0000000000017941 */ /* 0x000fea0003800200 */
.L_x_289:
[----:B------:R-:W-:Y:S01]  /*1420*/  BAR.SYNC.DEFER_BLOCKING 0x0 ;  /* 0x0000000000007b1d */ /* 0x000fe20000010000 */
[----:B------:R-:W-:-:S13]  /*1430*/  ISETP.NE.AND P1, PT, R0, RZ, PT ;  /* 0x000000ff0000720c */ /* 0x000fda0003f25270 */
[----:B------:R-:W-:Y:S05]  /*1440*/  @P1 BRA `(.L_x_291) ;  /* 0x0000006000041947 */ /* 0x000fea0003800000 */
[----:B-1----:R-:W1:Y:S01]  /*1450*/  S2R R5, SR_CgaCtaId ;  /* 0x0000000000057919 */ /* 0x002e620000008800 */
[----:B------:R-:W-:Y:S01]  /*1460*/  MOV R0, 0x400 ;  /* 0x0000040000007802 */ /* 0x000fe20000000f00 */
[----:B------:R-:W-:Y:S01]  /*1470*/  BSSY.RECONVERGENT B1, `(.L_x_292) ;  /* 0x000001a000017945 */ /* 0x000fe20003800200 */
[----:B------:R-:W-:Y:S02]  /*1480*/  IMAD.MOV.U32 R30, RZ, RZ, R20 ;  /* 0x000000ffff1e7224 */ /* 0x000fe400078e0014 */
[----:B------:R-:W-:Y:S02]  /*1490*/  IMAD.MOV.U32 R31, RZ, RZ, R21 ;  /* 0x000000ffff1f7224 */ /* 0x000fe400078e0015 */
[----:B------:R-:W-:Y:S02]  /*14a0*/  IMAD.MOV.U32 R28, RZ, RZ, R2 ;  /* 0x000000ffff1c7224 */ /* 0x000fe400078e0002 */
[----:B------:R-:W-:Y:S01]  /*14b0*/  IMAD.MOV.U32 R29, RZ, RZ, R3 ;  /* 0x000000ffff1d7224 */ /* 0x000fe200078e0003 */
[----:B-1----:R-:W-:-:S05]  /*14c0*/  LEA R0, R5, R0, 0x18 ;  /* 0x0000000005007211 */ /* 0x002fca00078ec0ff */
[----:B------:R-:W1:Y:S04]  /*14d0*/  LDS.64 R8, [R0+0x18] ;  /* 0x0000180000087984 */ /* 0x000e680000000a00 */
[----:B------:R2:W3:Y:S04]  /*14e0*/  LDS.128 R16, [R0+0x40] ;  /* 0x0000400000107984 */ /* 0x0004e80000000c00 */
[----:B------:R2:W4:Y:S04]  /*14f0*/  LDS.128 R12, [R0+0x50] ;  /* 0x00005000000c7984 */ /* 0x0005280000000c00 */
[----:B0-----:R2:W0:Y:S01]  /*1500*/  LDS.128 R4, [R0+0x20] ;  /* 0x0000200000047984 */ /* 0x0014220000000c00 */
[----:B-1----:R-:W-:-:S14]  /*1510*/  DSETP.GEU.AND P0, PT, R2, R8, PT ;  /* 0x000000080200722a */ /* 0x002fdc0003f0e000 */
[----:B0-234-:R-:W-:Y:S05]  /*1520*/  @!P0 BRA `(.L_x_293) ;  /* 0x0000000000388947 */ /* 0x01dfea0003800000 */
[----:B------:R-:W-:Y:S01]  /*1530*/  DSETP.GEU.AND P0, PT, R8, R2, PT ;  /* 0x000000020800722a */ /* 0x000fe20003f0e000 */
[----:B------:R-:W-:Y:S02]  /*1540*/  IMAD.MOV.U32 R30, RZ, RZ, R4 ;  /* 0x000000ffff1e7224 */ /* 0x000fe400078e0004 */
[----:B------:R-:W-:Y:S02]  /*1550*/  IMAD.MOV.U32 R31, RZ, RZ, R5 ;  /* 0x000000ffff1f7224 */ /* 0x000fe400078e0005 */
[----:B------:R-:W-:Y:S02]  /*1560*/  IMAD.MOV.U32 R28, RZ, RZ, R8 ;  /* 0x000000ffff1c7224 */ /* 0x000fe400078e0008 */
[----:B------:R-:W-:-:S07]  /*1570*/  IMAD.MOV.U32 R29, RZ, RZ, R9 ;  /* 0x000000ffff1d7224 */ /* 0x000fce00078e0009 */
[----:B------:R-:W-:Y:S05]  /*1580*/  @!P0 BRA `(.L_x_293) ;  /* 0x0000000000208947 */ /* 0x000fea0003800000 */
        /* <DEDUP_REMOVED lines=8> */
.L_x_293:
[----:B------:R-:W-:Y:S05]  /*1610*/  BSYNC.RECONVERGENT B1 ;  /* 0x0000000000017941 */ /* 0x000fea0003800200 */
.L_x_292:
[----:B------:R0:W1:Y:S01]  /*1620*/  LDS.128 R20, [R0+0x60] ;  /* 0x0000600000147984 */ /* 0x0000620000000c00 */
[----:B------:R-:W-:Y:S01]  /*1630*/  DSETP.GEU.AND P0, PT, R28, R6, PT ;  /* 0x000000061c00722a */ /* 0x000fe20003f0e000 */
[----:B------:R-:W-:Y:S01]  /*1640*/  BSSY.RECONVERGENT B1, `(.L_x_294) ;  /* 0x0000016000017945 */ /* 0x000fe20003800200 */
[----:B------:R-:W-:Y:S01]  /*1650*/  IMAD.MOV.U32 R33, RZ, RZ, R30 ;  /* 0x000000ffff217224 */ /* 0x000fe200078e001e */
[----:B------:R0:W2:Y:S01]  /*1660*/  LDS.128 R8, [R0+0x70] ;  /* 0x0000700000087984 */ /* 0x0000a20000000c00 */
[----:B------:R-:W-:Y:S02]  /*1670*/  IMAD.MOV.U32 R35, RZ, RZ, R31 ;  /* 0x000000ffff237224 */ /* 0x000fe400078e001f */
[----:B------:R-:W-:Y:S01]  /*1680*/  IMAD.MOV.U32 R2, RZ, RZ, R28 ;  /* 0x000000ffff027224 */ /* 0x000fe200078e001c */
[----:B------:R0:W3:Y:S01]  /*1690*/  LDS.128 R24, [R0+0x30] ;  /* 0x0000300000187984 */ /* 0x0000e20000000c00 */
[----:B------:R-:W-:-:S06]  /*16a0*/  IMAD.MOV.U32 R3, RZ, RZ, R29 ;  /* 0x000000ffff037224 */ /* 0x000fcc00078e001d */
[----:B------:R-:W-:Y:S05]  /*16b0*/  @!P0 BRA `(.L_x_295) ;  /* 0x0000000000388947 */ /* 0x000fea0003800000 */
[----:B------:R-:W-:Y:S01]  /*16c0*/  DSETP.GEU.AND P0, PT, R6, R28, PT ;  /* 0x0000001c0600722a */ /* 0x000fe20003f0e000 */
[----:B---3--:R-:W-:Y:S02]  /*16d0*/  IMAD.MOV.U32 R33, RZ, RZ, R24 ;  /* 0x000000ffff217224 */ /* 0x008fe400078e0018 */
[----:B------:R-:W-:Y:S02]  /*16e0*/  IMAD.MOV.U32 R35, RZ, RZ, R25 ;  /* 0x000000ffff237224 */ /* 0x000fe400078e0019 */
[----:B------:R-:W-:Y:S02]  /*16f0*/  IMAD.MOV.U32 R2, RZ, RZ, R6 ;  /* 0x000000ffff027224 */ /* 0x000fe400078e0006 */
[----:B------:R-:W-:-:S07]  /*1700*/  IMAD.MOV.U32 R3, RZ, RZ, R7 ;  /* 0x000000ffff037224 */ /* 0x000fce00078e0007 */
[----:B------:R-:W-:Y:S05]  /*1710*/  @!P0 BRA `(.L_x_295) ;  /* 0x0000000000208947 */ /* 0x000fea0003800000 */
        /* <DEDUP_REMOVED lines=8> */
.L_x_295:
[----:B------:R-:W-:Y:S05]  /*17a0*/  BSYNC.RECONVERGENT B1 ;  /* 0x0000000000017941 */ /* 0x000fea0003800200 */
.L_x_294:
[----:B---3--:R-:W-:Y:S01]  /*17b0*/  DSETP.GEU.AND P0, PT, R2, R26, PT ;  /* 0x0000001a0200722a */ /* 0x008fe20003f0e000 */
[----:B------:R-:W-:Y:S01]  /*17c0*/  BSSY.RECONVERGENT B1, `(.L_x_296) ;  /* 0x0000014000017945 */ /* 0x000fe20003800200 */
[----:B------:R-:W-:Y:S02]  /*17d0*/  IMAD.MOV.U32 R29, RZ, RZ, R33 ;  /* 0x000000ffff1d7224 */ /* 0x000fe400078e0021 */
[----:B------:R-:W-:Y:S02]  /*17e0*/  IMAD.MOV.U32 R31, RZ, RZ, R35 ;  /* 0x000000ffff1f7224 */ /* 0x000fe400078e0023 */
[----:B------:R-:W-:Y:S02]  /*17f0*/  IMAD.MOV.U32 R4, RZ, RZ, R2 ;  /* 0x000000ffff047224 */ /* 0x000fe400078e0002 */
[----:B------:R-:W-:-:S06]  /*1800*/  IMAD.MOV.U32 R5, RZ, RZ, R3 ;  /* 0x000000ffff057224 */ /* 0x000fcc00078e0003 */
[----:B------:R-:W-:Y:S05]  /*1810*/  @!P0 BRA `(.L_x_297) ;  /* 0x0000000000388947 */ /* 0x000fea0003800000 */
        /* <DEDUP_REMOVED lines=14> */
.L_x_297:
[----:B------:R-:W-:Y:S05]  /*1900*/  BSYNC.RECONVERGENT B1 ;  /* 0x0000000000017941 */ /* 0x000fea0003800200 */
.L_x_296:
[----:B------:R-:W-:Y:S01]  /*1910*/  DSETP.GEU.AND P0, PT, R4, R18, PT ;  /* 0x000000120400722a */ /* 0x000fe20003f0e000 */
        /* <DEDUP_REMOVED lines=20> */
.L_x_299:
[----:B------:R-:W-:Y:S05]  /*1a60*/  BSYNC.RECONVERGENT B1 ;  /* 0x0000000000017941 */ /* 0x000fea0003800200 */
.L_x_298:
        /* <DEDUP_REMOVED lines=8> */
[----:B-1----:R-:W-:Y:S02]  /*1af0*/  IMAD.MOV.U32 R17, RZ, RZ, R20 ;  /* 0x000000ffff117224 */ /* 0x002fe400078e0014 */
        /* <DEDUP_REMOVED lines=12> */
.L_x_301:
[----:B------:R-:W-:Y:S05]  /*1bc0*/  BSYNC.RECONVERGENT B1 ;  /* 0x0000000000017941 */ /* 0x000fea0003800200 */
.L_x_300:
[----:B-1----:R-:W-:Y:S01]  /*1bd0*/  DSETP.GEU.AND P0, PT, R4, R22, PT ;  /* 0x000000160400722a */ /* 0x002fe20003f0e000 */
[----:B------:R-:W-:Y:S01]  /*1be0*/  BSSY.RECONVERGENT B1, `(.L_x_302) ;  /* 0x0000014000017945 */ /* 0x000fe20003800200 */
[----:B------:R-:W-:Y:S02]  /*1bf0*/  IMAD.MOV.U32 R13, RZ, RZ, R17 ;  /* 0x000000ffff0d7224 */ /* 0x000fe400078e0011 */
[----:B------:R-:W-:Y:S02]  /*1c00*/  IMAD.MOV.U32 R12, RZ, RZ, R19 ;  /* 0x000000ffff0c7224 */ /* 0x000fe400078e0013 */
[----:B------:R-:W-:Y:S02]  /*1c10*/  IMAD.MOV.U32 R6, RZ, RZ, R4 ;  /* 0x000000ffff067224 */ /* 0x000fe400078e0004 */
[----:B------:R-:W-:-:S06]  /*1c20*/  IMAD.MOV.U32 R7, RZ, RZ, R5 ;  /* 0x000000ffff077224 */ /* 0x000fcc00078e0005 */
[----:B------:R-:W-:Y:S05]  /*1c30*/  @!P0 BRA `(.L_x_303) ;  /* 0x0000000000388947 */ /* 0x000fea0003800000 */
[----:B------:R-:W-:Y:S01]  /*1c40*/  DSETP.GEU.AND P0, PT, R22, R4, PT ;  /* 0x000000041600722a */ /* 0x000fe20003f0e000 */
[----:B--2---:R-:W-:Y:S02]  /*1c50*/  IMAD.MOV.U32 R13, RZ, RZ, R8 ;  /* 0x000000ffff0d7224 */ /* 0x004fe400078e0008 */
        /* <DEDUP_REMOVED lines=12> */
.L_x_303:
[----:B------:R-:W-:Y:S05]  /*1d20*/  BSYNC.RECONVERGENT B1 ;  /* 0x0000000000017941 */ /* 0x000fea0003800200 */
.L_x_302:
[----:B--2---:R-:W-:Y:S01]  /*1d30*/  DSETP.GEU.AND P0, PT, R6, R10, PT ;  /* 0x0000000a0600722a */ /* 0x004fe20003f0e000 */
[----:B------:R-:W-:Y:S02]  /*1d40*/  IMAD.MOV.U32 R20, RZ, RZ, R13 ;  /* 0x000000ffff147224 */ /* 0x000fe400078e000d */
[----:B------:R-:W-:Y:S02]  /*1d50*/  IMAD.MOV.U32 R21, RZ, RZ, R12 ;  /* 0x000000ffff157224 */ /* 0x000fe400078e000c */
[----:B------:R-:W-:Y:S02]  /*1d60*/  IMAD.MOV.U32 R2, RZ, RZ, R6 ;  /* 0x000000ffff027224 */ /* 0x000fe400078e0006 */
[----:B------:R-:W-:-:S07]  /*1d70*/  IMAD.MOV.U32 R3, RZ, RZ, R7 ;  /* 0x000000ffff037224 */ /* 0x000fce00078e0007 */
[----:B------:R-:W-:Y:S05]  /*1d80*/  @!P0 BRA `(.L_x_291) ;  /* 0x0000005400b48947 */ /* 0x000fea0003800000 */
[----:B------:R2:W3:Y:S01]  /*1d90*/  LDS.64 R20, [R0+0x80] ;  /* 0x0000800000147984 */ /* 0x0004e20000000a00 */
[----:B------:R-:W-:Y:S01]  /*1da0*/  DSETP.GEU.AND P0, PT, R10, R6, PT ;  /* 0x000000060a00722a */ /* 0x000fe20003f0e000 */
[----:B------:R-:W-:Y:S02]  /*1db0*/  IMAD.MOV.U32 R2, RZ, RZ, R10 ;  /* 0x000000ffff027224 */ /* 0x000fe400078e000a */
[----:B------:R-:W-:-:S11]  /*1dc0*/  IMAD.MOV.U32 R3, RZ, RZ, R11 ;  /* 0x000000ffff037224 */ /* 0x000fd600078e000b */
[----:B--2---:R-:W-:Y:S05]  /*1dd0*/  @!P0 BRA `(.L_x_291) ;  /* 0x0000005400a08947 */ /* 0x004fea0003800000 */
[CC--:B---3--:R-:W-:Y:S02]  /*1de0*/  ISETP.GE.U32.AND P0, PT, R13.reuse, R20.reuse, PT ;  /* 0x000000140d00720c */ /* 0x0c8fe40003f06070 */
[----:B------:R-:W-:Y:S02]  /*1df0*/  ISETP.LT.U32.AND P2, PT, R13, R20, PT ;  /* 0x000000140d00720c */ /* 0x000fe40003f41070 */
[CC--:B------:R-:W-:Y:S02]  /*1e00*/  ISETP.GE.AND.EX P0, PT, R12.reuse, R21.reuse, PT, P0 ;  /* 0x000000150c00720c */ /* 0x0c0fe40003f06300 */
[----:B------:R-:W-:Y:S02]  /*1e10*/  ISETP.LT.AND.EX P2, PT, R12, R21, PT, P2 ;  /* 0x000000150c00720c */ /* 0x000fe40003f41320 */
[----:B------:R-:W-:Y:S02]  /*1e20*/  FSEL R2, R6, R10, !P0 ;  /* 0x0000000a06027208 */ /* 0x000fe40004000000 */
[----:B------:R-:W-:-:S02]  /*1e30*/  FSEL R3, R7, R11, !P0 ;  /* 0x0000000b07037208 */ /* 0x000fc40004000000 */
[----:B------:R-:W-:Y:S02]  /*1e40*/  SEL R20, R13, R20, P2 ;  /* 0x000000140d147207 */ /* 0x000fe40001000000 */
[----:B------:R-:W-:Y:S01]  /*1e50*/  SEL R21, R12, R21, P2 ;  /* 0x000000150c157207 */ /* 0x000fe20001000000 */
[----:B------:R-:W-:Y:S06]  /*1e60*/  BRA `(.L_x_291) ;  /* 0x00000054007c7947 */ /* 0x000fec0003800000 */
.L_x_278:
[----:B------:R-:W-:Y:S01]  /*1e70*/  LOP3.LUT R6, R0, 0x3e0, RZ, 0xc0, !PT ;  /* 0x000003e000067812 */ /* 0x000fe200078ec0ff */
[----:B------:R-:W-:Y:S01]  /*1e80*/  BSSY.RECONVERGENT B1, `(.L_x_304) ;  /* 0x0000020000017945 */ /* 0x000fe20003800200 */
[----:B-----5:R-:W-:Y:S02]  /*1e90*/  IMAD.MOV.U32 R14, RZ, RZ, R4 ;  /* 0x000000ffff0e7224 */ /* 0x020fe400078e0004 */
[----:B------:R-:W-:Y:S02]  /*1ea0*/  IMAD.MOV.U32 R16, RZ, RZ, R5 ;  /* 0x000000ffff107224 */ /* 0x000fe400078e0005 */
[----:B------:R-:W-:Y:S01]  /*1eb0*/  VIADD R7, R6, 0x20 ;  /* 0x0000002006077836 */ /* 0x000fe20000000000 */
[----:B------:R-:W-:Y:S01]  /*1ec0*/  LOP3.LUT R6, RZ, R6, RZ, 0x33, !PT ;  /* 0x00000006ff067212 */ /* 0x000fe200078e33ff */
[----:B01----:R-:W-:Y:S02]  /*1ed0*/  IMAD.MOV.U32 R8, RZ, RZ, R2 ;  /* 0x000000ffff087224 */ /* 0x003fe400078e0002 */
[----:B------:R-:W-:Y:S01]  /*1ee0*/  IMAD.MOV.U32 R9, RZ, RZ, R3 ;  /* 0x000000ffff097224 */ /* 0x000fe200078e0003 */
[----:B------:R-:W-:Y:S01]  /*1ef0*/  ISETP.GT.AND P0, PT, R7, UR4, PT ;  /* 0x0000000407007c0c */ /* 0x000fe2000bf04270 */
[----:B------:R-:W-:-:S05]  /*1f00*/  VIADD R6, R6, UR4 ;  /* 0x0000000406067c36 */ /* 0x000fca0008000000 */
[----:B------:R-:W-:Y:S02]  /*1f10*/  SEL R7, R6, 0x1f, P0 ;  /* 0x0000001f06077807 */ /* 0x000fe40000000000 */
[----:B------:R-:W0:Y:S03]  /*1f20*/  S2R R6, SR_LANEID ;  /* 0x0000000000067919 */ /* 0x000e260000000000 */
[----:B------:R-:W-:Y:S04]  /*1f30*/  SHFL.DOWN PT, R10, R2, 0x1, R7 ;  /* 0x08200000020a7989 */ /* 0x000fe800000e0007 */
[----:B------:R-:W1:Y:S04]  /*1f40*/  SHFL.DOWN PT, R11, R3, 0x1, R7 ;  /* 0x08200000030b7989 */ /* 0x000e6800000e0007 */
[----:B------:R2:W3:Y:S04]  /*1f50*/  SHFL.DOWN PT, R13, R4, 0x1, R7 ;  /* 0x08200000040d7989 */ /* 0x0004e800000e0007 */
[----:B------:R2:W4:Y:S01]  /*1f60*/  SHFL.DOWN PT, R15, R5, 0x1, R7 ;  /* 0x08200000050f7989 */ /* 0x00052200000e0007 */
[----:B-1----:R-:W-:-:S06]  /*1f70*/  DSETP.GEU.AND P0, PT, R2, R10, PT ;  /* 0x0000000a0200722a */ /* 0x002fcc0003f0e000 */
[----:B0-----:R-:W-:-:S13]  /*1f80*/  ISETP.GE.OR P0, PT, R6, R7, !P0 ;  /* 0x000000070600720c */ /* 0x001fda0004706670 */
[----:B--234-:R-:W-:Y:S05]  /*1f90*/  @P0 BRA `(.L_x_305) ;  /* 0x0000000000380947 */ /* 0x01cfea0003800000 */
        /* <DEDUP_REMOVED lines=14> */
.L_x_305:
[----:B------:R-:W-:Y:S05]  /*2080*/  BSYNC.RECONVERGENT B1 ;  /* 0x0000000000017941 */ /* 0x000fea0003800200 */
.L_x_304:
[----:B------:R-:W-:Y:S01]  /*2090*/  SHFL.DOWN PT, R4, R8, 0x2, R7 ;  /* 0x0840000008047989 */ /* 0x000fe200000e0007 */
[----:B------:R-:W-:Y:S01]  /*20a0*/  VIADD R2, R6, 0x2 ;  /* 0x0000000206027836 */ /* 0x000fe20000000000 */
[----:B------:R-:W-:Y:S01]  /*20b0*/  BSSY.RECONVERGENT B1, `(.L_x_306) ;  /* 0x0000019000017945 */ /* 0x000fe20003800200 */
[----:B------:R-:W-:Y:S01]  /*20c0*/  IMAD.MOV.U32 R10, RZ, RZ, R14 ;  /* 0x000000ffff0a7224 */ /* 0x000fe200078e000e */
[----:B------:R-:W0:Y:S01]  /*20d0*/  SHFL.DOWN PT, R5, R9, 0x2, R7 ;  /* 0x0840000009057989 */ /* 0x000e2200000e0007 */
[----:B------:R-:W-:Y:S02]  /*20e0*/  IMAD.MOV.U32 R12, RZ, RZ, R16 ;  /* 0x000000ffff0c7224 */ /* 0x000fe400078e0010 */
[----:B------:R-:W-:Y:S01]  /*20f0*/  IMAD.MOV.U32 R3, RZ, RZ, R9 ;  /* 0x000000ffff037224 */ /* 0x000fe200078e0009 */
[----:B------:R1:W2:Y:S04]  /*2100*/  SHFL.DOWN PT, R11, R14, 0x2, R7 ;  /* 0x084000000e0b7989 */ /* 0x0002a800000e0007 */
[----:B------:R1:W3:Y:S01]  /*2110*/  SHFL.DOWN PT, R13, R16, 0x2, R7 ;  /* 0x08400000100d7989 */ /* 0x0002e200000e0007 */
[----:B0-----:R-:W-:-:S06]  /*2120*/  DSETP.GEU.AND P0, PT, R8, R4, PT ;  /* 0x000000040800722a */ /* 0x001fcc0003f0e000 */
[----:B------:R-:W-:Y:S01]  /*2130*/  ISETP.GT.OR P0, PT, R2, R7, !P0 ;  /* 0x000000070200720c */ /* 0x000fe20004704670 */
[----:B------:R-:W-:-:S12]  /*2140*/  IMAD.MOV.U32 R2, RZ, RZ, R8 ;  /* 0x000000ffff027224 */ /* 0x000fd800078e0008 */
        /* <DEDUP_REMOVED lines=15> */
.L_x_307:
[----:B------:R-:W-:Y:S05]  /*2240*/  BSYNC.RECONVERGENT B1 ;  /* 0x0000000000017941 */ /* 0x000fea0003800200 */
.L_x_306:
        /* <DEDUP_REMOVED lines=27> */
.L_x_309:
[----:B------:R-:W-:Y:S05]  /*2400*/  BSYNC.RECONVERGENT B1 ;  /* 0x0000000000017941 */ /* 0x000fea0003800200 */
.L_x_308:
        /* <DEDUP_REMOVED lines=27> */
.L_x_311:
[----:B------:R-:W-:Y:S05]  /*25c0*/  BSYNC.RECONVERGENT B1 ;  /* 0x0000000000017941 */ /* 0x000fea0003800200 */
.L_x_310:
[----:B------:R-:W-:Y:S01]  /*25d0*/  SHFL.DOWN PT, R4, R8, 0x10, R7 ;  /* 0x0a00000008047989 */ /* 0x000fe200000e0007 */
[C---:B------:R-:W-:Y:S01]  /*25e0*/  VIADD R2, R6.reuse, 0x10 ;  /* 0x0000001006027836 */ /* 0x040fe20000000000 */
[----:B------:R-:W-:Y:S01]  /*25f0*/  BSSY.RECONVERGENT B1, `(.L_x_312) ;  /* 0x000001a000017945 */ /* 0x000fe20003800200 */
[----:B------:R-:W-:Y:S01]  /*2600*/  ISETP.NE.AND P1, PT, R6, RZ, PT ;  /* 0x000000ff0600720c */ /* 0x000fe20003f25270 */
[----:B------:R-:W0:Y:S01]  /*2610*/  SHFL.DOWN PT, R5, R9, 0x10, R7 ;  /* 0x0a00000009057989 */ /* 0x000e2200000e0007 */
[----:B------:R-:W-:Y:S02]  /*2620*/  IMAD.MOV.U32 R20, RZ, RZ, R10 ;  /* 0x000000ffff147224 */ /* 0x000fe400078e000a */
[----:B------:R-:W-:Y:S01]  /*2630*/  IMAD.MOV.U32 R21, RZ, RZ, R12 ;  /* 0x000000ffff157224 */ /* 0x000fe200078e000c */
[----:B------:R1:W2:Y:S01]  /*2640*/  SHFL.DOWN PT, R11, R10, 0x10, R7 ;  /* 0x0a0000000a0b7989 */ /* 0x0002a200000e0007 */
[----:B------:R-:W-:-:S03]  /*2650*/  IMAD.MOV.U32 R3, RZ, RZ, R9 ;  /* 0x000000ffff037224 */ /* 0x000fc600078e0009 */
        /* <DEDUP_REMOVED lines=19> */
.L_x_313:
[----:B------:R-:W-:Y:S05]  /*2790*/  BSYNC.RECONVERGENT B1 ;  /* 0x0000000000017941 */ /* 0x000fea0003800200 */
.L_x_312:
[----:B------:R-:W-:Y:S04]  /*27a0*/  BSSY.RECONVERGENT B1, `(.L_x_314) ;  /* 0x000000a000017945 */ /* 0x000fe80003800200 */
[----:B------:R-:W-:Y:S05]  /*27b0*/  @P1 BRA `(.L_x_315) ;  /* 0x0000000000201947 */ /* 0x000fea0003800000 */
[----:B------:R-:W0:Y:S01]  /*27c0*/  S2R R6, SR_CgaCtaId ;  /* 0x0000000000067919 */ /* 0x000e220000008800 */
[----:B------:R-:W-:Y:S02]  /*27d0*/  MOV R5, 0x400 ;  /* 0x0000040000057802 */ /* 0x000fe40000000f00 */
[----:B------:R-:W-:-:S04]  /*27e0*/  SHF.R.U32.HI R4, RZ, 0x1, R0 ;  /* 0x00000001ff047819 */ /* 0x000fc80000011600 */
[----:B------:R-:W-:Y:S02]  /*27f0*/  LOP3.LUT R4, R4, 0x1f0, RZ, 0xc0, !PT ;  /* 0x000001f004047812 */ /* 0x000fe400078ec0ff */
[----:B0-----:R-:W-:-:S05]  /*2800*/  LEA R5, R6, R5, 0x18 ;  /* 0x0000000506057211 */ /* 0x001fca00078ec0ff */
[----:B------:R-:W-:-:S05]  /*2810*/  IMAD.IADD R5, R4, 0x1, R5 ;  /* 0x0000000104057824 */ /* 0x000fca00078e0205 */
[----:B------:R0:W-:Y:S04]  /*2820*/  STS.64 [R5+0x10], R20 ;  /* 0x0000101405007388 */ /* 0x0001e80000000a00 */
[----:B------:R0:W-:Y:S02]  /*2830*/  STS.64 [R5+0x8], R2 ;  /* 0x0000080205007388 */ /* 0x0001e40000000a00 */
.L_x_315:
[----:B------:R-:W-:Y:S05]  /*2840*/  BSYNC.RECONVERGENT B1 ;  /* 0x0000000000017941 */ /* 0x000fea0003800200 */
.L_x_314:
[----:B------:R-:W-:Y:S01]  /*2850*/  BAR.SYNC.DEFER_BLOCKING 0x0 ;  /* 0x0000000000007b1d */ /* 0x000fe20000010000 */
[----:B------:R-:W-:-:S13]  /*2860*/  ISETP.NE.AND P1, PT, R0, RZ, PT ;  /* 0x000000ff0000720c */ /* 0x000fda0003f25270 */
[----:B------:R-:W-:Y:S05]  /*2870*/  @P1 BRA `(.L_x_291) ;  /* 0x0000004800f81947 */ /* 0x000fea0003800000 */
[----:B------:R-:W-:Y:S01]  /*2880*/  UISETP.GE.AND UP0, UPT, UR4, 0x21, UPT ;  /* 0x000000210400788c */ /* 0x000fe2000bf06270 */
[----:B------:R-:W-:Y:S02]  /*2890*/  IMAD.MOV.U32 R11, RZ, RZ, R20 ;  /* 0x000000ffff0b7224 */ /* 0x000fe400078e0014 */
[----:B------:R-:W-:Y:S02]  /*28a0*/  IMAD.MOV.U32 R8, RZ, RZ, R21 ;  /* 0x000000ffff087224 */ /* 0x000fe400078e0015 */
[----:B------:R-:W-:Y:S02]  /*28b0*/  IMAD.MOV.U32 R4, RZ, RZ, R2 ;  /* 0x000000ffff047224 */ /* 0x000fe400078e0002 */
[----:B0-----:R-:W-:Y:S02]  /*28c0*/  IMAD.MOV.U32 R5, RZ, RZ, R3 ;  /* 0x000000ffff057224 */ /* 0x001fe400078e0003 */
[----:B------:R-:W-:Y:S05]  /*28d0*/  BRA.U !UP0, `(.L_x_316) ;  /* 0x00000001086c7547 */ /* 0x000fea000b800000 */
[----:B------:R-:W0:Y:S01]  /*28e0*/  S2R R5, SR_CgaCtaId ;  /* 0x0000000000057919 */ /* 0x000e220000008800 */
[----:B------:R-:W-:Y:S01]  /*28f0*/  MOV R0, 0x400 ;  /* 0x0000040000007802 */ /* 0x000fe20000000f00 */
[----:B------:R-:W-:Y:S01]  /*2900*/  BSSY.RECONVERGENT B1, `(.L_x_316) ;  /* 0x0000018000017945 */ /* 0x000fe20003800200 */
[----:B------:R-:W-:Y:S02]  /*2910*/  IMAD.MOV.U32 R11, RZ, RZ, R20 ;  /* 0x000000ffff0b7224 */ /* 0x000fe400078e0014 */
[----:B------:R-:W-:Y:S02]  /*2920*/  IMAD.MOV.U32 R8, RZ, RZ, R21 ;  /* 0x000000ffff087224 */ /* 0x000fe400078e0015 */
[----:B------:R-:W-:Y:S01]  /*2930*/  IMAD.MOV.U32 R4, RZ, RZ, R2 ;  /* 0x000000ffff047224 */ /* 0x000fe200078e0002 */
[----:B0-----:R-:W-:Y:S01]  /*2940*/  LEA R0, R5, R0, 0x18 ;  /* 0x0000000005007211 */ /* 0x001fe200078ec0ff */
[----:B------:R-:W-:-:S04]  /*2950*/  IMAD.MOV.U32 R5, RZ, RZ, R3 ;  /* 0x000000ffff057224 */ /* 0x000fc800078e0003 */
[----:B------:R-:W0:Y:S02]  /*2960*/  LDS.64 R6, [R0+0x18] ;  /* 0x0000180000067984 */ /* 0x000e240000000a00 */
[----:B0-----:R-:W-:-:S14]  /*2970*/  DSETP.GEU.AND P0, PT, R2, R6, PT ;  /* 0x000000060200722a */ /* 0x001fdc0003f0e000 */
[----:B------:R-:W-:Y:S05]  /*2980*/  @!P0 BRA `(.L_x_317) ;  /* 0x00000000003c8947 */ /* 0x000fea0003800000 */
[----:B------:R-:W0:Y:S01]  /*2990*/  LDS.64 R12, [R0+0x20] ;  /* 0x00002000000c7984 */ /* 0x000e220000000a00 */
[----:B------:R-:W-:Y:S01]  /*29a0*/  DSETP.GEU.AND P0, PT, R6, R2, PT ;  /* 0x000000020600722a */ /* 0x000fe20003f0e000 */
[----:B------:R-:W-:Y:S02]  /*29b0*/  IMAD.MOV.U32 R4, RZ, RZ, R6 ;  /* 0x000000ffff047224 */ /* 0x000fe400078e0006 */
[----:B------:R-:W-:Y:S02]  /*29c0*/  IMAD.MOV.U32 R5, RZ, RZ, R7 ;  /* 0x000000ffff057224 */ /* 0x000fe400078e0007 */
[----:B0-----:R-:W-:Y:S02]  /*29d0*/  IMAD.MOV.U32 R11, RZ, RZ, R12 ;  /* 0x000000ffff0b7224 */ /* 0x001fe400078e000c */
        /* <DEDUP_REMOVED lines=10> */
.L_x_317:
[----:B------:R-:W-:Y:S05]  /*2a80*/  BSYNC.RECONVERGENT B1 ;  /* 0x0000000000017941 */ /* 0x000fea0003800200 */
.L_x_316:
[----:B------:R-:W-:Y:S01]  /*2a90*/  UISETP.GE.AND UP0, UPT, UR4, 0x41, UPT ;  /* 0x000000410400788c */ /* 0x000fe2000bf06270 */
[----:B------:R-:W-:Y:S02]  /*2aa0*/  IMAD.MOV.U32 R9, RZ, RZ, R11 ;  /* 0x000000ffff097224 */ /* 0x000fe400078e000b */
[----:B------:R-:W-:Y:S02]  /*2ab0*/  IMAD.MOV.U32 R0, RZ, RZ, R8 ;  /* 0x000000ffff007224 */ /* 0x000fe400078e0008 */
[----:B------:R-:W-:Y:S02]  /*2ac0*/  IMAD.MOV.U32 R2, RZ, RZ, R4 ;  /* 0x000000ffff027224 */ /* 0x000fe400078e0004 */
[----:B------:R-:W-:Y:S02]  /*2ad0*/  IMAD.MOV.U32 R3, RZ, RZ, R5 ;  /* 0x000000ffff037224 */ /* 0x000fe400078e0005 */
[----:B------:R-:W-:Y:S05]  /*2ae0*/  BRA.U !UP0, `(.L_x_318) ;  /* 0x00000001086c7547 */ /* 0x000fea000b800000 */
[----:B------:R-:W0:Y:S01]  /*2af0*/  S2R R3, SR_CgaCtaId ;  /* 0x0000000000037919 */ /* 0x000e220000008800 */
[----:B------:R-:W-:Y:S01]  /*2b00*/  MOV R0, 0x400 ;  /* 0x0000040000007802 */ /* 0x000fe20000000f00 */
[----:B------:R-:W-:Y:S01]  /*2b10*/  BSSY.RECONVERGENT B1, `(.L_x_318) ;  /* 0x0000018000017945 */ /* 0x000fe20003800200 */
[----:B------:R-:W-:Y:S02]  /*2b20*/  IMAD.MOV.U32 R9, RZ, RZ, R11 ;  /* 0x000000ffff097224 */ /* 0x000fe400078e000b */
[----:B------:R-:W-:Y:S01]  /*2b30*/  IMAD.MOV.U32 R2, RZ, RZ, R4 ;  /* 0x000000ffff027224 */ /* 0x000fe200078e0004 */
[----:B0-----:R-:W-:Y:S01]  /*2b40*/  LEA R10, R3, R0, 0x18 ;  /* 0x00000000030a7211 */ /* 0x001fe200078ec0ff */
[----:B------:R-:W-:Y:S02]  /*2b50*/  IMAD.MOV.U32 R0, RZ, RZ, R8 ;  /* 0x000000ffff007224 */ /* 0x000fe400078e0008 */
[----:B------:R-:W-:Y:S02]  /*2b60*/  IMAD.MOV.U32 R3, RZ, RZ, R5 ;  /* 0x000000ffff037224 */ /* 0x000fe400078e0005 */
        /* <DEDUP_REMOVED lines=18> */
.L_x_319:
[----:B------:R-:W-:Y:S05]  /*2c90*/  BSYNC.RECONVERGENT B1 ;  /* 0x0000000000017941 */ /* 0x000fea0003800200 */
.L_x_318:
        /* <DEDUP_REMOVED lines=32> */
.L_x_321:
[----:B------:R-:W-:Y:S05]  /*2ea0*/  BSYNC.RECONVERGENT B1 ;  /* 0x0000000000017941 */ /* 0x000fea0003800200 */
.L_x_320:
        /* <DEDUP_REMOVED lines=32> */
.L_x_323:
[----:B------:R-:W-:Y:S05]  /*30b0*/  BSYNC.RECONVERGENT B1 ;  /* 0x0000000000017941 */ /* 0x000fea0003800200 */
.L_x_322:
        /* <DEDUP_REMOVED lines=32> */
.L_x_325:
[----:B------:R-:W-:Y:S05]  /*32c0*/  BSYNC.RECONVERGENT B1 ;  /* 0x0000000000017941 */ /* 0x000fea0003800200 */
.L_x_324:
        /* <DEDUP_REMOVED lines=32> */
.L_x_327:
[----:B------:R-:W-:Y:S05]  /*34d0*/  BSYNC.RECONVERGENT B1 ;  /* 0x0000000000017941 */ /* 0x000fea0003800200 */
.L_x_326:
        /* <DEDUP_REMOVED lines=16> */
[----:B------:R2:W4:Y:S01]  /*35e0*/  LDS.64 R20, [R8+0x80] ;  /* 0x0000800008147984 */ /* 0x0005220000000a00 */
[----:B------:R-:W-:Y:S01]  /*35f0*/  DSETP.GEU.AND P0, PT, R4, R6, PT ;  /* 0x000000060400722a */ /* 0x000fe20003f0e000 */
[----:B------:R-:W-:Y:S02]  /*3600*/  IMAD.MOV.U32 R2, RZ, RZ, R4 ;  /* 0x000000ffff027224 */ /* 0x000fe400078e0004 */
[----:B------:R-:W-:-:S11]  /*3610*/  IMAD.MOV.U32 R3, RZ, RZ, R5 ;  /* 0x000000ffff037224 */ /* 0x000fd600078e0005 */
[----:B--2---:R-:W-:Y:S05]  /*3620*/  @!P0 BRA `(.L_x_291) ;  /* 0x0000003c008c8947 */ /* 0x004fea0003800000 */
[CC--:B----4-:R-:W-:Y:S02]  /*3630*/  ISETP.GE.U32.AND P0, PT, R9.reuse, R20.reuse, PT ;  /* 0x000000140900720c */ /* 0x0d0fe40003f06070 */
        /* <DEDUP_REMOVED lines=8> */
.L_x_259:
[----:B------:R-:W1:Y:S01]  /*36c0*/  S2R R0, SR_TID.X ;  /* 0x0000000000007919 */ /* 0x000e620000002100 */
[----:B------:R-:W1:Y:S02]  /*36d0*/  LDC.64 R12, c[0x0][0x380] ;  /* 0x0000e000ff0c7b82 */ /* 0x000e640000000a00 */
[----:B-1----:R-:W-:-:S05]  /*36e0*/  IMAD.WIDE.U32 R12, R0, 0x10, R12 ;  /* 0x00000010000c7825 */ /* 0x002fca00078e000c */
[----:B0-----:R-:W2:Y:S04]  /*36f0*/  LDG.E.64.CONSTANT R20, desc[UR10][R12.64] ;  /* 0x0000000a0c147981 */ /* 0x001ea8000c1e9b00 */
[----:B------:R-:W3:Y:S04]  /*3700*/  LDG.E.64.CONSTANT R10, desc[UR10][R12.64+0x1000] ;  /* 0x0010000a0c0a7981 */ /* 0x000ee8000c1e9b00 */
[----:B------:R-:W4:Y:S04]  /*3710*/  LDG.E.64.CONSTANT R22, desc[UR10][R12.64+0x8] ;  /* 0x0000080a0c167981 */ /* 0x000f28000c1e9b00 */
[----:B------:R0:W5:Y:S04]  /*3720*/  LDG.E.64.CONSTANT R16, desc[UR10][R12.64+0x2000] ;  /* 0x0020000a0c107981 */ /* 0x000168000c1e9b00 */
[----:B------:R0:W5:Y:S04]  /*3730*/  LDG.E.64.CONSTANT R8, desc[UR10][R12.64+0x3000] ;  /* 0x0030000a0c087981 */ /* 0x000168000c1e9b00 */
[----:B------:R0:W5:Y:S04]  /*3740*/  LDG.E.64.CONSTANT R4, desc[UR10][R12.64+0x4000] ;  /* 0x0040000a0c047981 */ /* 0x000168000c1e9b00 */
[----:B------:R0:W5:Y:S04]  /*3750*/  LDG.E.64.CONSTANT R24, desc[UR10][R12.64+0x2008] ;  /* 0x0020080a0c187981 */ /* 0x000168000c1e9b00 */
[----:B------:R0:W5:Y:S04]  /*3760*/  LDG.E.64.CONSTANT R6, desc[UR10][R12.64+0x3008] ;  /* 0x0030080a0c067981 */ /* 0x000168000c1e9b00 */
[----:B------:R0:W5:Y:S01]  /*3770*/  LDG.E.64.CONSTANT R2, desc[UR10][R12.64+0x4008] ;  /* 0x0040080a0c027981 */ /* 0x000162000c1e9b00 */
[----:B------:R-:W-:Y:S01]  /*3780*/  BSSY.RECONVERGENT B1, `(.L_x_328) ;  /* 0x0000014000017945 */ /* 0x000fe20003800200 */
[----:B--2---:R-:W-:-:S02]  /*3790*/  IMAD.MOV.U32 R18, RZ, RZ, R20 ;  /* 0x000000ffff127224 */ /* 0x004fc400078e0014 */
[----:B------:R-:W-:Y:S01]  /*37a0*/  IMAD.MOV.U32 R19, RZ, RZ, R21 ;  /* 0x000000ffff137224 */ /* 0x000fe200078e0015 */
[----:B---3--:R-:W-:Y:S01]  /*37b0*/  DSETP.GEU.AND P0, PT, R20, R10, PT ;  /* 0x0000000a1400722a */ /* 0x008fe20003f0e000 */
[----:B----4-:R-:W-:Y:S02]  /*37c0*/  IMAD.MOV.U32 R14, RZ, RZ, R22 ;  /* 0x000000ffff0e7224 */ /* 0x010fe400078e0016 */
[----:B------:R-:W-:-:S11]  /*37d0*/  IMAD.MOV.U32 R15, RZ, RZ, R23 ;  /* 0x000000ffff0f7224 */ /* 0x000fd600078e0017 */
[----:B0-----:R-:W-:Y:S05]  /*37e0*/  @!P0 BRA `(.L_x_329) ;  /* 0x0000000000348947 */ /* 0x001fea0003800000 */
[----:B------:R0:W5:Y:S01]  /*37f0*/  LDG.E.64.CONSTANT R14, desc[UR10][R12.64+0x1008] ;  /* 0x0010080a0c0e7981 */ /* 0x000162000c1e9b00 */
[----:B------:R-:W-:Y:S01]  /*3800*/  DSETP.GEU.AND P0, PT, R10, R20, PT ;  /* 0x000000140a00722a */ /* 0x000fe20003f0e000 */
[----:B------:R-:W-:Y:S02]  /*3810*/  IMAD.MOV.U32 R18, RZ, RZ, R10 ;  /* 0x000000ffff127224 */ /* 0x000fe400078e000a */
[----:B------:R-:W-:-:S11]  /*3820*/  IMAD.MOV.U32 R19, RZ, RZ, R11 ;  /* 0x000000ffff137224 */ /* 0x000fd600078e000b */
[----:B0-----:R-:W-:Y:S05]  /*3830*/  @!P0 BRA `(.L_x_329) ;  /* 0x0000000000208947 */ /* 0x001fea0003800000 */
        /* <DEDUP_REMOVED lines=8> */
.L_x_329:
[----:B------:R-:W-:Y:S05]  /*38c0*/  BSYNC.RECONVERGENT B1 ;  /* 0x0000000000017941 */ /* 0x000fea0003800200 */
.L_x_328:
[----:B-----5:R-:W-:Y:S01]  /*38d0*/  DSETP.GEU.AND P0, PT, R18, R16, PT ;  /* 0x000000101200722a */ /* 0x020fe20003f0e000 */
[----:B------:R-:W-:Y:S01]  /*38e0*/  BSSY.RECONVERGENT B1, `(.L_x_330) ;  /* 0x0000014000017945 */ /* 0x000fe20003800200 */
[----:B------:R-:W-:Y:S02]  /*38f0*/  IMAD.MOV.U32 R21, RZ, RZ, R14 ;  /* 0x000000ffff157224 */ /* 0x000fe400078e000e */
[----:B------:R-:W-:Y:S02]  /*3900*/  IMAD.MOV.U32 R22, RZ, RZ, R15 ;  /* 0x000000ffff167224 */ /* 0x000fe400078e000f */
[----:B------:R-:W-:Y:S02]  /*3910*/  IMAD.MOV.U32 R10, RZ, RZ, R18 ;  /* 0x000000ffff0a7224 */ /* 0x000fe400078e0012 */
[----:B------:R-:W-:-:S06]  /*3920*/  IMAD.MOV.U32 R11, RZ, RZ, R19 ;  /* 0x000000ffff0b7224 */ /* 0x000fcc00078e0013 */
[----:B------:R-:W-:Y:S05]  /*3930*/  @!P0 BRA `(.L_x_331) ;  /* 0x0000000000388947 */ /* 0x000fea0003800000 */
        /* <DEDUP_REMOVED lines=14> */
.L_x_331:
[----:B------:R-:W-:Y:S05]  /*3a20*/  BSYNC.RECONVERGENT B1 ;  /* 0x0000000000017941 */ /* 0x000fea0003800200 */
.L_x_330:
[----:B------:R-:W-:Y:S01]  /*3a30*/  DSETP.GEU.AND P0, PT, R10, R8, PT ;  /* 0x000000080a00722a */ /* 0x000fe20003f0e000 */
        /* <DEDUP_REMOVED lines=20> */
.L_x_333:
[----:B------:R-:W-:Y:S05]  /*3b80*/  BSYNC.RECONVERGENT B1 ;  /* 0x0000000000017941 */ /* 0x000fea0003800200 */
.L_x_332:
        /* <DEDUP_REMOVED lines=21> */
.L_x_335:
[----:B------:R-:W-:Y:S05]  /*3ce0*/  BSYNC.RECONVERGENT B1 ;  /* 0x0000000000017941 */ /* 0x000fea0003800200 */
.L_x_334:
[----:B------:R-:W-:Y:S01]  /*3cf0*/  UISETP.GE.U32.AND UP0, UPT, UR8, 0xa00, UPT ;  /* 0x00000a000800788c */ /* 0x000fe2000bf06070 */
[----:B------:R-:W-:Y:S02]  /*3d00*/  IMAD.MOV.U32 R17, RZ, RZ, 0x500 ;  /* 0x00000500ff117424 */ /* 0x000fe400078e00ff */
[----:B------:R-:W-:-:S06]  /*3d10*/  IMAD.MOV.U32 R15, RZ, RZ, RZ ;  /* 0x000000ffff0f7224 */ /* 0x000fcc00078e00ff */
[----:B------:R-:W-:Y:S05]  /*3d20*/  BRA.U !UP0, `(.L_x_336) ;  /* 0x00000019084c7547 */ /* 0x000fea000b800000 */
[----:B------:R-:W-:Y:S01]  /*3d30*/  UIADD3 UR9, UP0, UPT, UR8, -0xa00, URZ ;  /* 0xfffff60008097890 */ /* 0x000fe2000ff1e0ff */
[----:B------:R-:W-:Y:S02]  /*3d40*/  IMAD.MOV.U32 R17, RZ, RZ, 0x500 ;  /* 0x00000500ff117424 */ /* 0x000fe400078e00ff */
[----:B------:R-:W-:Y:S01]  /*3d50*/  IMAD.MOV.U32 R15, RZ, RZ, RZ ;  /* 0x000000ffff0f7224 */ /* 0x000fe200078e00ff */
[----:B------:R-:W-:Y:S02]  /*3d60*/  ULEA.HI.X.SX32 UR8, UR8, 0xffffffff, 0x1, UP0 ;  /* 0xffffffff08087891 */ /* 0x000fe400080f0eff */
[----:B------:R-:W-:Y:S02]  /*3d70*/  UIMAD.WIDE.U32 UR12, UR9, -0x33333333, URZ ;  /* 0xcccccccd090c78a5 */ /* 0x000fe4000f8e00ff */
[----:B------:R-:W-:-:S04]  /*3d80*/  UIMAD.WIDE.U32 UR4, UR8, -0x33333333, URZ ;  /* 0xcccccccd080478a5 */ /* 0x000fc8000f8e00ff */
[----:B------:R-:W-:-:S04]  /*3d90*/  UIMAD.WIDE.U32 UR4, UP0, UR9, -0x33333334, UR4 ;  /* 0xcccccccc090478a5 */ /* 0x000fc8000f800004 */
[----:B------:R-:W-:Y:S02]  /*3da0*/  UIADD3.X UR7, UPT, UPT, URZ, URZ, URZ, UP0, !UPT ;  /* 0x000000ffff077290 */ /* 0x000fe400087fe4ff */
[----:B------:R-:W-:Y:S01]  /*3db0*/  UIADD3 URZ, UP0, UPT, UR13, UR4, URZ ;  /* 0x000000040dff7290 */ /* 0x000fe2000ff1e0ff */
[----:B------:R-:W-:-:S03]  /*3dc0*/  UMOV UR6, UR5 ;  /* 0x0000000500067c82 */ /* 0x000fc60008000000 */
[----:B------:R-:W-:Y:S02]  /*3dd0*/  UIMAD.WIDE.U32.X UR4, UR8, -0x33333334, UR6, UP0 ;  /* 0xcccccccc080478a5 */ /* 0x000fe400080e0406 */
[----:B------:R-:W-:Y:S02]  /*3de0*/  UISETP.GE.U32.AND UP0, UPT, UR9, 0x500, UPT ;  /* 0x000005000900788c */ /* 0x000fe4000bf06070 */
[----:B------:R-:W-:Y:S02]  /*3df0*/  USHF.R.U64 UR6, UR4, 0xa, UR5 ;  /* 0x0000000a04067899 */ /* 0x000fe40008001205 */
[----:B------:R-:W-:-:S09]  /*3e00*/  UISETP.GE.U32.AND.EX UP0, UPT, UR8, URZ, UPT, UP0 ;  /* 0x000000ff0800728c */ /* 0x000fd2000bf06100 */
[----:B------:R-:W-:Y:S05]  /*3e10*/  BRA.U !UP0, `(.L_x_337) ;  /* 0x0000001108107547 */ /* 0x000fea000b800000 */
[----:B------:R-:W0:Y:S01]  /*3e20*/  LDCU.64 UR8, c[0x0][0x380] ;  /* 0x00007000ff0877ac */ /* 0x000e220008000a00 */
[----:B------:R-:W-:Y:S02]  /*3e30*/  IMAD.MOV.U32 R17, RZ, RZ, 0x500 ;  /* 0x00000500ff117424 */ /* 0x000fe400078e00ff */
[----:B------:R-:W-:Y:S01]  /*3e40*/  IMAD.MOV.U32 R15, RZ, RZ, RZ ;  /* 0x000000ffff0f7224 */ /* 0x000fe200078e00ff */
[----:B------:R-:W-:-:S04]  /*3e50*/  UIADD3 UR4, UP0, UPT, UR6, 0x1, URZ ;  /* 0x0000000106047890 */ /* 0x000fc8000ff1e0ff */
[----:B------:R-:W-:Y:S02]  /*3e60*/  ULEA.HI.X UR5, UR5, URZ, URZ, 0x16, UP0 ;  /* 0x000000ff05057291 */ /* 0x000fe400080fb4ff */
[----:B------:R-:W-:Y:S02]  /*3e70*/  ULOP3.LUT UR4, UR4, 0xfffffffe, URZ, 0xc0, !UPT ;  /* 0xfffffffe04047892 */ /* 0x000fe4000f8ec0ff */
[----:B------:R-:W-:Y:S01]  /*3e80*/  ULOP3.LUT UR5, UR5, 0x7fffff, URZ, 0xc0, !UPT ;  /* 0x007fffff05057892 */ /* 0x000fe2000f8ec0ff */
[----:B0-----:R-:W-:-:S04]  /*3e90*/  LEA R10, P0, R0, UR8, 0x4 ;  /* 0x00000008000a7c11 */ /* 0x001fc8000f8020ff */
[----:B------:R-:W-:Y:S02]  /*3ea0*/  IADD3 R10, P1, PT, R10, 0xe008, RZ ;  /* 0x0000e0080a0a7810 */ /* 0x000fe40007f3e0ff */
[----:B------:R-:W-:-:S05]  /*3eb0*/  LEA.HI.X R11, R0, UR9, RZ, 0x4, P0 ;  /* 0x00000009000b7c11 */ /* 0x000fca00080f24ff */
[----:B------:R-:W-:-:S07]  /*3ec0*/  IMAD.X R11, RZ, RZ, R11, P1 ;  /* 0x000000ffff0b7224 */ /* 0x000fce00008e060b */
.L_x_358:
[----:B------:R-:W2:Y:S04]  /*3ed0*/  LDG.E.64.CONSTANT R28, desc[UR10][R10.64+-0x9008] ;  /* 0xff6ff80a0a1c7981 */ /* 0x000ea8000c1e9b00 */
[----:B------:R0:W5:Y:S04]  /*3ee0*/  LDG.E.64.CONSTANT R26, desc[UR10][R10.64+-0x8008] ;  /* 0xff7ff80a0a1a7981 */ /* 0x000168000c1e9b00 */
[----:B------:R0:W5:Y:S04]  /*3ef0*/  LDG.E.64.CONSTANT R22, desc[UR10][R10.64+-0x7008] ;  /* 0xff8ff80a0a167981 */ /* 0x000168000c1e9b00 */
[----:B------:R0:W5:Y:S04]  /*3f00*/  LDG.E.64.CONSTANT R4, desc[UR10][R10.64+-0x6008] ;  /* 0xff9ff80a0a047981 */ /* 0x000168000c1e9b00 */
[----:B------:R0:W5:Y:S04]  /*3f10*/  LDG.E.64.CONSTANT R2, desc[UR10][R10.64+-0x5008] ;  /* 0xffaff80a0a027981 */ /* 0x000168000c1e9b00 */
[----:B------:R0:W5:Y:S04]  /*3f20*/  LDG.E.64.CONSTANT R8, desc[UR10][R10.64+-0x4008] ;  /* 0xffbff80a0a087981 */ /* 0x000168000c1e9b00 */
[----:B------:R0:W5:Y:S01]  /*3f30*/  LDG.E.64.CONSTANT R6, desc[UR10][R10.64+-0x3008] ;  /* 0xffcff80a0a067981 */ /* 0x000162000c1e9b00 */
[----:B------:R-:W-:Y:S01]  /*3f40*/  UIADD3 UR4, UP0, UPT, UR4, -0x2, URZ ;  /* 0xfffffffe04047890 */ /* 0x000fe2000ff1e0ff */
[----:B------:R-:W-:Y:S01]  /*3f50*/  BSSY.RECONVERGENT B1, `(.L_x_338) ;  /* 0x0000019000017945 */ /* 0x000fe20003800200 */
[----:B------:R-:W-:-:S02]  /*3f60*/  IMAD.MOV.U32 R37, RZ, RZ, R14 ;  /* 0x000000ffff257224 */ /* 0x000fc400078e000e */
[----:B------:R-:W-:Y:S01]  /*3f70*/  UIADD3.X UR5, UPT, UPT, UR5, -0x1, URZ, UP0, !UPT ;  /* 0xffffffff05057890 */ /* 0x000fe200087fe4ff */
[----:B------:R-:W-:Y:S01]  /*3f80*/  IMAD.MOV.U32 R16, RZ, RZ, R21 ;  /* 0x000000ffff107224 */ /* 0x000fe200078e0015 */
[----:B------:R-:W-:Y:S01]  /*3f90*/  UISETP.NE.U32.AND UP0, UPT, UR4, URZ, UPT ;  /* 0x000000ff0400728c */ /* 0x000fe2000bf05070 */
[----:B------:R-:W-:Y:S02]  /*3fa0*/  IMAD.MOV.U32 R24, RZ, RZ, R18 ;  /* 0x000000ffff187224 */ /* 0x000fe400078e0012 */
[----:B------:R-:W-:Y:S01]  /*3fb0*/  IMAD.MOV.U32 R25, RZ, RZ, R19 ;  /* 0x000000ffff197224 */ /* 0x000fe200078e0013 */
[----:B------:R-:W-:Y:S01]  /*3fc0*/  UISETP.NE.AND.EX UP0, UPT, UR5, URZ, UPT, UP0 ;  /* 0x000000ff0500728c */ /* 0x000fe2000bf05300 */
        /* <DEDUP_REMOVED lines=17> */
.L_x_339:
[----:B------:R-:W-:Y:S05]  /*40e0*/  BSYNC.RECONVERGENT B1 ;  /* 0x0000000000017941 */ /* 0x000fea0003800200 */
.L_x_338:
[----:B------:R0:W5:Y:S02]  /*40f0*/  LDG.E.64.CONSTANT R18, desc[UR10][R10.64+-0x8000] ;  /* 0xff80000a0a127981 */ /* 0x000164000c1e9b00 */
[----:B-----5:R-:W-:Y:S01]  /*4100*/  DSETP.GEU.AND P0, PT, R24, R26, PT ;  /* 0x0000001a1800722a */ /* 0x020fe20003f0e000 */
[----:B------:R-:W-:Y:S01]  /*4110*/  BSSY.RECONVERGENT B1, `(.L_x_340) ;  /* 0x0000014000017945 */ /* 0x000fe20003800200 */
[----:B------:R-:W-:Y:S02]  /*4120*/  IMAD.MOV.U32 R33, RZ, RZ, R37 ;  /* 0x000000ffff217224 */ /* 0x000fe400078e0025 */
[----:B------:R-:W-:Y:S02]  /*4130*/  IMAD.MOV.U32 R35, RZ, RZ, R16 ;  /* 0x000000ffff237224 */ /* 0x000fe400078e0010 */
[----:B------:R-:W-:Y:S02]  /*4140*/  IMAD.MOV.U32 R20, RZ, RZ, R24 ;  /* 0x000000ffff147224 */ /* 0x000fe400078e0018 */
[----:B------:R-:W-:-:S06]  /*4150*/  IMAD.MOV.U32 R21, RZ, RZ, R25 ;  /* 0x000000ffff157224 */ /* 0x000fcc00078e0019 */
[----:B0-----:R-:W-:Y:S05]  /*4160*/  @!P0 BRA `(.L_x_341) ;  /* 0x0000000000388947 */ /* 0x001fea0003800000 */
        /* <DEDUP_REMOVED lines=14> */
.L_x_341:
[----:B------:R-:W-:Y:S05]  /*4250*/  BSYNC.RECONVERGENT B1 ;  /* 0x0000000000017941 */ /* 0x000fea0003800200 */
.L_x_340:
[----:B------:R0:W5:Y:S01]  /*4260*/  LDG.E.64.CONSTANT R24, desc[UR10][R10.64+-0x7000] ;  /* 0xff90000a0a187981 */ /* 0x000162000c1e9b00 */
[----:B------:R-:W-:Y:S01]  /*4270*/  DSETP.GEU.AND P0, PT, R20, R22, PT ;  /* 0x000000161400722a */ /* 0x000fe20003f0e000 */
[----:B------:R-:W-:Y:S01]  /*4280*/  BSSY.RECONVERGENT B1, `(.L_x_342) ;  /* 0x0000014000017945 */ /* 0x000fe20003800200 */
[----:B------:R-:W-:Y:S02]  /*4290*/  IMAD.MOV.U32 R29, RZ, RZ, R33 ;  /* 0x000000ffff1d7224 */ /* 0x000fe400078e0021 */
[----:B------:R-:W-:Y:S02]  /*42a0*/  IMAD.MOV.U32 R31, RZ, RZ, R35 ;  /* 0x000000ffff1f7224 */ /* 0x000fe400078e0023 */
[----:B------:R-:W-:Y:S02]  /*42b0*/  IMAD.MOV.U32 R18, RZ, RZ, R20 ;  /* 0x000000ffff127224 */ /* 0x000fe400078e0014 */
[----:B------:R-:W-:-:S06]  /*42c0*/  IMAD.MOV.U32 R19, RZ, RZ, R21 ;  /* 0x000000ffff137224 */ /* 0x000fcc00078e0015 */
[----:B0-----:R-:W-:Y:S05]  /*42d0*/  @!P0 BRA `(.L_x_343) ;  /* 0x0000000000388947 */ /* 0x001fea0003800000 */
[----:B------:R-:W-:Y:S01]  /*42e0*/  DSETP.GT.AND P0, PT, R20, R22, PT ;  /* 0x000000161400722a */ /* 0x000fe20003f04000 */
[----:B-----5:R-:W-:Y:S02]  /*42f0*/  IMAD.MOV.U32 R29, RZ, RZ, R24 ;  /* 0x000000ffff1d7224 */ /* 0x020fe400078e0018 */
        /* <DEDUP_REMOVED lines=12> */
.L_x_343:
[----:B------:R-:W-:Y:S05]  /*43c0*/  BSYNC.RECONVERGENT B1 ;  /* 0x0000000000017941 */ /* 0x000fea0003800200 */
.L_x_342:
[----:B------:R0:W5:Y:S01]  /*43d0*/  LDG.E.64.CONSTANT R22, desc[UR10][R10.64+-0x6000] ;  /* 0xffa0000a0a167981 */ /* 0x000162000c1e9b00 */
[----:B------:R-:W-:Y:S01]  /*43e0*/  DSETP.GEU.AND P0, PT, R18, R4, PT ;  /* 0x000000041200722a */ /* 0x000fe20003f0e000 */
[----:B------:R-:W-:Y:S01]  /*43f0*/  BSSY.RECONVERGENT B1, `(.L_x_344) ;  /* 0x0000014000017945 */ /* 0x000fe20003800200 */
[----:B-----5:R-:W-:Y:S02]  /*4400*/  IMAD.MOV.U32 R25, RZ, RZ, R29 ;  /* 0x000000ffff197224 */ /* 0x020fe400078e001d */
        /* <DEDUP_REMOVED lines=18> */
.L_x_345:
[----:B------:R-:W-:Y:S05]  /*4530*/  BSYNC.RECONVERGENT B1 ;  /* 0x0000000000017941 */ /* 0x000fea0003800200 */
.L_x_344:
        /* <DEDUP_REMOVED lines=22> */
.L_x_347:
[----:B------:R-:W-:Y:S05]  /*46a0*/  BSYNC.RECONVERGENT B1 ;  /* 0x0000000000017941 */ /* 0x000fea0003800200 */
.L_x_346:
[----:B------:R0:W5:Y:S04]  /*46b0*/  LDG.E.64.CONSTANT R20, desc[UR10][R10.64+-0x3000] ;  /* 0xffd0000a0a147981 */ /* 0x000168000c1e9b00 */
[----:B------:R0:W5:Y:S04]  /*46c0*/  LDG.E.64.CONSTANT R22, desc[UR10][R10.64+-0x2008] ;  /* 0xffdff80a0a167981 */ /* 0x000168000c1e9b00 */
[----:B------:R0:W5:Y:S04]  /*46d0*/  LDG.E.64.CONSTANT R24, desc[UR10][R10.64+-0x2000] ;  /* 0xffe0000a0a187981 */ /* 0x000168000c1e9b00 */
[----:B------:R0:W5:Y:S04]  /*46e0*/  LDG.E.64.CONSTANT R26, desc[UR10][R10.64+-0x1008] ;  /* 0xffeff80a0a1a7981 */ /* 0x000168000c1e9b00 */
[----:B------:R0:W5:Y:S04]  /*46f0*/  LDG.E.64.CONSTANT R28, desc[UR10][R10.64+-0x1000] ;  /* 0xfff0000a0a1c7981 */ /* 0x000168000c1e9b00 */
[----:B-----5:R0:W5:Y:S04]  /*4700*/  LDG.E.64.CONSTANT R4, desc[UR10][R10.64+-0x8] ;  /* 0xfffff80a0a047981 */ /* 0x020168000c1e9b00 */
[----:B------:R0:W5:Y:S01]  /*4710*/  LDG.E.64.CONSTANT R2, desc[UR10][R10.64] ;  /* 0x0000000a0a027981 */ /* 0x000162000c1e9b00 */
[----:B------:R-:W-:Y:S01]  /*4720*/  DSETP.GEU.AND P0, PT, R18, R8, PT ;  /* 0x000000081200722a */ /* 0x000fe20003f0e000 */
[----:B------:R-:W-:Y:S01]  /*4730*/  BSSY.RECONVERGENT B1, `(.L_x_348) ;  /* 0x0000015000017945 */ /* 0x000fe20003800200 */
[----:B------:R-:W-:-:S02]  /*4740*/  IMAD.MOV.U32 R16, RZ, RZ, R35 ;  /* 0x000000ffff107224 */ /* 0x000fc400078e0023 */
[----:B------:R-:W-:Y:S02]  /*4750*/  IMAD.MOV.U32 R14, RZ, RZ, R37 ;  /* 0x000000ffff0e7224 */ /* 0x000fe400078e0025 */
[----:B------:R-:W-:Y:S02]  /*4760*/  IMAD.MOV.U32 R30, RZ, RZ, R18 ;  /* 0x000000ffff1e7224 */ /* 0x000fe400078e0012 */
[----:B------:R-:W-:-:S06]  /*4770*/  IMAD.MOV.U32 R31, RZ, RZ, R19 ;  /* 0x000000ffff1f7224 */ /* 0x000fcc00078e0013 */
        /* <DEDUP_REMOVED lines=16> */
.L_x_349:
[----:B------:R-:W-:Y:S05]  /*4880*/  BSYNC.RECONVERGENT B1 ;  /* 0x0000000000017941 */ /* 0x000fea0003800200 */
.L_x_348:
        /* <DEDUP_REMOVED lines=21> */
.L_x_351:
[----:B------:R-:W-:Y:S05]  /*49e0*/  BSYNC.RECONVERGENT B1 ;  /* 0x0000000000017941 */ /* 0x000fea0003800200 */
.L_x_350:
        /* <DEDUP_REMOVED lines=21> */
.L_x_353:
[----:B------:R-:W-:Y:S05]  /*4b40*/  BSYNC.RECONVERGENT B1 ;  /* 0x0000000000017941 */ /* 0x000fea0003800200 */
.L_x_352:
        /* <DEDUP_REMOVED lines=21> */
.L_x_355:
[----:B------:R-:W-:Y:S05]  /*4ca0*/  BSYNC.RECONVERGENT B1 ;  /* 0x0000000000017941 */ /* 0x000fea0003800200 */
.L_x_354:
        /* <DEDUP_REMOVED lines=21> */
.L_x_357:
[----:B------:R-:W-:Y:S05]  /*4e00*/  BSYNC.RECONVERGENT B1 ;  /* 0x0000000000017941 */ /* 0x000fea0003800200 */
.L_x_356:
[----:B------:R-:W-:Y:S02]  /*4e10*/  IADD3 R17, P0, PT, R17, 0xa00, RZ ;  /* 0x00000a0011117810 */ /* 0x000fe40007f1e0ff */
[----:B------:R-:W-:-:S03]  /*4e20*/  IADD3 R10, P1, PT, R10, 0xa000, RZ ;  /* 0x0000a0000a0a7810 */ /* 0x000fc60007f3e0ff */
[----:B------:R-:W-:Y:S02]  /*4e30*/  IMAD.X R15, RZ, RZ, R15, P0 ;  /* 0x000000ffff0f7224 */ /* 0x000fe400000e060f */
[----:B------:R-:W-:Y:S01]  /*4e40*/  IMAD.X R11, RZ, RZ, R11, P1 ;  /* 0x000000ffff0b7224 */ /* 0x000fe200008e060b */
[----:B------:R-:W-:Y:S07]  /*4e50*/  BRA.U UP0, `(.L_x_358) ;  /* 0xfffffff1001c7547 */ /* 0x000fee000b83ffff */
.L_x_337:
[----:B------:R-:W-:-:S04]  /*4e60*/  ULOP3.LUT UR4, UR6, 0x1, URZ, 0xc0, !UPT ;  /* 0x0000000106047892 */ /* 0x000fc8000f8ec0ff */
[----:B------:R-:W-:-:S04]  /*4e70*/  UISETP.NE.U32.AND UP0, UPT, UR4, 0x1, UPT ;  /* 0x000000010400788c */ /* 0x000fc8000bf05070 */
[----:B------:R-:W-:-:S09]  /*4e80*/  UISETP.NE.U32.AND.EX UP0, UPT, URZ, URZ, UPT, UP0 ;  /* 0x000000ffff00728c */ /* 0x000fd2000bf05100 */
[----:B------:R-:W-:Y:S05]  /*4e90*/  BRA.U !UP0, `(.L_x_336) ;  /* 0x0000000508f07547 */ /* 0x000fea000b800000 */
[----:B------:R-:W-:-:S04]  /*4ea0*/  LEA R30, P0, R17, R12, 0x4 ;  /* 0x0000000c111e7211 */ /* 0x000fc800078020ff */
[----:B------:R-:W-:-:S05]  /*4eb0*/  LEA.HI.X R31, R17, R13, R15, 0x4, P0 ;  /* 0x0000000d111f7211 */ /* 0x000fca00000f240f */
[----:B------:R-:W2:Y:S04]  /*4ec0*/  LDG.E.64.CONSTANT R28, desc[UR10][R30.64] ;  /* 0x0000000a1e1c7981 */ /* 0x000ea8000c1e9b00 */
[----:B------:R0:W5:Y:S04]  /*4ed0*/  LDG.E.64.CONSTANT R26, desc[UR10][R30.64+0x1000] ;  /* 0x0010000a1e1a7981 */ /* 0x000168000c1e9b00 */
[----:B------:R0:W5:Y:S04]  /*4ee0*/  LDG.E.64.CONSTANT R24, desc[UR10][R30.64+0x1008] ;  /* 0x0010080a1e187981 */ /* 0x000168000c1e9b00 */
[----:B------:R0:W5:Y:S04]  /*4ef0*/  LDG.E.64.CONSTANT R22, desc[UR10][R30.64+0x2000] ;  /* 0x0020000a1e167981 */ /* 0x000168000c1e9b00 */
[----:B------:R0:W5:Y:S04]  /*4f00*/  LDG.E.64.CONSTANT R12, desc[UR10][R30.64+0x2008] ;  /* 0x0020080a1e0c7981 */ /* 0x000168000c1e9b00 */
[----:B------:R0:W5:Y:S04]  /*4f10*/  LDG.E.64.CONSTANT R10, desc[UR10][R30.64+0x3000] ;  /* 0x0030000a1e0a7981 */ /* 0x000168000c1e9b00 */
[----:B------:R0:W5:Y:S04]  /*4f20*/  LDG.E.64.CONSTANT R8, desc[UR10][R30.64+0x3008] ;  /* 0x0030080a1e087981 */ /* 0x000168000c1e9b00 */
        /* <DEDUP_REMOVED lines=24> */
.L_x_360:
[----:B------:R-:W-:Y:S05]  /*50b0*/  BSYNC.RECONVERGENT B1 ;  /* 0x0000000000017941 */ /* 0x000fea0003800200 */
.L_x_359:
        /* <DEDUP_REMOVED lines=21> */
.L_x_362:
[----:B------:R-:W-:Y:S05]  /*5210*/  BSYNC.RECONVERGENT B1 ;  /* 0x0000000000017941 */ /* 0x000fea0003800200 */
.L_x_361:
        /* <DEDUP_REMOVED lines=21> */
.L_x_364:
[----:B------:R-:W-:Y:S05]  /*5370*/  BSYNC.RECONVERGENT B1 ;  /* 0x0000000000017941 */ /* 0x000fea0003800200 */
.L_x_363:
        /* <DEDUP_REMOVED lines=21> */
.L_x_366:
[----:B------:R-:W-:Y:S05]  /*54d0*/  BSYNC.RECONVERGENT B1 ;  /* 0x0000000000017941 */ /* 0x000fea0003800200 */
.L_x_365:
[----:B------:R-:W-:Y:S01]  /*54e0*/  DSETP.GEU.AND P0, PT, R12, R6, PT ;  /* 0x000000060c00722a */ /* 0x000fe20003f0e000 */
[----:B------:R-:W-:Y:S01]  /*54f0*/  BSSY.RECONVERGENT B1, `(.L_x_367) ;  /* 0x0000015000017945 */ /* 0x000fe20003800200 */
[----:B------:R-:W-:Y:S01]  /*5500*/  IADD3 R17, P2, PT, R17, 0x500, RZ ;  /* 0x0000050011117810 */ /* 0x000fe20007f5e0ff */
[----:B------:R-:W-:Y:S02]  /*5510*/  IMAD.MOV.U32 R14, RZ, RZ, R23 ;  /* 0x000000ffff0e7224 */ /* 0x000fe400078e0017 */
[----:B------:R-:W-:Y:S02]  /*5520*/  IMAD.MOV.U32 R21, RZ, RZ, R25 ;  /* 0x000000ffff157224 */ /* 0x000fe400078e0019 */
[----:B------:R-:W-:Y:S02]  /*5530*/  IMAD.MOV.U32 R18, RZ, RZ, R12 ;  /* 0x000000ffff127224 */ /* 0x000fe400078e000c */
[----:B------:R-:W-:-:S05]  /*5540*/  IMAD.MOV.U32 R19, RZ, RZ, R13 ;  /* 0x000000ffff137224 */ /* 0x000fca00078e000d */
        /* <DEDUP_REMOVED lines=15> */
.L_x_368:
[----:B------:R-:W-:Y:S05]  /*5640*/  BSYNC.RECONVERGENT B1 ;  /* 0x0000000000017941 */ /* 0x000fea0003800200 */
.L_x_367:
[----:B------:R-:W-:-:S07]  /*5650*/  IMAD.X R15, RZ, RZ, R15, P2 ;  /* 0x000000ffff0f7224 */ /* 0x000fce00010e060f */
.L_x_336:
[----:B------:R-:W0:Y:S02]  /*5660*/  LDCU UR4, c[0x0][0x390] ;  /* 0x00007200ff0477ac */ /* 0x000e240008000800 */
[----:B0-----:R-:W-:Y:S02]  /*5670*/  USHF.R.S32.HI UR5, URZ, 0x1f, UR4 ;  /* 0x0000001fff057899 */ /* 0x001fe40008011404 */
[----:B------:R-:W-:-:S04]  /*5680*/  ISETP.GE.U32.AND P0, PT, R17, UR4, PT ;  /* 0x0000000411007c0c */ /* 0x000fc8000bf06070 */
[----:B------:R-:W-:-:S13]  /*5690*/  ISETP.GE.AND.EX P0, PT, R15, UR5, PT, P0 ;  /* 0x000000050f007c0c */ /* 0x000fda000bf06300 */
[----:B------:R-:W-:Y:S05]  /*56a0*/  @P0 BRA `(.L_x_369) ;  /* 0x00000008008c0947 */ /* 0x000fea0003800000 */
[----:B------:R-:W-:Y:S01]  /*56b0*/  IADD3 R3, PT, PT, -R17, UR4, RZ ;  /* 0x0000000411037c10 */ /* 0x000fe2000fffe1ff */
[----:B------:R-:W-:Y:S03]  /*56c0*/  BSSY.RECONVERGENT B1, `(.L_x_369) ;  /* 0x00000a1000017945 */ /* 0x000fe60003800200 */
[----:B------:R-:W-:-:S13]  /*56d0*/  ISETP.GE.AND P0, PT, R0, R3, PT ;  /* 0x000000030000720c */ /* 0x000fda0003f06270 */
[----:B------:R-:W-:Y:S05]  /*56e0*/  @P0 BRA `(.L_x_370) ;  /* 0x0000000800780947 */ /* 0x000fea0003800000 */
[----:B------:R-:W-:Y:S01]  /*56f0*/  LOP3.LUT R2, RZ, R0, RZ, 0x33, !PT ;  /* 0x00000000ff027212 */ /* 0x000fe200078e33ff */
[----:B------:R-:W-:Y:S03]  /*5700*/  BSSY.RECONVERGENT B2, `(.L_x_371) ;  /* 0x000002e000027945 */ /* 0x000fe60003800200 */
[----:B------:R-:W-:-:S04]  /*5710*/  IADD3 R16, PT, PT, -R17, UR4, R2 ;  /* 0x0000000411107c10 */ /* 0x000fc8000fffe102 */
[----:B------:R-:W-:-:S04]  /*5720*/  LOP3.LUT R2, R16, 0x300, RZ, 0xc0, !PT ;  /* 0x0000030010027812 */ /* 0x000fc800078ec0ff */
[----:B------:R-:W-:Y:S01]  /*5730*/  ISETP.NE.AND P0, PT, R2, 0x300, PT ;  /* 0x000003000200780c */ /* 0x000fe20003f05270 */
[----:B------:R-:W-:-:S12]  /*5740*/  IMAD.MOV.U32 R2, RZ, RZ, R0 ;  /* 0x000000ffff027224 */ /* 0x000fd800078e0000 */
[----:B------:R-:W-:Y:S05]  /*5750*/  @!P0 BRA `(.L_x_372) ;  /* 0x0000000000a08947 */ /* 0x000fea0003800000 */
[----:B------:R-:W0:Y:S01]  /*5760*/  LDCU.64 UR6, c[0x0][0x380] ;  /* 0x00007000ff0677ac */ /* 0x000e220008000a00 */
[----:B------:R-:W-:Y:S02]  /*5770*/  IADD3 R5, P0, PT, R0, R17, RZ ;  /* 0x0000001100057210 */ /* 0x000fe40007f1e0ff */
[----:B------:R-:W-:-:S03]  /*5780*/  LEA.HI R2, R16, 0x1, RZ, 0x18 ;  /* 0x0000000110027811 */ /* 0x000fc600078fc0ff */
[----:B------:R-:W-:Y:S01]  /*5790*/  IMAD.X R6, RZ, RZ, R15, P0 ;  /* 0x000000ffff067224 */ /* 0x000fe200000e060f */
[----:B------:R-:W-:Y:S01]  /*57a0*/  LOP3.LUT R4, R2, 0x3, RZ, 0xc0, !PT ;  /* 0x0000000302047812 */ /* 0x000fe200078ec0ff */
[----:B------:R-:W-:-:S04]  /*57b0*/  IMAD.MOV.U32 R2, RZ, RZ, R0 ;  /* 0x000000ffff027224 */ /* 0x000fc800078e0000 */
[----:B------:R-:W-:Y:S01]  /*57c0*/  IMAD.MOV R10, RZ, RZ, -R4 ;  /* 0x000000ffff0a7224 */ /* 0x000fe200078e0a04 */
[----:B0-----:R-:W-:-:S04]  /*57d0*/  LEA R12, P1, R5, UR6, 0x4 ;  /* 0x00000006050c7c11 */ /* 0x001fc8000f8220ff */
[----:B------:R-:W-:-:S09]  /*57e0*/  LEA.HI.X R5, R5, UR7, R6, 0x4, P1 ;  /* 0x0000000705057c11 */ /* 0x000fd200088f2406 */
.L_x_375:
[----:B------:R-:W-:-:S05]  /*57f0*/  IMAD.MOV.U32 R4, RZ, RZ, R12 ;  /* 0x000000ffff047224 */ /* 0x000fca00078e000c */
[----:B------:R-:W2:Y:S01]  /*5800*/  LDG.E.64.CONSTANT R8, desc[UR10][R4.64] ;  /* 0x0000000a04087981 */ /* 0x000ea2000c1e9b00 */
[----:B------:R-:W-:Y:S01]  /*5810*/  VIADD R10, R10, 0x1 ;  /* 0x000000010a0a7836 */ /* 0x000fe20000000000 */
[----:B------:R-:W-:Y:S01]  /*5820*/  BSSY.RECONVERGENT B3, `(.L_x_373) ;  /* 0x0000018000037945 */ /* 0x000fe20003800200 */
[----:B------:R-:W-:-:S03]  /*5830*/  IADD3 R12, P3, PT, R4, 0x1000, RZ ;  /* 0x00001000040c7810 */ /* 0x000fc60007f7e0ff */
[----:B------:R-:W-:Y:S01]  /*5840*/  ISETP.NE.AND P2, PT, R10, RZ, PT ;  /* 0x000000ff0a00720c */ /* 0x000fe20003f45270 */
[----:B--2---:R-:W-:-:S14]  /*5850*/  DSETP.GEU.AND P0, PT, R18, R8, PT ;  /* 0x000000081200722a */ /* 0x004fdc0003f0e000 */
        /* <DEDUP_REMOVED lines=20> */
.L_x_374:
[----:B------:R-:W-:Y:S05]  /*59a0*/  BSYNC.RECONVERGENT B3 ;  /* 0x0000000000037941 */ /* 0x000fea0003800200 */
.L_x_373:
[----:B------:R-:W-:Y:S02]  /*59b0*/  IMAD.X R5, RZ, RZ, R5, P3 ;  /* 0x000000ffff057224 */ /* 0x000fe400018e0605 */
[----:B------:R-:W-:Y:S01]  /*59c0*/  VIADD R2, R2, 0x100 ;  /* 0x0000010002027836 */ /* 0x000fe20000000000 */
[----:B------:R-:W-:Y:S06]  /*59d0*/  @P2 BRA `(.L_x_375) ;  /* 0xfffffffc00842947 */ /* 0x000fec000383ffff */
.L_x_372:
[----:B------:R-:W-:Y:S05]  /*59e0*/  BSYNC.RECONVERGENT B2 ;  /* 0x0000000000027941 */ /* 0x000fea0003800200 */
.L_x_371:
[----:B------:R-:W-:-:S13]  /*59f0*/  ISETP.GE.U32.AND P0, PT, R16, 0x300, PT ;  /* 0x000003001000780c */ /* 0x000fda0003f06070 */
[----:B------:R-:W-:Y:S05]  /*5a00*/  @!P0 BRA `(.L_x_370) ;  /* 0x0000000400b08947 */ /* 0x000fea0003800000 */
[----:B------:R-:W0:Y:S01]  /*5a10*/  LDCU.64 UR6, c[0x0][0x380] ;  /* 0x00007000ff0677ac */ /* 0x000e220008000a00 */
[----:B------:R-:W-:-:S05]  /*5a20*/  IADD3 R5, P0, PT, R2, R17, RZ ;  /* 0x0000001102057210 */ /* 0x000fca0007f1e0ff */
[----:B------:R-:W-:Y:S01]  /*5a30*/  IMAD.X R6, RZ, RZ, R15, P0 ;  /* 0x000000ffff067224 */ /* 0x000fe200000e060f */
[----:B0-----:R-:W-:-:S04]  /*5a40*/  LEA R4, P1, R5, UR6, 0x4 ;  /* 0x0000000605047c11 */ /* 0x001fc8000f8220ff */
[----:B------:R-:W-:Y:S02]  /*5a50*/  IADD3 R4, P0, PT, R4, 0x3008, RZ ;  /* 0x0000300804047810 */ /* 0x000fe40007f1e0ff */
[----:B------:R-:W-:-:S05]  /*5a60*/  LEA.HI.X R5, R5, UR7, R6, 0x4, P1 ;  /* 0x0000000705057c11 */ /* 0x000fca00088f2406 */
[----:B------:R-:W-:-:S07]  /*5a70*/  IMAD.X R5, RZ, RZ, R5, P0 ;  /* 0x000000ffff057224 */ /* 0x000fce00000e0605 */
.L_x_384:
[----:B------:R-:W2:Y:S04]  /*5a80*/  LDG.E.64.CONSTANT R16, desc[UR10][R4.64+-0x3008] ;  /* 0xffcff80a04107981 */ /* 0x000ea8000c1e9b00 */
        /* <DEDUP_REMOVED lines=25> */
.L_x_377:
[----:B------:R-:W-:Y:S05]  /*5c20*/  BSYNC.RECONVERGENT B2 ;  /* 0x0000000000027941 */ /* 0x000fea0003800200 */
.L_x_376:
        /* <DEDUP_REMOVED lines=22> */
.L_x_379:
[----:B------:R-:W-:Y:S05]  /*5d90*/  BSYNC.RECONVERGENT B2 ;  /* 0x0000000000027941 */ /* 0x000fea0003800200 */
.L_x_378:
        /* <DEDUP_REMOVED lines=22> */
.L_x_381:
[----:B------:R-:W-:Y:S05]  /*5f00*/  BSYNC.RECONVERGENT B2 ;  /* 0x0000000000027941 */ /* 0x000fea0003800200 */
.L_x_380:
        /* <DEDUP_REMOVED lines=22> */
.L_x_383:
[----:B------:R-:W-:Y:S05]  /*6070*/  BSYNC.RECONVERGENT B2 ;  /* 0x0000000000027941 */ /* 0x000fea0003800200 */
.L_x_382:
[----:B------:R-:W-:Y:S01]  /*6080*/  VIADD R2, R2, 0x400 ;  /* 0x0000040002027836 */ /* 0x000fe20000000000 */
[----:B------:R-:W-:-:S04]  /*6090*/  IADD3 R4, P1, PT, R4, 0x4000, RZ ;  /* 0x0000400004047810 */ /* 0x000fc80007f3e0ff */
[----:B------:R-:W-:Y:S01]  /*60a0*/  ISETP.GE.AND P0, PT, R2, R3, PT ;  /* 0x000000030200720c */ /* 0x000fe20003f06270 */
[----:B------:R-:W-:-:S12]  /*60b0*/  IMAD.X R5, RZ, RZ, R5, P1 ;  /* 0x000000ffff057224 */ /* 0x000fd800008e0605 */
[----:B------:R-:W-:Y:S05]  /*60c0*/  @!P0 BRA `(.L_x_384) ;  /* 0xfffffff8006c8947 */ /* 0x000fea000383ffff */
.L_x_370:
[----:B------:R-:W-:Y:S05]  /*60d0*/  BSYNC.RECONVERGENT B1 ;  /* 0x0000000000017941 */ /* 0x000fea0003800200 */
.L_x_369:
[----:B------:R-:W0:Y:S01]  /*60e0*/  S2R R2, SR_LANEID ;  /* 0x0000000000027919 */ /* 0x000e220000000000 */
[----:B------:R-:W-:Y:S01]  /*60f0*/  BSSY.RECONVERGENT B1, `(.L_x_385) ;  /* 0x000001a000017945 */ /* 0x000fe20003800200 */
[----:B------:R-:W-:Y:S01]  /*6100*/  IMAD.MOV.U32 R3, RZ, RZ, R14 ;  /* 0x000000ffff037224 */ /* 0x000fe200078e000e */
[----:B------:R-:W-:Y:S01]  /*6110*/  SHFL.DOWN PT, R6, R18, 0x1, 0x1f ;  /* 0x08201f0012067f89 */ /* 0x000fe200000e0000 */
[----:B------:R-:W-:Y:S02]  /*6120*/  IMAD.MOV.U32 R12, RZ, RZ, R21 ;  /* 0x000000ffff0c7224 */ /* 0x000fe400078e0015 */
[----:B------:R-:W-:Y:S01]  /*6130*/  IMAD.MOV.U32 R4, RZ, RZ, R18 ;  /* 0x000000ffff047224 */ /* 0x000fe200078e0012 */
[----:B------:R-:W1:Y:S01]  /*6140*/  SHFL.DOWN PT, R7, R19, 0x1, 0x1f ;  /* 0x08201f0013077f89 */ /* 0x000e6200000e0000 */
[----:B------:R-:W-:-:S03]  /*6150*/  IMAD.MOV.U32 R5, RZ, RZ, R19 ;  /* 0x000000ffff057224 */ /* 0x000fc600078e0013 */
[----:B------:R2:W3:Y:S04]  /*6160*/  SHFL.DOWN PT, R9, R14, 0x1, 0x1f ;  /* 0x08201f000e097f89 */ /* 0x0004e800000e0000 */
[----:B------:R2:W4:Y:S01]  /*6170*/  SHFL.DOWN PT, R8, R21, 0x1, 0x1f ;  /* 0x08201f0015087f89 */ /* 0x00052200000e0000 */
[----:B-1----:R-:W-:-:S06]  /*6180*/  DSETP.GEU.AND P0, PT, R18, R6, PT ;  /* 0x000000061200722a */ /* 0x002fcc0003f0e000 */
[----:B0-----:R-:W-:-:S13]  /*6190*/  ISETP.GT.OR P0, PT, R2, 0x1e, !P0 ;  /* 0x0000001e0200780c */ /* 0x001fda0004704670 */
[----:B--234-:R-:W-:Y:S05]  /*61a0*/  @P0 BRA `(.L_x_386) ;  /* 0x0000000000380947 */ /* 0x01cfea0003800000 */
        /* <DEDUP_REMOVED lines=14> */
.L_x_386:
[----:B------:R-:W-:Y:S05]  /*6290*/  BSYNC.RECONVERGENT B1 ;  /* 0x0000000000017941 */ /* 0x000fea0003800200 */
.L_x_385:
        /* <DEDUP_REMOVED lines=26> */
.L_x_388:
[----:B------:R-:W-:Y:S05]  /*6440*/  BSYNC.RECONVERGENT B1 ;  /* 0x0000000000017941 */ /* 0x000fea0003800200 */
.L_x_387:
        /* <DEDUP_REMOVED lines=26> */
.L_x_390:
[----:B------:R-:W-:Y:S05]  /*65f0*/  BSYNC.RECONVERGENT B1 ;  /* 0x0000000000017941 */ /* 0x000fea0003800200 */
.L_x_389:
        /* <DEDUP_REMOVED lines=26> */
.L_x_392:
[----:B------:R-:W-:Y:S05]  /*67a0*/  BSYNC.RECONVERGENT B1 ;  /* 0x0000000000017941 */ /* 0x000fea0003800200 */
.L_x_391:
[----:B------:R-:W-:Y:S01]  /*67b0*/  SHFL.DOWN PT, R4, R6, 0x10, 0x1f ;  /* 0x0a001f0006047f89 */ /* 0x000fe200000e0000 */
[----:B------:R-:W-:Y:S01]  /*67c0*/  BSSY.RECONVERGENT B1, `(.L_x_393) ;  /* 0x000001a000017945 */ /* 0x000fe20003800200 */
[----:B------:R-:W-:Y:S01]  /*67d0*/  ISETP.NE.AND P1, PT, R2, RZ, PT ;  /* 0x000000ff0200720c */ /* 0x000fe20003f25270 */
[----:B------:R-:W-:Y:S01]  /*67e0*/  IMAD.MOV.U32 R20, RZ, RZ, R10 ;  /* 0x000000ffff147224 */ /* 0x000fe200078e000a */
[----:B------:R-:W0:Y:S01]  /*67f0*/  SHFL.DOWN PT, R5, R7, 0x10, 0x1f ;  /* 0x0a001f0007057f89 */ /* 0x000e2200000e0000 */
[----:B------:R-:W-:Y:S02]  /*6800*/  IMAD.MOV.U32 R21, RZ, RZ, R11 ;  /* 0x000000ffff157224 */ /* 0x000fe400078e000b */
[----:B------:R-:W-:Y:S01]  /*6810*/  IMAD.MOV.U32 R3, RZ, RZ, R7 ;  /* 0x000000ffff037224 */ /* 0x000fe200078e0007 */
[----:B------:R1:W2:Y:S04]  /*6820*/  SHFL.DOWN PT, R9, R10, 0x10, 0x1f ;  /* 0x0a001f000a097f89 */ /* 0x0002a800000e0000 */
[----:B------:R1:W3:Y:S01]  /*6830*/  SHFL.DOWN PT, R8, R11, 0x10, 0x1f ;  /* 0x0a001f000b087f89 */ /* 0x0002e200000e0000 */
[----:B0-----:R-:W-:-:S06]  /*6840*/  DSETP.GEU.AND P0, PT, R6, R4, PT ;  /* 0x000000040600722a */ /* 0x001fcc0003f0e000 */
[----:B------:R-:W-:Y:S01]  /*6850*/  ISETP.GT.OR P0, PT, R2, 0xf, !P0 ;  /* 0x0000000f0200780c */ /* 0x000fe20004704670 */
        /* <DEDUP_REMOVED lines=16> */
.L_x_394:
[----:B------:R-:W-:Y:S05]  /*6960*/  BSYNC.RECONVERGENT B1 ;  /* 0x0000000000017941 */ /* 0x000fea0003800200 */
.L_x_393:
        /* <DEDUP_REMOVED lines=10> */
.L_x_396:
[----:B------:R-:W-:Y:S05]  /*6a10*/  BSYNC.RECONVERGENT B1 ;  /* 0x0000000000017941 */ /* 0x000fea0003800200 */
.L_x_395:
[----:B------:R-:W-:Y:S01]  /*6a20*/  BAR.SYNC.DEFER_BLOCKING 0x0 ;  /* 0x0000000000007b1d */ /* 0x000fe20000010000 */
[----:B------:R-:W-:-:S13]  /*6a30*/  ISETP.NE.AND P1, PT, R0, RZ, PT ;  /* 0x000000ff0000720c */ /* 0x000fda0003f25270 */
[----:B------:R-:W-:Y:S05]  /*6a40*/  @P1 BRA `(.L_x_291) ;  /* 0x0000000800841947 */ /* 0x000fea0003800000 */
[----:B0-----:R-:W0:Y:S01]  /*6a50*/  S2R R5, SR_CgaCtaId ;  /* 0x0000000000057919 */ /* 0x001e220000008800 */
[----:B------:R-:W-:Y:S01]  /*6a60*/  MOV R0, 0x400 ;  /* 0x0000040000007802 */ /* 0x000fe20000000f00 */
[----:B------:R-:W-:Y:S01]  /*6a70*/  BSSY.RECONVERGENT B1, `(.L_x_397) ;  /* 0x000001a000017945 */ /* 0x000fe20003800200 */
[----:B------:R-:W-:Y:S02]  /*6a80*/  IMAD.MOV.U32 R33, RZ, RZ, R20 ;  /* 0x000000ffff217224 */ /* 0x000fe400078e0014 */
[----:B------:R-:W-:Y:S02]  /*6a90*/  IMAD.MOV.U32 R31, RZ, RZ, R21 ;  /* 0x000000ffff1f7224 */ /* 0x000fe400078e0015 */
[----:B------:R-:W-:Y:S02]  /*6aa0*/  IMAD.MOV.U32 R28, RZ, RZ, R2 ;  /* 0x000000ffff1c7224 */ /* 0x000fe400078e0002 */
[----:B------:R-:W-:Y:S01]  /*6ab0*/  IMAD.MOV.U32 R29, RZ, RZ, R3 ;  /* 0x000000ffff1d7224 */ /* 0x000fe200078e0003 */
[----:B0-----:R-:W-:-:S05]  /*6ac0*/  LEA R0, R5, R0, 0x18 ;  /* 0x0000000005007211 */ /* 0x001fca00078ec0ff */
[----:B------:R-:W0:Y:S04]  /*6ad0*/  LDS.64 R16, [R0+0x18] ;  /* 0x0000180000107984 */ /* 0x000e280000000a00 */
[----:B------:R1:W2:Y:S04]  /*6ae0*/  LDS.128 R12, [R0+0x40] ;  /* 0x00004000000c7984 */ /* 0x0002a80000000c00 */
[----:B------:R1:W3:Y:S04]  /*6af0*/  LDS.128 R8, [R0+0x50] ;  /* 0x0000500000087984 */ /* 0x0002e80000000c00 */
[----:B------:R1:W4:Y:S01]  /*6b00*/  LDS.128 R4, [R0+0x20] ;  /* 0x0000200000047984 */ /* 0x0003220000000c00 */
[----:B0-----:R-:W-:-:S14]  /*6b10*/  DSETP.GEU.AND P0, PT, R2, R16, PT ;  /* 0x000000100200722a */ /* 0x001fdc0003f0e000 */
[----:B-1234-:R-:W-:Y:S05]  /*6b20*/  @!P0 BRA `(.L_x_398) ;  /* 0x0000000000388947 */ /* 0x01efea0003800000 */
        /* <DEDUP_REMOVED lines=14> */
.L_x_398:
[----:B------:R-:W-:Y:S05]  /*6c10*/  BSYNC.RECONVERGENT B1 ;  /* 0x0000000000017941 */ /* 0x000fea0003800200 */
.L_x_397:
        /* <DEDUP_REMOVED lines=24> */
.L_x_400:
[----:B------:R-:W-:Y:S05]  /*6da0*/  BSYNC.RECONVERGENT B1 ;  /* 0x0000000000017941 */ /* 0x000fea0003800200 */
.L_x_399:
        /* <DEDUP_REMOVED lines=21> */
.L_x_402:
[----:B------:R-:W-:Y:S05]  /*6f00*/  BSYNC.RECONVERGENT B1 ;  /* 0x0000000000017941 */ /* 0x000fea0003800200 */
.L_x_401:
        /* <DEDUP_REMOVED lines=21> */
.L_x_404:
[----:B------:R-:W-:Y:S05]  /*7060*/  BSYNC.RECONVERGENT B1 ;  /* 0x0000000000017941 */ /* 0x000fea0003800200 */
.L_x_403:
        /* <DEDUP_REMOVED lines=21> */
.L_x_406:
[----:B------:R-:W-:Y:S05]  /*71c0*/  BSYNC.RECONVERGENT B1 ;  /* 0x0000000000017941 */ /* 0x000fea0003800200 */
.L_x_405:
        /* <DEDUP_REMOVED lines=21> */
.L_x_408:
[----:B------:R-:W-:Y:S05]  /*7320*/  BSYNC.RECONVERGENT B1 ;  /* 0x0000000000017941 */ /* 0x000fea0003800200 */
.L_x_407:
[----:B--2---:R-:W-:Y:S01]  /*7330*/  DSETP.GEU.AND P0, PT, R6, R18, PT ;  /* 0x000000120600722a */ /* 0x004fe20003f0e000 */
[----:B------:R-:W-:Y:S02]  /*7340*/  IMAD.MOV.U32 R20, RZ, RZ, R9 ;  /* 0x000000ffff147224 */ /* 0x000fe400078e0009 */
[----:B------:R-:W-:Y:S02]  /*7350*/  IMAD.MOV.U32 R21, RZ, RZ, R8 ;  /* 0x000000ffff157224 */ /* 0x000fe400078e0008 */
[----:B------:R-:W-:Y:S02]  /*7360*/  IMAD.MOV.U32 R2, RZ, RZ, R6 ;  /* 0x000000ffff027224 */ /* 0x000fe400078e0006 */
[----:B------:R-:W-:-:S07]  /*7370*/  IMAD.MOV.U32 R3, RZ, RZ, R7 ;  /* 0x000000ffff037224 */ /* 0x000fce00078e0007 */
[----:B------:R-:W-:Y:S05]  /*7380*/  @!P0 BRA `(.L_x_291) ;  /* 0x0000000000348947 */ /* 0x000fea0003800000 */
[----:B------:R2:W1:Y:S01]  /*7390*/  LDS.64 R20, [R0+0x80] ;  /* 0x0000800000147984 */ /* 0x0004620000000a00 */
[----:B------:R-:W-:Y:S01]  /*73a0*/  DSETP.GEU.AND P0, PT, R18, R6, PT ;  /* 0x000000061200722a */ /* 0x000fe20003f0e000 */
[----:B------:R-:W-:Y:S02]  /*73b0*/  IMAD.MOV.U32 R2, RZ, RZ, R18 ;  /* 0x000000ffff027224 */ /* 0x000fe400078e0012 */
[----:B------:R-:W-:-:S11]  /*73c0*/  IMAD.MOV.U32 R3, RZ, RZ, R19 ;  /* 0x000000ffff037224 */ /* 0x000fd600078e0013 */
[----:B--2---:R-:W-:Y:S05]  /*73d0*/  @!P0 BRA `(.L_x_291) ;  /* 0x0000000000208947 */ /* 0x004fea0003800000 */
[CC--:B-1----:R-:W-:Y:S02]  /*73e0*/  ISETP.GE.U32.AND P0, PT, R9.reuse, R20.reuse, PT ;  /* 0x000000140900720c */ /* 0x0c2fe40003f06070 */
[----:B------:R-:W-:Y:S02]  /*73f0*/  ISETP.LT.U32.AND P2, PT, R9, R20, PT ;  /* 0x000000140900720c */ /* 0x000fe40003f41070 */
[CC--:B------:R-:W-:Y:S02]  /*7400*/  ISETP.GE.AND.EX P0, PT, R8.reuse, R21.reuse, PT, P0 ;  /* 0x000000150800720c */ /* 0x0c0fe40003f06300 */
[----:B------:R-:W-:Y:S02]  /*7410*/  ISETP.LT.AND.EX P2, PT, R8, R21, PT, P2 ;  /* 0x000000150800720c */ /* 0x000fe40003f41320 */
[----:B------:R-:W-:Y:S02]  /*7420*/  FSEL R2, R6, R18, !P0 ;  /* 0x0000001206027208 */ /* 0x000fe40004000000 */
[----:B------:R-:W-:-:S02]  /*7430*/  FSEL R3, R7, R19, !P0 ;  /* 0x0000001307037208 */ /* 0x000fc40004000000 */
[----:B------:R-:W-:Y:S02]  /*7440*/  SEL R20, R9, R20, P2 ;  /* 0x0000001409147207 */ /* 0x000fe40001000000 */
[----:B------:R-:W-:-:S07]  /*7450*/  SEL R21, R8, R21, P2 ;  /* 0x0000001508157207 */ /* 0x000fce0001000000 */
.L_x_291:
[----:B------:R-:W-:Y:S05]  /*7460*/  BSYNC.RECONVERGENT B0 ;  /* 0x0000000000007941 */ /* 0x000fea0003800200 */
.L_x_258:
[----:B------:R-:W-:Y:S05]  /*7470*/  @P1 EXIT ;  /* 0x000000000000194d */ /* 0x000fea0003800000 */
[----:B01----:R-:W0:Y:S02]  /*7480*/  LDC.64 R4, c[0x0][0x388] ;  /* 0x0000e200ff047b82 */ /* 0x003e240000000a00 */
[----:B0-----:R-:W-:Y:S04]  /*7490*/  STG.E.64 desc[UR10][R4.64], R2 ;  /* 0x0000000204007986 */ /* 0x001fe8000c101b0a */
[----:B---34-:R-:W-:Y:S01]  /*74a0*/  STG.E.64 desc[UR10][R4.64+0x8], R20 ;  /* 0x0000081404007986 */ /* 0x018fe2000c101b0a */
[----:B------:R-:W-:Y:S05]  /*74b0*/  EXIT ;  /* 0x000000000000794d */ /* 0x000fea0003800000 */
.L_x_409:
        /* <DEDUP_REMOVED lines=12> */
.L_x_1066:


//--------------------- .text._ZN6thrust24THRUST_300001_SM_1000_NS8cuda_cub4core6detail13_kernel_agentINS1_8__reduce10DrainAgentIlEEJN3cub18CUB_300001_SM_10009GridQueueIyEElEEEvDpT0_ --------------------------
	.section	.text._ZN6thrust24THRUST_300001_SM_1000_NS8cuda_cub4core6detail13_kernel_agentINS1_8__reduce10DrainAgentIlEEJN3cub18CUB_300001_SM_10009GridQueueIyEElEEEvDpT0_,"ax",@progbits
	.align	128
        .global         _ZN6thrust24THRUST_300001_SM_1000_NS8cuda_cub4core6detail13_kernel_agentINS1_8__reduce10DrainAgentIlEEJN3cub18CUB_300001_SM_10009GridQueueIyEElEEEvDpT0_
        .type           _ZN6thrust24THRUST_300001_SM_1000_NS8cuda_cub4core6detail13_kernel_agentINS1_8__reduce10DrainAgentIlEEJN3cub18CUB_300001_SM_10009GridQueueIyEElEEEvDpT0_,@function
        .size           _ZN6thrust24THRUST_300001_SM_1000_NS8cuda_cub4core6detail13_kernel_agentINS1_8__reduce10DrainAgentIlEEJN3cub18CUB_300001_SM_10009GridQueueIyEElEEEvDpT0_,(.L_x_1067 - _ZN6thrust24THRUST_300001_SM_1000_NS8cuda_cub4core6detail13_kernel_agentINS1_8__reduce10DrainAgentIlEEJN3cub18CUB_300001_SM_10009GridQueueIyEElEEEvDpT0_)
        .other          _ZN6thrust24THRUST_300001_SM_1000_NS8cuda_cub4core6detail13_kernel_agentINS1_8__reduce10DrainAgentIlEEJN3cub18CUB_300001_SM_10009GridQueueIyEElEEEvDpT0_,@"STO_CUDA_ENTRY STV_DEFAULT"
_ZN6thrust24THRUST_300001_SM_1000_NS8cuda_cub4core6detail13_kernel_agentINS1_8__reduce10DrainAgentIlEEJN3cub18CUB_300001_SM_10009GridQueueIyEElEEEvDpT0_:
.text._ZN6thrust24THRUST_300001_SM_1000_NS8cuda_cub4core6detail13_kernel_agentINS1_8__reduce10DrainAgentIlEEJN3cub18CUB_300001_SM_10009GridQueueIyEElEEEvDpT0_:
[----:B------:R-:W-:Y:S08]  /*0000*/  LDC R1, c[0x0][0x37c] ;  /* 0x0000df00ff017b82 */ /* 0x000ff00000000800 */
[----:B------:R-:W0:Y:S01]  /*0010*/  LDC.64 R2, c[0x0][0x380] ;  /* 0x0000e000ff027b82 */ /* 0x000e220000000a00 */
[----:B------:R-:W0:Y:S07]  /*0020*/  LDCU.64 UR4, c[0x0][0x358] ;  /* 0x00006b00ff0477ac */ /* 0x000e2e0008000a00 */
[----:B------:R-:W1:Y:S01]  /*0030*/  LDC.64 R4, c[0x0][0x388] ;  /* 0x0000e200ff047b82 */ /* 0x000e620000000a00 */
[----:B0-----:R-:W-:Y:S04]  /*0040*/  STG.E.64 desc[UR4][R2.64+0x8], RZ ;  /* 0x000008ff02007986 */ /* 0x001fe8000c101b04 */
[----:B-1----:R-:W-:Y:S01]  /*0050*/  STG.E.64 desc[UR4][R2.64], R4 ;  /* 0x0000000402007986 */ /* 0x002fe2000c101b04 */
[----:B------:R-:W-:Y:S05]  /*0060*/  EXIT ;  /* 0x000000000000794d */ /* 0x000fea0003800000 */
.L_x_410:
        /* <DEDUP_REMOVED lines=9> */
.L_x_1067:


//--------------------- .text._ZN6thrust24THRUST_300001_SM_1000_NS8cuda_cub4core6detail13_kernel_agentINS1_8__reduce11ReduceAgentINS0_12zip_iteratorIN4cuda3std3__45tupleIJNS0_6detail15normal_iteratorINS0_10device_ptrIdEEEENS0_17counting_iteratorIlNS0_11use_defaultESI_SI_EEEEEEEPNSB_IJdlEEESM_lNS1_9__extrema9arg_min_fIdlNSA_4lessIdEEEEEEJSL_SN_lN3cub18CUB_300001_SM_100013GridEvenShareIlEENSV_9GridQueueIyEESS_EEEvDpT0_ --------------------------
	.section	.text._ZN6thrust24THRUST_300001_SM_1000_NS8cuda_cub4core6detail13_kernel_agentINS1_8__reduce11ReduceAgentINS0_12zip_iteratorIN4cuda3std3__45tupleIJNS0_6detail15normal_iteratorINS0_10device_ptrIdEEEENS0_17counting_iteratorIlNS0_11use_defaultESI_SI_EEEEEEEPNSB_IJdlEEESM_lNS1_9__extrema9arg_min_fIdlNSA_4lessIdEEEEEEJSL_SN_lN3cub18CUB_300001_SM_100013GridEvenShareIlEENSV_9GridQueueIyEESS_EEEvDpT0_,"ax",@progbits
	.align	128
        .global         _ZN6thrust24THRUST_300001_SM_1000_NS8cuda_cub4core6detail13_kernel_agentINS1_8__reduce11ReduceAgentINS0_12zip_iteratorIN4cuda3std3__45tupleIJNS0_6detail15normal_iteratorINS0_10device_ptrIdEEEENS0_17counting_iteratorIlNS0_11use_defaultESI_SI_EEEEEEEPNSB_IJdlEEESM_lNS1_9__extrema9arg_min_fIdlNSA_4lessIdEEEEEEJSL_SN_lN3cub18CUB_300001_SM_100013GridEvenShareIlEENSV_9GridQueueIyEESS_EEEvDpT0_
        .type           _ZN6thrust24THRUST_300001_SM_1000_NS8cuda_cub4core6detail13_kernel_agentINS1_8__reduce11ReduceAgentINS0_12zip_iteratorIN4cuda3std3__45tupleIJNS0_6detail15normal_iteratorINS0_10device_ptrIdEEEENS0_17counting_iteratorIlNS0_11use_defaultESI_SI_EEEEEEEPNSB_IJdlEEESM_lNS1_9__extrema9arg_min_fIdlNSA_4lessIdEEEEEEJSL_SN_lN3cub18CUB_300001_SM_100013GridEvenShareIlEENSV_9GridQueueIyEESS_EEEvDpT0_,@function
        .size           _ZN6thrust24THRUST_300001_SM_1000_NS8cuda_cub4core6detail13_kernel_agentINS1_8__reduce11ReduceAgentINS0_12zip_iteratorIN4cuda3std3__45tupleIJNS0_6detail15normal_iteratorINS0_10device_ptrIdEEEENS0_17counting_iteratorIlNS0_11use_defaultESI_SI_EEEEEEEPNSB_IJdlEEESM_lNS1_9__extrema9arg_min_fIdlNSA_4lessIdEEEEEEJSL_SN_lN3cub18CUB_300001_SM_100013GridEvenShareIlEENSV_9GridQueueIyEESS_EEEvDpT0_,(.L_x_1068 - _ZN6thrust24THRUST_300001_SM_1000_NS8cuda_cub4core6detail13_kernel_agentINS1_8__reduce11ReduceAgentINS0_12zip_iteratorIN4cuda3std3__45tupleIJNS0_6detail15normal_iteratorINS0_10device_ptrIdEEEENS0_17counting_iteratorIlNS0_11use_defaultESI_SI_EEEEEEEPNSB_IJdlEEESM_lNS1_9__extrema9arg_min_fIdlNSA_4lessIdEEEEEEJSL_SN_lN3cub18CUB_300001_SM_100013GridEvenShareIlEENSV_9GridQueueIyEESS_EEEvDpT0_)
        .other          _ZN6thrust24THRUST_300001_SM_1000_NS8cuda_cub4core6detail13_kernel_agentINS1_8__reduce11ReduceAgentINS0_12zip_iteratorIN4cuda3std3__45tupleIJNS0_6detail15normal_iteratorINS0_10device_ptrIdEEEENS0_17counting_iteratorIlNS0_11use_defaultESI_SI_EEEEEEEPNSB_IJdlEEESM_lNS1_9__extrema9arg_min_fIdlNSA_4lessIdEEEEEEJSL_SN_lN3cub18CUB_300001_SM_100013GridEvenShareIlEENSV_9GridQueueIyEESS_EEEvDpT0_,@"STO_CUDA_ENTRY STV_DEFAULT"
_ZN6thrust24THRUST_300001_SM_1000_NS8cuda_cub4core6detail13_kernel_agentINS1_8__reduce11ReduceAgentINS0_12zip_iteratorIN4cuda3std3__45tupleIJNS0_6detail15normal_iteratorINS0_10device_ptrIdEEEENS0_17counting_iteratorIlNS0_11use_defaultESI_SI_EEEEEEEPNSB_IJdlEEESM_lNS1_9__extrema9arg_min_fIdlNSA_4lessIdEEEEEEJSL_SN_lN3cub18CUB_300001_SM_100013GridEvenShareIlEENSV_9GridQueueIyEESS_EEEvDpT0_:
.text._ZN6thrust24THRUST_300001_SM_1000_NS8cuda_cub4core6detail13_kernel_agentINS1_8__reduce11ReduceAgentINS0_12zip_iteratorIN4cuda3std3__45tupleIJNS0_6detail15normal_iteratorINS0_10device_ptrIdEEEENS0_17counting_iteratorIlNS0_11use_defaultESI_SI_EEEEEEEPNSB_IJdlEEESM_lNS1_9__extrema9arg_min_fIdlNSA_4lessIdEEEEEEJSL_SN_lN3cub18CUB_300001_SM_100013GridEvenShareIlEENSV_9GridQueueIyEESS_EEEvDpT0_:
[----:B------:R-:W-:Y:S01]  /*0000*/  LDC R1, c[0x0][0x37c] ;  /* 0x0000df00ff017b82 */ /* 0x000fe20000000800 */
[----:B------:R-:W0:Y:S01]  /*0010*/  S2R R0, SR_CTAID.X ;  /* 0x0000000000007919 */ /* 0x000e220000002500 */
[----:B------:R-:W1:Y:S01]  /*0020*/  LDCU.64 UR4, c[0x0][0x398] ;  /* 0x00007300ff0477ac */ /* 0x000e620008000a00 */
[----:B------:R-:W-:Y:S01]  /*0030*/  BSSY.RECONVERGENT B0, `(.L_x_411) ;  /* 0x000067b000007945 */ /* 0x000fe20003800200 */
[----:B------:R-:W2:Y:S01]  /*0040*/  LDCU UR6, c[0x0][0x370] ;  /* 0x00006e00ff0677ac */ /* 0x000ea20008000800 */
[----:B------:R-:W3:Y:S01]  /*0050*/  LDCU.64 UR10, c[0x0][0x358] ;  /* 0x00006b00ff0a77ac */ /* 0x000ee20008000a00 */
[----:B-1----:R-:W-:Y:S02]  /*0060*/  IMAD.U32 R13, RZ, RZ, UR4 ;  /* 0x00000004ff0d7e24 */ /* 0x002fe4000f8e00ff */
[----:B------:R-:W-:Y:S01]  /*0070*/  IMAD.U32 R12, RZ, RZ, UR5 ;  /* 0x00000005ff0c7e24 */ /* 0x000fe2000f8e00ff */
[----:B--2---:R-:W-:Y:S01]  /*0080*/  UIMAD UR6, UR6, 0x500, URZ ;  /* 0x00000500060678a4 */ /* 0x004fe2000f8e02ff */
[----:B0-----:R-:W-:-:S05]  /*0090*/  IMAD R5, R0, 0x500, RZ ;  /* 0x0000050000057824 */ /* 0x001fca00078e02ff */
[----:B------:R-:W-:-:S04]  /*00a0*/  IADD3 R2, P1, PT, R5, 0x500, RZ ;  /* 0x0000050005027810 */ /* 0x000fc80007f3e0ff */
[----:B------:R-:W-:Y:S01]  /*00b0*/  ISETP.GT.U32.AND P0, PT, R2, R13, PT ;  /* 0x0000000d0200720c */ /* 0x000fe20003f04070 */
[----:B------:R-:W-:-:S05]  /*00c0*/  IMAD.X R3, RZ, RZ, RZ, P1 ;  /* 0x000000ffff037224 */ /* 0x000fca00008e06ff */
[----:B------:R-:W-:-:S13]  /*00d0*/  ISETP.GT.AND.EX P0, PT, R3, R12, PT, P0 ;  /* 0x0000000c0300720c */ /* 0x000fda0003f04300 */
[----:B---3--:R-:W-:Y:S05]  /*00e0*/  @!P0 BRA `(.L_x_412) ;  /* 0x0000003800008947 */ /* 0x008fea0003800000 */
[----:B------:R-:W0:Y:S01]  /*00f0*/  S2R R6, SR_TID.X ;  /* 0x0000000000067919 */ /* 0x000e220000002100 */
[----:B------:R-:W-:Y:S01]  /*0100*/  IMAD.IADD R4, R13, 0x1, -R5 ;  /* 0x000000010d047824 */ /* 0x000fe200078e0a05 */
[----:B------:R-:W-:Y:S01]  /*0110*/  BSSY.RECONVERGENT B1, `(.L_x_413) ;  /* 0x0000010000017945 */ /* 0x000fe20003800200 */
[----:B------:R-:W-:Y:S01]  /*0120*/  IMAD.MOV.U32 R7, RZ, RZ, RZ ;  /* 0x000000ffff077224 */ /* 0x000fe200078e00ff */
[----:B------:R-:W-:Y:S01]  /*0130*/  CS2R R2, SRZ ;  /* 0x0000000000027805 */ /* 0x000fe2000001ff00 */
[----:B------:R-:W-:Y:S01]  /*0140*/  IMAD.MOV.U32 R8, RZ, RZ, RZ ;  /* 0x000000ffff087224 */ /* 0x000fe200078e00ff */
[----:B0-----:R-:W-:Y:S01]  /*0150*/  ISETP.GE.AND P0, PT, R6, R4, PT ;  /* 0x000000040600720c */ /* 0x001fe20003f06270 */
[----:B------:R-:W-:-:S12]  /*0160*/  IMAD.MOV.U32 R9, RZ, RZ, R6 ;  /* 0x000000ffff097224 */ /* 0x000fd800078e0006 */
[----:B------:R-:W-:Y:S05]  /*0170*/  @P0 BRA `(.L_x_414) ;  /* 0x0000000000240947 */ /* 0x000fea0003800000 */
[----:B------:R-:W0:Y:S01]  /*0180*/  LDCU.128 UR4, c[0x0][0x380] ;  /* 0x00007000ff0477ac */ /* 0x000e220008000c00 */
[----:B------:R-:W-:-:S05]  /*0190*/  IADD3 R7, P0, PT, R5, R6, RZ ;  /* 0x0000000605077210 */ /* 0x000fca0007f1e0ff */
[----:B------:R-:W-:Y:S01]  /*01a0*/  IMAD.X R8, RZ, RZ, RZ, P0 ;  /* 0x000000ffff087224 */ /* 0x000fe200000e06ff */
[----:B0-----:R-:W-:-:S04]  /*01b0*/  LEA R2, P1, R7, UR4, 0x3 ;  /* 0x0000000407027c11 */ /* 0x001fc8000f8218ff */
[----:B------:R-:W-:-:S06]  /*01c0*/  LEA.HI.X R3, R7, UR5, R8, 0x3, P1 ;  /* 0x0000000507037c11 */ /* 0x000fcc00088f1c08 */
[----:B------:R-:W5:Y:S01]  /*01d0*/  LDG.E.64 R2, desc[UR10][R2.64] ;  /* 0x0000000a02027981 */ /* 0x000f62000c1e1b00 */
[----:B------:R-:W-:Y:S01]  /*01e0*/  IADD3 R7, P0, PT, R7, UR6, RZ ;  /* 0x0000000607077c10 */ /* 0x000fe2000ff1e0ff */
[----:B------:R-:W-:-:S03]  /*01f0*/  VIADD R9, R6, 0x100 ;  /* 0x0000010006097836 */ /* 0x000fc60000000000 */
[----:B------:R-:W-:-:S09]  /*0200*/  IADD3.X R8, PT, PT, R8, UR7, RZ, P0, !PT ;  /* 0x0000000708087c10 */ /* 0x000fd200087fe4ff */
.L_x_414:
[----:B------:R-:W-:Y:S05]  /*0210*/  BSYNC.RECONVERGENT B1 ;  /* 0x0000000000017941 */ /* 0x000fea0003800200 */
.L_x_413:
[----:B------:R-:W-:Y:S01]  /*0220*/  ISETP.GE.AND P0, PT, R9, R4, PT ;  /* 0x000000040900720c */ /* 0x000fe20003f06270 */
[----:B------:R-:W-:-:S12]  /*0230*/  BSSY.RECONVERGENT B1, `(.L_x_415) ;  /* 0x00000ab000017945 */ /* 0x000fd80003800200 */
[----:B------:R-:W-:Y:S05]  /*0240*/  @P0 BRA `(.L_x_416) ;  /* 0x0000000800a40947 */ /* 0x000fea0003800000 */
[----:B------:R-:W-:Y:S01]  /*0250*/  LOP3.LUT R10, RZ, R9, RZ, 0x33, !PT ;  /* 0x00000009ff0a7212 */ /* 0x000fe200078e33ff */
[----:B------:R-:W-:Y:S03]  /*0260*/  BSSY.RECONVERGENT B2, `(.L_x_417) ;  /* 0x0000030000027945 */ /* 0x000fe60003800200 */
[----:B------:R-:W-:-:S04]  /*0270*/  IADD3 R20, PT, PT, -R5, R13, R10 ;  /* 0x0000000d05147210 */ /* 0x000fc80007ffe10a */
[----:B------:R-:W-:-:S04]  /*0280*/  LOP3.LUT R10, R20, 0x300, RZ, 0xc0, !PT ;  /* 0x00000300140a7812 */ /* 0x000fc800078ec0ff */
[----:B------:R-:W-:-:S13]  /*0290*/  ISETP.NE.AND P0, PT, R10, 0x300, PT ;  /* 0x000003000a00780c */ /* 0x000fda0003f05270 */
[----:B------:R-:W-:Y:S05]  /*02a0*/  @!P0 BRA `(.L_x_418) ;  /* 0x0000000000ac8947 */ /* 0x000fea0003800000 */
[----:B------:R-:W0:Y:S01]  /*02b0*/  LDCU.128 UR4, c[0x0][0x380] ;  /* 0x00007000ff0477ac */ /* 0x000e220008000c00 */
[----:B------:R-:W-:Y:S02]  /*02c0*/  IADD3 R18, P0, PT, R5, R9, RZ ;  /* 0x0000000905127210 */ /* 0x000fe40007f1e0ff */
[----:B------:R-:W-:-:S03]  /*02d0*/  LEA.HI R10, R20, 0x1, RZ, 0x18 ;  /* 0x00000001140a7811 */ /* 0x000fc600078fc0ff */
[----:B------:R-:W-:Y:S01]  /*02e0*/  IMAD.X R21, RZ, RZ, RZ, P0 ;  /* 0x000000ffff157224 */ /* 0x000fe200000e06ff */
[----:B------:R-:W-:-:S05]  /*02f0*/  LOP3.LUT R10, R10, 0x3, RZ, 0xc0, !PT ;  /* 0x000000030a0a7812 */ /* 0x000fca00078ec0ff */
[----:B------:R-:W-:Y:S01]  /*0300*/  IMAD.MOV R12, RZ, RZ, -R10 ;  /* 0x000000ffff0c7224 */ /* 0x000fe200078e0a0a */
[C---:B0-----:R-:W-:Y:S02]  /*0310*/  LEA R17, P2, R18.reuse, UR4, 0x3 ;  /* 0x0000000412117c11 */ /* 0x041fe4000f8418ff */
[C---:B------:R-:W-:Y:S02]  /*0320*/  IADD3 R19, P1, PT, R18.reuse, UR6, RZ ;  /* 0x0000000612137c10 */ /* 0x040fe4000ff3e0ff */
[----:B------:R-:W-:Y:S02]  /*0330*/  LEA.HI.X R18, R18, UR5, R21, 0x3, P2 ;  /* 0x0000000512127c11 */ /* 0x000fe400090f1c15 */
[----:B------:R-:W-:-:S09]  /*0340*/  IADD3.X R21, PT, PT, R21, UR7, RZ, P1, !PT ;  /* 0x0000000715157c10 */ /* 0x000fd20008ffe4ff */
.L_x_421:
[----:B------:R-:W-:Y:S02]  /*0350*/  IMAD.MOV.U32 R10, RZ, RZ, R17 ;  /* 0x000000ffff0a7224 */ /* 0x000fe400078e0011 */
[----:B------:R-:W-:-:S06]  /*0360*/  IMAD.MOV.U32 R11, RZ, RZ, R18 ;  /* 0x000000ffff0b7224 */ /* 0x000fcc00078e0012 */
[----:B------:R-:W2:Y:S01]  /*0370*/  LDG.E.64 R10, desc[UR10][R10.64] ;  /* 0x0000000a0a0a7981 */ /* 0x000ea2000c1e1b00 */
[----:B------:R-:W-:Y:S01]  /*0380*/  VIADD R12, R12, 0x1 ;  /* 0x000000010c0c7836 */ /* 0x000fe20000000000 */
[----:B------:R-:W-:Y:S01]  /*0390*/  BSSY.RECONVERGENT B3, `(.L_x_419) ;  /* 0x0000017000037945 */ /* 0x000fe20003800200 */
[----:B------:R-:W-:-:S03]  /*03a0*/  IADD3 R17, P3, PT, R17, 0x800, RZ ;  /* 0x0000080011117810 */ /* 0x000fc60007f7e0ff */
[----:B------:R-:W-:Y:S01]  /*03b0*/  ISETP.NE.AND P2, PT, R12, RZ, PT ;  /* 0x000000ff0c00720c */ /* 0x000fe20003f45270 */
[----:B--2--5:R-:W-:-:S14]  /*03c0*/  DSETP.GEU.AND P0, PT, R2, R10, PT ;  /* 0x0000000a0200722a */ /* 0x024fdc0003f0e000 */
[----:B------:R-:W-:Y:S05]  /*03d0*/  @!P0 BRA `(.L_x_420) ;  /* 0x0000000000488947 */ /* 0x000fea0003800000 */
[----:B------:R-:W-:Y:S01]  /*03e0*/  DSETP.GEU.AND P0, PT, R10, R2, PT ;  /* 0x000000020a00722a */ /* 0x000fe20003f0e000 */
[----:B------:R-:W-:Y:S02]  /*03f0*/  IMAD.MOV.U32 R13, RZ, RZ, R2 ;  /* 0x000000ffff0d7224 */ /* 0x000fe400078e0002 */
[----:B------:R-:W-:Y:S02]  /*0400*/  IMAD.MOV.U32 R15, RZ, RZ, R3 ;  /* 0x000000ffff0f7224 */ /* 0x000fe400078e0003 */
[----:B------:R-:W-:Y:S02]  /*0410*/  IMAD.MOV.U32 R14, RZ, RZ, R7 ;  /* 0x000000ffff0e7224 */ /* 0x000fe400078e0007 */
[----:B------:R-:W-:Y:S02]  /*0420*/  IMAD.MOV.U32 R16, RZ, RZ, R8 ;  /* 0x000000ffff107224 */ /* 0x000fe400078e0008 */
[----:B------:R-:W-:Y:S02]  /*0430*/  IMAD.MOV.U32 R7, RZ, RZ, R19 ;  /* 0x000000ffff077224 */ /* 0x000fe400078e0013 */
[----:B------:R-:W-:-:S02]  /*0440*/  IMAD.MOV.U32 R8, RZ, RZ, R21 ;  /* 0x000000ffff087224 */ /* 0x000fc400078e0015 */
[----:B------:R-:W-:Y:S02]  /*0450*/  IMAD.MOV.U32 R2, RZ, RZ, R10 ;  /* 0x000000ffff027224 */ /* 0x000fe400078e000a */
[----:B------:R-:W-:Y:S01]  /*0460*/  IMAD.MOV.U32 R3, RZ, RZ, R11 ;  /* 0x000000ffff037224 */ /* 0x000fe200078e000b */
[----:B------:R-:W-:Y:S06]  /*0470*/  @!P0 BRA `(.L_x_420) ;  /* 0x0000000000208947 */ /* 0x000fec0003800000 */
        /* <DEDUP_REMOVED lines=8> */
.L_x_420:
[----:B------:R-:W-:Y:S05]  /*0500*/  BSYNC.RECONVERGENT B3 ;  /* 0x0000000000037941 */ /* 0x000fea0003800200 */
.L_x_419:
[----:B------:R-:W-:Y:S01]  /*0510*/  IADD3 R19, P0, PT, R19, 0x100, RZ ;  /* 0x0000010013137810 */ /* 0x000fe20007f1e0ff */
[----:B------:R-:W-:Y:S02]  /*0520*/  VIADD R9, R9, 0x100 ;  /* 0x0000010009097836 */ /* 0x000fe40000000000 */
[----:B------:R-:W-:Y:S02]  /*0530*/  IMAD.X R18, RZ, RZ, R18, P3 ;  /* 0x000000ffff127224 */ /* 0x000fe400018e0612 */
[----:B------:R-:W-:Y:S01]  /*0540*/  IMAD.X R21, RZ, RZ, R21, P0 ;  /* 0x000000ffff157224 */ /* 0x000fe200000e0615 */
[----:B------:R-:W-:Y:S07]  /*0550*/  @P2 BRA `(.L_x_421) ;  /* 0xfffffffc007c2947 */ /* 0x000fee000383ffff */
.L_x_418:
[----:B------:R-:W-:Y:S05]  /*0560*/  BSYNC.RECONVERGENT B2 ;  /* 0x0000000000027941 */ /* 0x000fea0003800200 */
.L_x_417:
[----:B------:R-:W-:-:S13]  /*0570*/  ISETP.GE.U32.AND P0, PT, R20, 0x300, PT ;  /* 0x000003001400780c */ /* 0x000fda0003f06070 */
[----:B------:R-:W-:Y:S05]  /*0580*/  @!P0 BRA `(.L_x_416) ;  /* 0x0000000400d48947 */ /* 0x000fea0003800000 */
[----:B------:R-:W0:Y:S01]  /*0590*/  LDC.64 R10, c[0x0][0x380] ;  /* 0x0000e000ff0a7b82 */ /* 0x000e220000000a00 */
[----:B------:R-:W-:-:S07]  /*05a0*/  VIADD R9, R9, 0x200 ;  /* 0x0000020009097836 */ /* 0x000fce0000000000 */
[----:B------:R-:W1:Y:S02]  /*05b0*/  LDC.64 R12, c[0x0][0x388] ;  /* 0x0000e200ff0c7b82 */ /* 0x000e640000000a00 */
.L_x_430:
[----:B------:R-:W-:-:S05]  /*05c0*/  VIADD R14, R9, 0xfffffe00 ;  /* 0xfffffe00090e7836 */ /* 0x000fca0000000000 */
[----:B------:R-:W-:-:S04]  /*05d0*/  IADD3 R21, P0, PT, R5, R14, RZ ;  /* 0x0000000e05157210 */ /* 0x000fc80007f1e0ff */
[----:B------:R-:W-:Y:S02]  /*05e0*/  LEA.HI.X.SX32 R30, R14, RZ, 0x1, P0 ;  /* 0x000000ff0e1e7211 */ /* 0x000fe400000f0eff */
[----:B0-----:R-:W-:-:S04]  /*05f0*/  LEA R24, P0, R21, R10, 0x3 ;  /* 0x0000000a15187211 */ /* 0x001fc800078018ff */
[----:B------:R-:W-:-:S05]  /*0600*/  LEA.HI.X R25, R21, R11, R30, 0x3, P0 ;  /* 0x0000000b15197211 */ /* 0x000fca00000f1c1e */
[----:B------:R-:W2:Y:S04]  /*0610*/  LDG.E.64 R22, desc[UR10][R24.64] ;  /* 0x0000000a18167981 */ /* 0x000ea8000c1e1b00 */
[----:B-----5:R0:W5:Y:S04]  /*0620*/  LDG.E.64 R18, desc[UR10][R24.64+0x800] ;  /* 0x0008000a18127981 */ /* 0x020168000c1e1b00 */
[----:B------:R0:W5:Y:S04]  /*0630*/  LDG.E.64 R14, desc[UR10][R24.64+0x1000] ;  /* 0x0010000a180e7981 */ /* 0x000168000c1e1b00 */
[----:B------:R0:W5:Y:S01]  /*0640*/  LDG.E.64 R16, desc[UR10][R24.64+0x1800] ;  /* 0x0018000a18107981 */ /* 0x000162000c1e1b00 */
[----:B-1----:R-:W-:Y:S01]  /*0650*/  IADD3 R32, P1, PT, R21, R12, RZ ;  /* 0x0000000c15207210 */ /* 0x002fe20007f3e0ff */
[----:B------:R-:W-:Y:S01]  /*0660*/  BSSY.RECONVERGENT B2, `(.L_x_422) ;  /* 0x0000017000027945 */ /* 0x000fe20003800200 */
[----:B------:R-:W-:-:S02]  /*0670*/  IMAD.MOV.U32 R27, RZ, RZ, R7 ;  /* 0x000000ffff1b7224 */ /* 0x000fc400078e0007 */
[----:B------:R-:W-:Y:S02]  /*0680*/  IMAD.MOV.U32 R28, RZ, RZ, R8 ;  /* 0x000000ffff1c7224 */ /* 0x000fe400078e0008 */
[----:B------:R-:W-:Y:S02]  /*0690*/  VIADD R26, R9, 0xffffff00 ;  /* 0xffffff00091a7836 */ /* 0x000fe40000000000 */
[----:B------:R-:W-:Y:S02]  /*06a0*/  IMAD.MOV.U32 R20, RZ, RZ, R2 ;  /* 0x000000ffff147224 */ /* 0x000fe400078e0002 */
[----:B------:R-:W-:Y:S02]  /*06b0*/  IMAD.MOV.U32 R21, RZ, RZ, R3 ;  /* 0x000000ffff157224 */ /* 0x000fe400078e0003 */
[----:B------:R-:W-:Y:S01]  /*06c0*/  IMAD.X R29, R30, 0x1, R13, P1 ;  /* 0x000000011e1d7824 */ /* 0x000fe200008e060d */
[----:B--2---:R-:W-:-:S14]  /*06d0*/  DSETP.GEU.AND P0, PT, R2, R22, PT ;  /* 0x000000160200722a */ /* 0x004fdc0003f0e000 */
[----:B0-----:R-:W-:Y:S05]  /*06e0*/  @!P0 BRA `(.L_x_423) ;  /* 0x0000000000388947 */ /* 0x001fea0003800000 */
        /* <DEDUP_REMOVED lines=14> */
.L_x_423:
[----:B------:R-:W-:Y:S05]  /*07d0*/  BSYNC.RECONVERGENT B2 ;  /* 0x0000000000027941 */ /* 0x000fea0003800200 */
.L_x_422:
[----:B-----5:R-:W-:Y:S01]  /*07e0*/  DSETP.GEU.AND P0, PT, R20, R18, PT ;  /* 0x000000121400722a */ /* 0x020fe20003f0e000 */
[----:B------:R-:W-:Y:S01]  /*07f0*/  SHF.R.S32.HI R2, RZ, 0x1f, R26 ;  /* 0x0000001fff027819 */ /* 0x000fe2000001141a */
[----:B------:R-:W-:Y:S01]  /*0800*/  BSSY.RECONVERGENT B2, `(.L_x_424) ;  /* 0x0000016000027945 */ /* 0x000fe20003800200 */
[----:B------:R-:W-:Y:S01]  /*0810*/  IADD3 R26, P1, P2, R26, R12, R5 ;  /* 0x0000000c1a1a7210 */ /* 0x000fe20007a3e005 */
[----:B------:R-:W-:Y:S02]  /*0820*/  IMAD.MOV.U32 R22, RZ, RZ, R27 ;  /* 0x000000ffff167224 */ /* 0x000fe400078e001b */
[----:B------:R-:W-:Y:S01]  /*0830*/  IMAD.MOV.U32 R23, RZ, RZ, R28 ;  /* 0x000000ffff177224 */ /* 0x000fe200078e001c */
[----:B------:R-:W-:Y:S01]  /*0840*/  IADD3.X R7, PT, PT, R2, R13, RZ, P1, P2 ;  /* 0x0000000d02077210 */ /* 0x000fe20000fe44ff */
[----:B------:R-:W-:Y:S02]  /*0850*/  IMAD.MOV.U32 R2, RZ, RZ, R20 ;  /* 0x000000ffff027224 */ /* 0x000fe400078e0014 */
[----:B------:R-:W-:-:S04]  /*0860*/  IMAD.MOV.U32 R3, RZ, RZ, R21 ;  /* 0x000000ffff037224 */ /* 0x000fc800078e0015 */
        /* <DEDUP_REMOVED lines=15> */
.L_x_425:
[----:B------:R-:W-:Y:S05]  /*0960*/  BSYNC.RECONVERGENT B2 ;  /* 0x0000000000027941 */ /* 0x000fea0003800200 */
.L_x_424:
[----:B------:R-:W-:Y:S01]  /*0970*/  DSETP.GEU.AND P0, PT, R2, R14, PT ;  /* 0x0000000e0200722a */ /* 0x000fe20003f0e000 */
[----:B------:R-:W-:Y:S01]  /*0980*/  SHF.R.S32.HI R8, RZ, 0x1f, R9 ;  /* 0x0000001fff087819 */ /* 0x000fe20000011409 */
[C---:B------:R-:W-:Y:S01]  /*0990*/  VIADD R7, R9.reuse, 0x100 ;  /* 0x0000010009077836 */ /* 0x040fe20000000000 */
[----:B------:R-:W-:Y:S01]  /*09a0*/  IADD3 R25, P1, P2, R9, R12, R5 ;  /* 0x0000000c09197210 */ /* 0x000fe20007a3e005 */
[----:B------:R-:W-:Y:S01]  /*09b0*/  BSSY.RECONVERGENT B2, `(.L_x_426) ;  /* 0x0000016000027945 */ /* 0x000fe20003800200 */
[----:B------:R-:W-:Y:S02]  /*09c0*/  IMAD.MOV.U32 R20, RZ, RZ, R22 ;  /* 0x000000ffff147224 */ /* 0x000fe400078e0016 */
[----:B------:R-:W-:Y:S01]  /*09d0*/  IADD3.X R24, PT, PT, R8, R13, RZ, P1, P2 ;  /* 0x0000000d08187210 */ /* 0x000fe20000fe44ff */
[----:B------:R-:W-:Y:S01]  /*09e0*/  IMAD.MOV.U32 R21, RZ, RZ, R23 ;  /* 0x000000ffff157224 */ /* 0x000fe200078e0017 */
[----:B------:R-:W-:Y:S01]  /*09f0*/  SHF.R.S32.HI R8, RZ, 0x1f, R7 ;  /* 0x0000001fff087819 */ /* 0x000fe20000011407 */
[----:B------:R-:W-:-:S02]  /*0a00*/  IMAD.MOV.U32 R18, RZ, RZ, R2 ;  /* 0x000000ffff127224 */ /* 0x000fc400078e0002 */
[----:B------:R-:W-:Y:S02]  /*0a10*/  IMAD.MOV.U32 R19, RZ, RZ, R3 ;  /* 0x000000ffff137224 */ /* 0x000fe400078e0003 */
        /* <DEDUP_REMOVED lines=15> */
.L_x_427:
[----:B------:R-:W-:Y:S05]  /*0b10*/  BSYNC.RECONVERGENT B2 ;  /* 0x0000000000027941 */ /* 0x000fea0003800200 */
.L_x_426:
[----:B------:R-:W-:Y:S01]  /*0b20*/  DSETP.GEU.AND P0, PT, R18, R16, PT ;  /* 0x000000101200722a */ /* 0x000fe20003f0e000 */
[----:B------:R-:W-:Y:S01]  /*0b30*/  IADD3 R15, P1, P2, R7, R12, R5 ;  /* 0x0000000c070f7210 */ /* 0x000fe20007a3e005 */
[----:B------:R-:W-:Y:S01]  /*0b40*/  BSSY.RECONVERGENT B2, `(.L_x_428) ;  /* 0x0000015000027945 */ /* 0x000fe20003800200 */
[----:B------:R-:W-:Y:S02]  /*0b50*/  IMAD.MOV.U32 R7, RZ, RZ, R20 ;  /* 0x000000ffff077224 */ /* 0x000fe400078e0014 */
[----:B------:R-:W-:Y:S01]  /*0b60*/  IADD3.X R14, PT, PT, R8, R13, RZ, P1, P2 ;  /* 0x0000000d080e7210 */ /* 0x000fe20000fe44ff */
[----:B------:R-:W-:Y:S02]  /*0b70*/  IMAD.MOV.U32 R8, RZ, RZ, R21 ;  /* 0x000000ffff087224 */ /* 0x000fe400078e0015 */
        /* <DEDUP_REMOVED lines=17> */
.L_x_429:
[----:B------:R-:W-:Y:S05]  /*0c90*/  BSYNC.RECONVERGENT B2 ;  /* 0x0000000000027941 */ /* 0x000fea0003800200 */
.L_x_428:
[C---:B------:R-:W-:Y:S02]  /*0ca0*/  VIADD R15, R9.reuse, 0x200 ;  /* 0x00000200090f7836 */ /* 0x040fe40000000000 */
[----:B------:R-:W-:-:S03]  /*0cb0*/  VIADD R9, R9, 0x400 ;  /* 0x0000040009097836 */ /* 0x000fc60000000000 */
[----:B------:R-:W-:-:S13]  /*0cc0*/  ISETP.GE.AND P0, PT, R15, R4, PT ;  /* 0x000000040f00720c */ /* 0x000fda0003f06270 */
[----:B------:R-:W-:Y:S05]  /*0cd0*/  @!P0 BRA `(.L_x_430) ;  /* 0xfffffff800388947 */ /* 0x000fea000383ffff */
.L_x_416:
[----:B------:R-:W-:Y:S05]  /*0ce0*/  BSYNC.RECONVERGENT B1 ;  /* 0x0000000000017941 */ /* 0x000fea0003800200 */
.L_x_415:
[----:B------:R-:W-:-:S13]  /*0cf0*/  ISETP.GE.AND P0, PT, R4, 0x100, PT ;  /* 0x000001000400780c */ /* 0x000fda0003f06270 */
[----:B------:R-:W-:Y:S05]  /*0d00*/  @!P0 BRA `(.L_x_431) ;  /* 0x0000001000e48947 */ /* 0x000fea0003800000 */
[----:B------:R-:W0:Y:S01]  /*0d10*/  S2R R4, SR_LANEID ;  /* 0x0000000000047919 */ /* 0x000e220000000000 */
[----:B------:R-:W-:Y:S01]  /*0d20*/  BSSY.RECONVERGENT B1, `(.L_x_432) ;  /* 0x000001a000017945 */ /* 0x000fe20003800200 */
[----:B------:R-:W-:Y:S01]  /*0d30*/  IMAD.MOV.U32 R14, RZ, RZ, R7 ;  /* 0x000000ffff0e7224 */ /* 0x000fe200078e0007 */
[----:B-----5:R-:W-:Y:S01]  /*0d40*/  SHFL.DOWN PT, R12, R2, 0x1, 0x1f ;  /* 0x08201f00020c7f89 */ /* 0x020fe200000e0000 */
        /* <DEDUP_REMOVED lines=23> */
.L_x_433:
[----:B------:R-:W-:Y:S05]  /*0ec0*/  BSYNC.RECONVERGENT B1 ;  /* 0x0000000000017941 */ /* 0x000fea0003800200 */
.L_x_432:
        /* <DEDUP_REMOVED lines=26> */
.L_x_435:
[----:B------:R-:W-:Y:S05]  /*1070*/  BSYNC.RECONVERGENT B1 ;  /* 0x0000000000017941 */ /* 0x000fea0003800200 */
.L_x_434:
        /* <DEDUP_REMOVED lines=26> */
.L_x_437:
[----:B------:R-:W-:Y:S05]  /*1220*/  BSYNC.RECONVERGENT B1 ;  /* 0x0000000000017941 */ /* 0x000fea0003800200 */
.L_x_436:
        /* <DEDUP_REMOVED lines=26> */
.L_x_439:
[----:B------:R-:W-:Y:S05]  /*13d0*/  BSYNC.RECONVERGENT B1 ;  /* 0x0000000000017941 */ /* 0x000fea0003800200 */
.L_x_438:
        /* <DEDUP_REMOVED lines=27> */
.L_x_441:
[----:B------:R-:W-:Y:S05]  /*1590*/  BSYNC.RECONVERGENT B1 ;  /* 0x0000000000017941 */ /* 0x000fea0003800200 */
.L_x_440:
[----:B------:R-:W-:Y:S04]  /*15a0*/  BSSY.RECONVERGENT B1, `(.L_x_442) ;  /* 0x000000a000017945 */ /* 0x000fe80003800200 */
[----:B------:R-:W-:Y:S05]  /*15b0*/  @P2 BRA `(.L_x_443) ;  /* 0x0000000000202947 */ /* 0x000fea0003800000 */
[----:B------:R-:W1:Y:S01]  /*15c0*/  S2R R8, SR_CgaCtaId ;  /* 0x0000000000087919 */ /* 0x000e620000008800 */
[----:B------:R-:W-:Y:S02]  /*15d0*/  MOV R5, 0x400 ;  /* 0x0000040000057802 */ /* 0x000fe40000000f00 */
[----:B0-----:R-:W-:-:S04]  /*15e0*/  SHF.R.U32.HI R4, RZ, 0x1, R6 ;  /* 0x00000001ff047819 */ /* 0x001fc80000011606 */
[----:B------:R-:W-:Y:S02]  /*15f0*/  LOP3.LUT R4, R4, 0x1f0, RZ, 0xc0, !PT ;  /* 0x000001f004047812 */ /* 0x000fe400078ec0ff */
[----:B-1----:R-:W-:-:S05]  /*1600*/  LEA R5, R8, R5, 0x18 ;  /* 0x0000000508057211 */ /* 0x002fca00078ec0ff */
[----:B------:R-:W-:-:S05]  /*1610*/  IMAD.IADD R5, R4, 0x1, R5 ;  /* 0x0000000104057824 */ /* 0x000fca00078e0205 */
[----:B------:R1:W-:Y:S04]  /*1620*/  STS.64 [R5+0x10], R16 ;  /* 0x0000101005007388 */ /* 0x0003e80000000a00 */
[----:B------:R1:W-:Y:S02]  /*1630*/  STS.64 [R5+0x8], R2 ;  /* 0x0000080205007388 */ /* 0x0003e40000000a00 */
.L_x_443:
[----:B------:R-:W-:Y:S05]  /*1640*/  BSYNC.RECONVERGENT B1 ;  /* 0x0000000000017941 */ /* 0x000fea0003800200 */
.L_x_442:
        /* <DEDUP_REMOVED lines=12> */
[----:B0-----:R0:W2:Y:S04]  /*1710*/  LDS.128 R4, [R32+0x40] ;  /* 0x0000400020047984 */ /* 0x0010a80000000c00 */
[----:B------:R0:W3:Y:S04]  /*1720*/  LDS.128 R8, [R32+0x50] ;  /* 0x0000500020087984 */ /* 0x0000e80000000c00 */
[----:B------:R0:W4:Y:S01]  /*1730*/  LDS.128 R12, [R32+0x20] ;  /* 0x00002000200c7984 */ /* 0x0001220000000c00 */
        /* <DEDUP_REMOVED lines=16> */
.L_x_446:
[----:B------:R-:W-:Y:S05]  /*1840*/  BSYNC.RECONVERGENT B1 ;  /* 0x0000000000017941 */ /* 0x000fea0003800200 */
.L_x_445:
        /* <DEDUP_REMOVED lines=24> */
.L_x_448:
[----:B------:R-:W-:Y:S05]  /*19d0*/  BSYNC.RECONVERGENT B1 ;  /* 0x0000000000017941 */ /* 0x000fea0003800200 */
.L_x_447:
        /* <DEDUP_REMOVED lines=21> */
.L_x_450:
[----:B------:R-:W-:Y:S05]  /*1b30*/  BSYNC.RECONVERGENT B1 ;  /* 0x0000000000017941 */ /* 0x000fea0003800200 */
.L_x_449:
        /* <DEDUP_REMOVED lines=21> */
.L_x_452:
[----:B------:R-:W-:Y:S05]  /*1c90*/  BSYNC.RECONVERGENT B1 ;  /* 0x0000000000017941 */ /* 0x000fea0003800200 */
.L_x_451:
        /* <DEDUP_REMOVED lines=21> */
.L_x_454:
[----:B------:R-:W-:Y:S05]  /*1df0*/  BSYNC.RECONVERGENT B1 ;  /* 0x0000000000017941 */ /* 0x000fea0003800200 */
.L_x_453:
        /* <DEDUP_REMOVED lines=21> */
.L_x_456:
[----:B------:R-:W-:Y:S05]  /*1f50*/  BSYNC.RECONVERGENT B1 ;  /* 0x0000000000017941 */ /* 0x000fea0003800200 */
.L_x_455:
        /* <DEDUP_REMOVED lines=20> */
.L_x_431:
[----:B------:R-:W-:Y:S01]  /*20a0*/  LOP3.LUT R5, R6, 0x3e0, RZ, 0xc0, !PT ;  /* 0x000003e006057812 */ /* 0x000fe200078ec0ff */
[----:B------:R-:W-:Y:S01]  /*20b0*/  BSSY.RECONVERGENT B1, `(.L_x_457) ;  /* 0x0000020000017945 */ /* 0x000fe20003800200 */
[----:B------:R-:W-:Y:S02]  /*20c0*/  IMAD.MOV.U32 R16, RZ, RZ, R7 ;  /* 0x000000ffff107224 */ /* 0x000fe400078e0007 */
[----:B------:R-:W-:Y:S02]  /*20d0*/  IMAD.MOV.U32 R18, RZ, RZ, R8 ;  /* 0x000000ffff127224 */ /* 0x000fe400078e0008 */
[----:B------:R-:W-:Y:S01]  /*20e0*/  VIADD R9, R5, 0x20 ;  /* 0x0000002005097836 */ /* 0x000fe20000000000 */
[----:B------:R-:W-:Y:S01]  /*20f0*/  LOP3.LUT R5, RZ, R5, RZ, 0x33, !PT ;  /* 0x00000005ff057212 */ /* 0x000fe200078e33ff */
[----:B-----5:R-:W-:Y:S02]  /*2100*/  IMAD.MOV.U32 R10, RZ, RZ, R2 ;  /* 0x000000ffff0a7224 */ /* 0x020fe400078e0002 */
[----:B------:R-:W-:Y:S01]  /*2110*/  IMAD.MOV.U32 R11, RZ, RZ, R3 ;  /* 0x000000ffff0b7224 */ /* 0x000fe200078e0003 */
[----:B------:R-:W-:Y:S01]  /*2120*/  ISETP.GT.AND P0, PT, R9, R4, PT ;  /* 0x000000040900720c */ /* 0x000fe20003f04270 */
[----:B------:R-:W-:-:S05]  /*2130*/  IMAD.IADD R5, R4, 0x1, R5 ;  /* 0x0000000104057824 */ /* 0x000fca00078e0205 */
        /* <DEDUP_REMOVED lines=23> */
.L_x_458:
[----:B------:R-:W-:Y:S05]  /*22b0*/  BSYNC.RECONVERGENT B1 ;  /* 0x0000000000017941 */ /* 0x000fea0003800200 */
.L_x_457:
        /* <DEDUP_REMOVED lines=27> */
.L_x_460:
[----:B------:R-:W-:Y:S05]  /*2470*/  BSYNC.RECONVERGENT B1 ;  /* 0x0000000000017941 */ /* 0x000fea0003800200 */
.L_x_459:
[----:B------:R-:W-:Y:S01]  /*2480*/  SHFL.DOWN PT, R12, R2, 0x4, R9 ;  /* 0x08800000020c7989 */ /* 0x000fe200000e0009 */
[----:B------:R-:W-:Y:S01]  /*2490*/  VIADD R8, R5, 0x4 ;  /* 0x0000000405087836 */ /* 0x000fe20000000000 */
[----:B------:R-:W-:Y:S01]  /*24a0*/  BSSY.RECONVERGENT B1, `(.L_x_461) ;  /* 0x0000019000017945 */ /* 0x000fe20003800200 */
[----:B------:R-:W-:Y:S01]  /*24b0*/  IMAD.MOV.U32 R16, RZ, RZ, R14 ;  /* 0x000000ffff107224 */ /* 0x000fe200078e000e */
[----:B------:R-:W0:Y:S01]  /*24c0*/  SHFL.DOWN PT, R13, R3, 0x4, R9 ;  /* 0x08800000030d7989 */ /* 0x000e2200000e0009 */
[----:B------:R-:W-:Y:S02]  /*24d0*/  IMAD.MOV.U32 R18, RZ, RZ, R20 ;  /* 0x000000ffff127224 */ /* 0x000fe400078e0014 */
[----:B------:R-:W-:Y:S01]  /*24e0*/  IMAD.MOV.U32 R10, RZ, RZ, R2 ;  /* 0x000000ffff0a7224 */ /* 0x000fe200078e0002 */
[----:B------:R1:W2:Y:S01]  /*24f0*/  SHFL.DOWN PT, R7, R14, 0x4, R9 ;  /* 0x088000000e077989 */ /* 0x0002a200000e0009 */
[----:B------:R-:W-:-:S03]  /*2500*/  IMAD.MOV.U32 R11, RZ, RZ, R3 ;  /* 0x000000ffff0b7224 */ /* 0x000fc600078e0003 */
[----:B------:R1:W3:Y:S01]  /*2510*/  SHFL.DOWN PT, R15, R20, 0x4, R9 ;  /* 0x08800000140f7989 */ /* 0x0002e200000e0009 */
[----:B0-----:R-:W-:-:S06]  /*2520*/  DSETP.GEU.AND P0, PT, R2, R12, PT ;  /* 0x0000000c0200722a */ /* 0x001fcc0003f0e000 */
[----:B------:R-:W-:-:S13]  /*2530*/  ISETP.GT.OR P0, PT, R8, R9, !P0 ;  /* 0x000000090800720c */ /* 0x000fda0004704670 */
        /* <DEDUP_REMOVED lines=15> */
.L_x_462:
[----:B------:R-:W-:Y:S05]  /*2630*/  BSYNC.RECONVERGENT B1 ;  /* 0x0000000000017941 */ /* 0x000fea0003800200 */
.L_x_461:
        /* <DEDUP_REMOVED lines=27> */
.L_x_464:
[----:B------:R-:W-:Y:S05]  /*27f0*/  BSYNC.RECONVERGENT B1 ;  /* 0x0000000000017941 */ /* 0x000fea0003800200 */
.L_x_463:
[----:B------:R-:W-:Y:S01]  /*2800*/  SHFL.DOWN PT, R10, R12, 0x10, R9 ;  /* 0x0a0000000c0a7989 */ /* 0x000fe200000e0009 */
[C---:B------:R-:W-:Y:S01]  /*2810*/  VIADD R2, R5.reuse, 0x10 ;  /* 0x0000001005027836 */ /* 0x040fe20000000000 */
[----:B------:R-:W-:Y:S01]  /*2820*/  ISETP.NE.AND P2, PT, R5, RZ, PT ;  /* 0x000000ff0500720c */ /* 0x000fe20003f45270 */
[----:B------:R-:W-:Y:S01]  /*2830*/  BSSY.RECONVERGENT B1, `(.L_x_465) ;  /* 0x0000019000017945 */ /* 0x000fe20003800200 */
        /* <DEDUP_REMOVED lines=24> */
.L_x_466:
[----:B------:R-:W-:Y:S05]  /*29c0*/  BSYNC.RECONVERGENT B1 ;  /* 0x0000000000017941 */ /* 0x000fea0003800200 */
.L_x_465:
        /* <DEDUP_REMOVED lines=10> */
.L_x_468:
[----:B------:R-:W-:Y:S05]  /*2a70*/  BSYNC.RECONVERGENT B1 ;  /* 0x0000000000017941 */ /* 0x000fea0003800200 */
.L_x_467:
[----:B------:R-:W-:Y:S01]  /*2a80*/  BAR.SYNC.DEFER_BLOCKING 0x0 ;  /* 0x0000000000007b1d */ /* 0x000fe20000010000 */
[----:B------:R-:W-:-:S13]  /*2a90*/  ISETP.NE.AND P1, PT, R6, RZ, PT ;  /* 0x000000ff0600720c */ /* 0x000fda0003f25270 */
[----:B------:R-:W-:Y:S05]  /*2aa0*/  @P1 BRA `(.L_x_444) ;  /* 0x0000003c004c1947 */ /* 0x000fea0003800000 */
[----:B------:R-:W-:Y:S01]  /*2ab0*/  ISETP.GE.AND P0, PT, R4, 0x21, PT ;  /* 0x000000210400780c */ /* 0x000fe20003f06270 */
[----:B0-----:R-:W-:Y:S02]  /*2ac0*/  IMAD.MOV.U32 R5, RZ, RZ, R16 ;  /* 0x000000ffff057224 */ /* 0x001fe400078e0010 */
[----:B------:R-:W-:Y:S02]  /*2ad0*/  IMAD.MOV.U32 R12, RZ, RZ, R17 ;  /* 0x000000ffff0c7224 */ /* 0x000fe400078e0011 */
[----:B------:R-:W-:Y:S02]  /*2ae0*/  IMAD.MOV.U32 R6, RZ, RZ, R2 ;  /* 0x000000ffff067224 */ /* 0x000fe400078e0002 */
[----:B------:R-:W-:-:S06]  /*2af0*/  IMAD.MOV.U32 R7, RZ, RZ, R3 ;  /* 0x000000ffff077224 */ /* 0x000fcc00078e0003 */
[----:B------:R-:W-:Y:S05]  /*2b00*/  @!P0 BRA `(.L_x_469) ;  /* 0x00000000006c8947 */ /* 0x000fea0003800000 */
        /* <DEDUP_REMOVED lines=26> */
.L_x_470:
[----:B------:R-:W-:Y:S05]  /*2cb0*/  BSYNC.RECONVERGENT B1 ;  /* 0x0000000000017941 */ /* 0x000fea0003800200 */
.L_x_469:
[----:B------:R-:W-:Y:S01]  /*2cc0*/  ISETP.GE.AND P0, PT, R4, 0x41, PT ;  /* 0x000000410400780c */ /* 0x000fe20003f06270 */
[----:B------:R-:W-:Y:S02]  /*2cd0*/  IMAD.MOV.U32 R11, RZ, RZ, R5 ;  /* 0x000000ffff0b7224 */ /* 0x000fe400078e0005 */
        /* <DEDUP_REMOVED lines=30> */
.L_x_472:
[----:B------:R-:W-:Y:S05]  /*2ec0*/  BSYNC.RECONVERGENT B1 ;  /* 0x0000000000017941 */ /* 0x000fea0003800200 */
.L_x_471:
        /* <DEDUP_REMOVED lines=32> */
.L_x_474:
[----:B------:R-:W-:Y:S05]  /*30d0*/  BSYNC.RECONVERGENT B1 ;  /* 0x0000000000017941 */ /* 0x000fea0003800200 */
.L_x_473:
        /* <DEDUP_REMOVED lines=32> */
.L_x_476:
[----:B------:R-:W-:Y:S05]  /*32e0*/  BSYNC.RECONVERGENT B1 ;  /* 0x0000000000017941 */ /* 0x000fea0003800200 */
.L_x_475:
        /* <DEDUP_REMOVED lines=32> */
.L_x_478:
[----:B------:R-:W-:Y:S05]  /*34f0*/  BSYNC.RECONVERGENT B1 ;  /* 0x0000000000017941 */ /* 0x000fea0003800200 */
.L_x_477:
        /* <DEDUP_REMOVED lines=11> */
[----:B------:R-:W-:Y:S02]  /*35b0*/  IMAD.MOV.U32 R6, RZ, RZ, R8 ;  /* 0x000000ffff067224 */ /* 0x000fe400078e0008 */
[----:B------:R-:W-:Y:S01]  /*35c0*/  IMAD.MOV.U32 R7, RZ, RZ, R9 ;  /* 0x000000ffff077224 */ /* 0x000fe200078e0009 */
[----:B0-----:R-:W-:-:S05]  /*35d0*/  LEA R13, R3, R2, 0x18 ;  /* 0x00000002030d7211 */ /* 0x001fca00078ec0ff */
        /* <DEDUP_REMOVED lines=18> */
.L_x_480:
[----:B------:R-:W-:Y:S05]  /*3700*/  BSYNC.RECONVERGENT B1 ;  /* 0x0000000000017941 */ /* 0x000fea0003800200 */
.L_x_479:
        /* <DEDUP_REMOVED lines=30> */
.L_x_412:
[----:B------:R-:W0:Y:S01]  /*38f0*/  S2R R7, SR_TID.X ;  /* 0x0000000000077919 */ /* 0x000e220000002100 */
[----:B------:R-:W1:Y:S02]  /*3900*/  LDCU.128 UR12, c[0x0][0x380] ;  /* 0x00007000ff0c77ac */ /* 0x000e640008000c00 */
[----:B-1----:R-:W-:Y:S02]  /*3910*/  IMAD.U32 R18, RZ, RZ, UR12 ;  /* 0x0000000cff127e24 */ /* 0x002fe4000f8e00ff */
[----:B------:R-:W-:Y:S01]  /*3920*/  IMAD.U32 R17, RZ, RZ, UR13 ;  /* 0x0000000dff117e24 */ /* 0x000fe2000f8e00ff */
[----:B0-----:R-:W-:-:S05]  /*3930*/  IADD3 R2, P0, PT, R5, R7, RZ ;  /* 0x0000000705027210 */ /* 0x001fca0007f1e0ff */
[----:B------:R-:W-:Y:S01]  /*3940*/  IMAD.X R3, RZ, RZ, RZ, P0 ;  /* 0x000000ffff037224 */ /* 0x000fe200000e06ff */
[----:B------:R-:W-:-:S04]  /*3950*/  LEA R22, P0, R2, R18, 0x3 ;  /* 0x0000001202167211 */ /* 0x000fc800078018ff */
[----:B------:R-:W-:-:S05]  /*3960*/  LEA.HI.X R23, R2, R17, R3, 0x3, P0 ;  /* 0x0000001102177211 */ /* 0x000fca00000f1c03 */
[----:B------:R-:W2:Y:S04]  /*3970*/  LDG.E.64 R8, desc[UR10][R22.64] ;  /* 0x0000000a16087981 */ /* 0x000ea8000c1e1b00 */
[----:B------:R-:W2:Y:S04]  /*3980*/  LDG.E.64 R14, desc[UR10][R22.64+0x800] ;  /* 0x0008000a160e7981 */ /* 0x000ea8000c1e1b00 */
[----:B------:R-:W3:Y:S04]  /*3990*/  LDG.E.64 R20, desc[UR10][R22.64+0x1000] ;  /* 0x0010000a16147981 */ /* 0x000ee8000c1e1b00 */
[----:B------:R-:W4:Y:S04]  /*39a0*/  LDG.E.64 R2, desc[UR10][R22.64+0x1800] ;  /* 0x0018000a16027981 */ /* 0x000f28000c1e1b00 */
[----:B------:R0:W5:Y:S01]  /*39b0*/  LDG.E.64 R10, desc[UR10][R22.64+0x2000] ;  /* 0x0020000a160a7981 */ /* 0x000162000c1e1b00 */
[C---:B------:R-:W-:Y:S01]  /*39c0*/  VIADD R4, R7.reuse, 0x100 ;  /* 0x0000010007047836 */ /* 0x040fe20000000000 */
[----:B------:R-:W-:Y:S01]  /*39d0*/  UMOV UR4, URZ ;  /* 0x000000ff00047c82 */ /* 0x000fe20008000000 */
[----:B------:R-:W-:Y:S01]  /*39e0*/  IMAD.U32 R16, RZ, RZ, UR14 ;  /* 0x0000000eff107e24 */ /* 0x000fe2000f8e00ff */
[----:B------:R-:W-:Y:S01]  /*39f0*/  BSSY.RECONVERGENT B1, `(.L_x_481) ;  /* 0x0000018000017945 */ /* 0x000fe20003800200 */
[----:B------:R-:W-:Y:S01]  /*3a00*/  VIADD R6, R7, 0x200 ;  /* 0x0000020007067836 */ /* 0x000fe20000000000 */
[----:B------:R-:W-:Y:S01]  /*3a10*/  ISETP.LE.U32.AND P0, PT, R13, UR6, PT ;  /* 0x000000060d007c0c */ /* 0x000fe2000bf03070 */
[----:B--2---:R-:W-:-:S06]  /*3a20*/  DSETP.GEU.AND P2, PT, R14, R8, PT ;  /* 0x000000080e00722a */ /* 0x004fcc0003f4e000 */
[----:B------:R-:W-:Y:S02]  /*3a30*/  FSEL R8, R14, R8, !P2 ;  /* 0x000000080e087208 */ /* 0x000fe40005000000 */
[----:B------:R-:W-:-:S06]  /*3a40*/  FSEL R9, R15, R9, !P2 ;  /* 0x000000090f097208 */ /* 0x000fcc0005000000 */
[----:B---3--:R-:W-:-:S06]  /*3a50*/  DSETP.GEU.AND P3, PT, R20, R8, PT ;  /* 0x000000081400722a */ /* 0x008fcc0003f6e000 */
[----:B------:R-:W-:Y:S02]  /*3a60*/  FSEL R14, R20, R8, !P3 ;  /* 0x00000008140e7208 */ /* 0x000fe40005800000 */
[----:B------:R-:W-:Y:S01]  /*3a70*/  FSEL R15, R21, R9, !P3 ;  /* 0x00000009150f7208 */ /* 0x000fe20005800000 */
[----:B------:R-:W-:Y:S01]  /*3a80*/  IMAD.U32 R9, RZ, RZ, UR15 ;  /* 0x0000000fff097e24 */ /* 0x000fe2000f8e00ff */
[----:B------:R-:W-:-:S03]  /*3a90*/  IADD3 R8, P1, PT, R5, R16, RZ ;  /* 0x0000001005087210 */ /* 0x000fc60007f3e0ff */
[----:B------:R-:W-:Y:S01]  /*3aa0*/  IMAD.MOV.U32 R5, RZ, RZ, R15 ;  /* 0x000000ffff057224 */ /* 0x000fe200078e000f */
[----:B----4-:R-:W-:Y:S01]  /*3ab0*/  DSETP.GEU.AND P4, PT, R14, R2, PT ;  /* 0x000000020e00722a */ /* 0x010fe20003f8e000 */
[----:B------:R-:W-:Y:S01]  /*3ac0*/  @P3 SEL R6, R4, R7, !P2 ;  /* 0x0000000704063207 */ /* 0x000fe20005000000 */
[----:B------:R-:W-:-:S04]  /*3ad0*/  IMAD.MOV.U32 R4, RZ, RZ, R14 ;  /* 0x000000ffff047224 */ /* 0x000fc800078e000e */
[----:B------:R-:W-:-:S08]  /*3ae0*/  IMAD.MOV.U32 R19, RZ, RZ, R6 ;  /* 0x000000ffff137224 */ /* 0x000fd000078e0006 */
[----:B0-----:R-:W-:Y:S05]  /*3af0*/  @!P4 BRA `(.L_x_482) ;  /* 0x00000000001cc947 */ /* 0x001fea0003800000 */
[----:B------:R-:W-:Y:S01]  /*3b00*/  DSETP.GEU.AND P2, PT, R2, R14, PT ;  /* 0x0000000e0200722a */ /* 0x000fe20003f4e000 */
[----:B------:R-:W-:Y:S02]  /*3b10*/  IMAD.MOV.U32 R4, RZ, RZ, R2 ;  /* 0x000000ffff047224 */ /* 0x000fe400078e0002 */
[----:B------:R-:W-:Y:S02]  /*3b20*/  IMAD.MOV.U32 R5, RZ, RZ, R3 ;  /* 0x000000ffff057224 */ /* 0x000fe400078e0003 */
[----:B------:R-:W-:-:S09]  /*3b30*/  VIADD R19, R7, 0x300 ;  /* 0x0000030007137836 */ /* 0x000fd20000000000 */
[----:B------:R-:W-:Y:S02]  /*3b40*/  @P2 IMAD.MOV.U32 R4, RZ, RZ, R14 ;  /* 0x000000ffff042224 */ /* 0x000fe400078e000e */
[----:B------:R-:W-:Y:S02]  /*3b50*/  @P2 IMAD.MOV.U32 R5, RZ, RZ, R15 ;  /* 0x000000ffff052224 */ /* 0x000fe400078e000f */
[----:B------:R-:W-:-:S07]  /*3b60*/  @P2 IMAD.MOV.U32 R19, RZ, RZ, R6 ;  /* 0x000000ffff132224 */ /* 0x000fce00078e0006 */
.L_x_482:
[----:B------:R-:W-:Y:S05]  /*3b70*/  BSYNC.RECONVERGENT B1 ;  /* 0x0000000000017941 */ /* 0x000fea0003800200 */
.L_x_481:
[----:B------:R-:W-:Y:S01]  /*3b80*/  IMAD.X R20, RZ, RZ, R9, P1 ;  /* 0x000000ffff147224 */ /* 0x000fe200008e0609 */
[----:B-----5:R-:W-:Y:S01]  /*3b90*/  DSETP.GEU.AND P1, PT, R4, R10, PT ;  /* 0x0000000a0400722a */ /* 0x020fe20003f2e000 */
[----:B------:R-:W-:Y:S01]  /*3ba0*/  LOP3.LUT R14, R7, 0x400, RZ, 0xfc, !PT ;  /* 0x00000400070e7812 */ /* 0x000fe200078efcff */
[----:B------:R-:W-:Y:S01]  /*3bb0*/  BSSY.RECONVERGENT B1, `(.L_x_483) ;  /* 0x0000019000017945 */ /* 0x000fe20003800200 */
[-C--:B------:R-:W-:Y:S01]  /*3bc0*/  IADD3 R22, P3, PT, R19, R8.reuse, RZ ;  /* 0x0000000813167210 */ /* 0x080fe20007f7e0ff */
[----:B------:R-:W-:Y:S01]  /*3bd0*/  IMAD.MOV.U32 R2, RZ, RZ, R4 ;  /* 0x000000ffff027224 */ /* 0x000fe200078e0004 */
[----:B------:R-:W-:Y:S01]  /*3be0*/  IADD3 R15, P2, PT, R14, R8, RZ ;  /* 0x000000080e0f7210 */ /* 0x000fe20007f5e0ff */
[----:B------:R-:W-:Y:S01]  /*3bf0*/  IMAD.MOV.U32 R3, RZ, RZ, R5 ;  /* 0x000000ffff037224 */ /* 0x000fe200078e0005 */
[----:B------:R-:W-:Y:S01]  /*3c00*/  IADD3.X R21, PT, PT, R20, UR4, RZ, P3, !PT ;  /* 0x0000000414157c10 */ /* 0x000fe20009ffe4ff */
[----:B------:R-:W-:Y:S01]  /*3c10*/  IMAD.MOV.U32 R8, RZ, RZ, R22 ;  /* 0x000000ffff087224 */ /* 0x000fe200078e0016 */
[----:B------:R-:W-:Y:S01]  /*3c20*/  ISETP.GE.U32.AND.EX P0, PT, RZ, R12, PT, P0 ;  /* 0x0000000cff00720c */ /* 0x000fe20003f06100 */
[----:B------:R-:W-:-:S02]  /*3c30*/  IMAD.X R20, RZ, RZ, R20, P2 ;  /* 0x000000ffff147224 */ /* 0x000fc400010e0614 */
[----:B------:R-:W-:Y:S02]  /*3c40*/  IMAD.MOV.U32 R6, RZ, RZ, R21 ;  /* 0x000000ffff067224 */ /* 0x000fe400078e0015 */
[----:B------:R-:W-:Y:S08]  /*3c50*/  @!P1 BRA `(.L_x_484) ;  /* 0x0000000000389947 */ /* 0x000ff00003800000 */
[----:B------:R-:W-:Y:S01]  /*3c60*/  DSETP.GEU.AND P2, PT, R10, R4, PT ;  /* 0x000000040a00722a */ /* 0x000fe20003f4e000 */
[----:B------:R-:W-:Y:S02]  /*3c70*/  IMAD.U32 R2, RZ, RZ, UR4 ;  /* 0x00000004ff027e24 */ /* 0x000fe4000f8e00ff */
[----:B------:R-:W-:Y:S02]  /*3c80*/  IMAD.MOV.U32 R8, RZ, RZ, R15 ;  /* 0x000000ffff087224 */ /* 0x000fe400078e000f */
[----:B------:R-:W-:Y:S02]  /*3c90*/  IMAD.MOV.U32 R6, RZ, RZ, R20 ;  /* 0x000000ffff067224 */ /* 0x000fe400078e0014 */
[----:B------:R-:W-:-:S07]  /*3ca0*/  IMAD.MOV.U32 R3, RZ, RZ, R11 ;  /* 0x000000ffff037224 */ /* 0x000fce00078e000b */
[----:B------:R-:W-:-:S04]  /*3cb0*/  @P2 ISETP.GE.U32.AND P1, PT, R19, R14, PT ;  /* 0x0000000e1300220c */ /* 0x000fc80003f26070 */
[----:B------:R-:W-:Y:S01]  /*3cc0*/  @P2 ISETP.GE.AND.EX P1, PT, R2, RZ, PT, P1 ;  /* 0x000000ff0200220c */ /* 0x000fe20003f26310 */
[----:B------:R-:W-:-:S03]  /*3cd0*/  IMAD.MOV.U32 R2, RZ, RZ, R10 ;  /* 0x000000ffff027224 */ /* 0x000fc600078e000a */
[----:B------:R-:W-:Y:S02]  /*3ce0*/  @P2 FSEL R4, R4, R10, !P1 ;  /* 0x0000000a04042208 */ /* 0x000fe40004800000 */
[----:B------:R-:W-:Y:S02]  /*3cf0*/  @P2 FSEL R5, R5, R11, !P1 ;  /* 0x0000000b05052208 */ /* 0x000fe40004800000 */
[----:B------:R-:W-:Y:S01]  /*3d00*/  @P2 SEL R8, R22, R15, !P1 ;  /* 0x0000000f16082207 */ /* 0x000fe20004800000 */
[----:B------:R-:W-:Y:S01]  /*3d10*/  @P2 IMAD.MOV.U32 R2, RZ, RZ, R4 ;  /* 0x000000ffff022224 */ /* 0x000fe200078e0004 */
[----:B------:R-:W-:Y:S01]  /*3d20*/  @P2 SEL R6, R21, R20, !P1 ;  /* 0x0000001415062207 */ /* 0x000fe20004800000 */
[----:B------:R-:W-:-:S07]  /*3d30*/  @P2 IMAD.MOV.U32 R3, RZ, RZ, R5 ;  /* 0x000000ffff032224 */ /* 0x000fce00078e0005 */
.L_x_484:
[----:B------:R-:W-:Y:S05]  /*3d40*/  BSYNC.RECONVERGENT B1 ;  /* 0x0000000000017941 */ /* 0x000fea0003800200 */
.L_x_483:
[----:B------:R-:W-:Y:S05]  /*3d50*/  @P0 BRA `(.L_x_485) ;  /* 0x0000001400c00947 */ /* 0x000fea0003800000 */
[----:B------:R-:W0:Y:S01]  /*3d60*/  LDCU.64 UR8, c[0x0][0x3e8] ;  /* 0x00007d00ff0877ac */ /* 0x000e220008000a00 */
[----:B------:R-:W-:Y:S01]  /*3d70*/  ISETP.NE.AND P0, PT, R7, RZ, PT ;  /* 0x000000ff0700720c */ /* 0x000fe20003f05270 */
[----:B------:R-:W-:Y:S01]  /*3d80*/  BSSY.RECONVERGENT B1, `(.L_x_486) ;  /* 0x0000012000017945 */ /* 0x000fe20003800200 */
[----:B------:R-:W-:Y:S01]  /*3d90*/  UMOV UR4, 0x8 ;  /* 0x0000000800047882 */ /* 0x000fe20000000000 */
[----:B------:R-:W-:Y:S02]  /*3da0*/  UMOV UR5, 0x0 ;  /* 0x0000000000057882 */ /* 0x000fe40000000000 */
[----:B0-----:R-:W-:-:S04]  /*3db0*/  UIMAD.WIDE.U32 UR4, UR8, 0x1, UR4 ;  /* 0x00000001080478a5 */ /* 0x001fc8000f8e0004 */
[----:B------:R-:W-:Y:S02]  /*3dc0*/  UIADD3 UR7, UPT, UPT, UR5, UR9, URZ ;  /* 0x0000000905077290 */ /* 0x000fe4000fffe0ff */
[----:B------:R-:W-:Y:S02]  /*3dd0*/  IMAD.U32 R5, RZ, RZ, UR5 ;  /* 0x00000005ff057e24 */ /* 0x000fe4000f8e00ff */
[----:B------:R-:W-:Y:S02]  /*3de0*/  IMAD.U32 R4, RZ, RZ, UR4 ;  /* 0x00000004ff047e24 */ /* 0x000fe4000f8e00ff */
[----:B------:R-:W-:Y:S01]  /*3df0*/  IMAD.U32 R5, RZ, RZ, UR7 ;  /* 0x00000007ff057e24 */ /* 0x000fe2000f8e00ff */
[----:B------:R-:W-:Y:S06]  /*3e00*/  @P0 BRA `(.L_x_487) ;  /* 0x0000000000240947 */ /* 0x000fec0003800000 */
[----:B------:R-:W-:Y:S02]  /*3e10*/  IMAD.MOV.U32 R14, RZ, RZ, 0x500 ;  /* 0x00000500ff0e7424 */ /* 0x000fe400078e00ff */
[----:B------:R-:W-:-:S05]  /*3e20*/  IMAD.MOV.U32 R15, RZ, RZ, 0x0 ;  /* 0x00000000ff0f7424 */ /* 0x000fca00078e00ff */
[----:B------:R-:W2:Y:S01]  /*3e30*/  ATOMG.E.ADD.64.STRONG.GPU PT, R10, desc[UR10][R4.64], R14 ;  /* 0x8000000e040a79a8 */ /* 0x000ea200081ef50a */
[----:B------:R-:W0:Y:S01]  /*3e40*/  S2UR UR5, SR_CgaCtaId ;  /* 0x00000000000579c3 */ /* 0x000e220000008800 */
[----:B------:R-:W-:Y:S02]  /*3e50*/  UMOV UR4, 0x400 ;  /* 0x0000040000047882 */ /* 0x000fe40000000000 */
[----:B0-----:R-:W-:Y:S01]  /*3e60*/  ULEA UR4, UR5, UR4, 0x18 ;  /* 0x0000000405047291 */ /* 0x001fe2000f8ec0ff */
[----:B--2---:R-:W-:-:S05]  /*3e70*/  IADD3 R10, P0, PT, R10, UR6, RZ ;  /* 0x000000060a0a7c10 */ /* 0x004fca000ff1e0ff */
[----:B------:R-:W-:-:S05]  /*3e80*/  IMAD.X R11, RZ, RZ, R11, P0 ;  /* 0x000000ffff0b7224 */ /* 0x000fca00000e060b */
[----:B------:R0:W-:Y:S03]  /*3e90*/  STS.64 [UR4+0x98], R10 ;  /* 0x0000980aff007988 */ /* 0x0001e60008000a04 */
.L_x_487:
[----:B------:R-:W-:Y:S05]  /*3ea0*/  BSYNC.RECONVERGENT B1 ;  /* 0x0000000000017941 */ /* 0x000fea0003800200 */
.L_x_486:
[----:B------:R-:W1:Y:S08]  /*3eb0*/  S2UR UR5, SR_CgaCtaId ;  /* 0x00000000000579c3 */ /* 0x000e700000008800 */
[----:B------:R-:W-:Y:S06]  /*3ec0*/  BAR.SYNC.DEFER_BLOCKING 0x0 ;  /* 0x0000000000007b1d */ /* 0x000fec0000010000 */
[----:B------:R-:W-:-:S02]  /*3ed0*/  UMOV UR4, 0x400 ;  /* 0x0000040000047882 */ /* 0x000fc40000000000 */
[----:B-1----:R-:W-:-:S06]  /*3ee0*/  ULEA UR4, UR5, UR4, 0x18 ;  /* 0x0000000405047291 */ /* 0x002fcc000f8ec0ff */
[----:B------:R-:W-:-:S05]  /*3ef0*/  IMAD.U32 R19, RZ, RZ, UR4 ;  /* 0x00000004ff137e24 */ /* 0x000fca000f8e00ff */
[----:B0-----:R-:W0:Y:S02]  /*3f00*/  LDS.64 R10, [R19+0x98] ;  /* 0x00009800130a7984 */ /* 0x001e240000000a00 */
[----:B0-----:R-:W-:-:S04]  /*3f10*/  IADD3 R14, P1, PT, R10, 0x500, RZ ;  /* 0x000005000a0e7810 */ /* 0x001fc80007f3e0ff */
[----:B------:R-:W-:Y:S01]  /*3f20*/  ISETP.GT.U32.AND P0, PT, R14, R13, PT ;  /* 0x0000000d0e00720c */ /* 0x000fe20003f04070 */
[----:B------:R-:W-:-:S05]  /*3f30*/  IMAD.X R15, RZ, RZ, R11, P1 ;  /* 0x000000ffff0f7224 */ /* 0x000fca00008e060b */
[----:B------:R-:W-:-:S13]  /*3f40*/  ISETP.GT.AND.EX P0, PT, R15, R12, PT, P0 ;  /* 0x0000000c0f00720c */ /* 0x000fda0003f04300 */
[----:B------:R-:W-:Y:S05]  /*3f50*/  @P0 BRA `(.L_x_488) ;  /* 0x0000000800840947 */ /* 0x000fea0003800000 */
[----:B------:R-:W-:Y:S01]  /*3f60*/  BSSY.RECONVERGENT B1, `(.L_x_488) ;  /* 0x00000a0000017945 */ /* 0x000fe20003800200 */
[----:B------:R-:W0:Y:S01]  /*3f70*/  LDCU.64 UR8, c[0x0][0x398] ;  /* 0x00007300ff0877ac */ /* 0x000e220008000a00 */
[----:B------:R-:W1:Y:S02]  /*3f80*/  LDCU.128 UR12, c[0x0][0x380] ;  /* 0x00007000ff0c77ac */ /* 0x000e640008000c00 */
.L_x_501:
[----:B------:R-:W-:Y:S01]  /*3f90*/  IADD3 R29, P0, PT, R7, R10, RZ ;  /* 0x0000000a071d7210 */ /* 0x000fe20007f1e0ff */
[----:B-1----:R-:W-:Y:S02]  /*3fa0*/  IMAD.U32 R18, RZ, RZ, UR12 ;  /* 0x0000000cff127e24 */ /* 0x002fe4000f8e00ff */
[----:B------:R-:W-:Y:S02]  /*3fb0*/  IMAD.U32 R17, RZ, RZ, UR13 ;  /* 0x0000000dff117e24 */ /* 0x000fe4000f8e00ff */
[----:B------:R-:W-:Y:S01]  /*3fc0*/  IMAD.X R26, RZ, RZ, R11, P0 ;  /* 0x000000ffff1a7224 */ /* 0x000fe200000e060b */
[----:B------:R-:W-:-:S04]  /*3fd0*/  LEA R30, P0, R29, R18, 0x3 ;  /* 0x000000121d1e7211 */ /* 0x000fc800078018ff */
[----:B------:R-:W-:-:S05]  /*3fe0*/  LEA.HI.X R31, R29, R17, R26, 0x3, P0 ;  /* 0x000000111d1f7211 */ /* 0x000fca00000f1c1a */
[----:B------:R-:W2:Y:S04]  /*3ff0*/  LDG.E.64 R24, desc[UR10][R30.64] ;  /* 0x0000000a1e187981 */ /* 0x000ea8000c1e1b00 */
[----:B------:R1:W5:Y:S04]  /*4000*/  LDG.E.64 R22, desc[UR10][R30.64+0x800] ;  /* 0x0008000a1e167981 */ /* 0x000368000c1e1b00 */
[----:B------:R1:W5:Y:S04]  /*4010*/  LDG.E.64 R14, desc[UR10][R30.64+0x1000] ;  /* 0x0010000a1e0e7981 */ /* 0x000368000c1e1b00 */
[----:B------:R1:W5:Y:S04]  /*4020*/  LDG.E.64 R12, desc[UR10][R30.64+0x1800] ;  /* 0x0018000a1e0c7981 */ /* 0x000368000c1e1b00 */
[----:B------:R1:W5:Y:S01]  /*4030*/  LDG.E.64 R10, desc[UR10][R30.64+0x2000] ;  /* 0x0020000a1e0a7981 */ /* 0x000362000c1e1b00 */
[----:B------:R-:W-:Y:S01]  /*4040*/  IMAD.U32 R16, RZ, RZ, UR14 ;  /* 0x0000000eff107e24 */ /* 0x000fe2000f8e00ff */
[----:B------:R-:W-:Y:S01]  /*4050*/  BSSY.RECONVERGENT B2, `(.L_x_489) ;  /* 0x0000018000027945 */ /* 0x000fe20003800200 */
[----:B------:R-:W-:-:S02]  /*4060*/  IMAD.U32 R9, RZ, RZ, UR15 ;  /* 0x0000000fff097e24 */ /* 0x000fc4000f8e00ff */
[----:B------:R-:W-:Y:S01]  /*4070*/  IMAD.MOV.U32 R32, RZ, RZ, R8 ;  /* 0x000000ffff207224 */ /* 0x000fe200078e0008 */
[----:B------:R-:W-:Y:S01]  /*4080*/  IADD3 R29, P1, PT, R29, R16, RZ ;  /* 0x000000101d1d7210 */ /* 0x000fe20007f3e0ff */
[----:B------:R-:W-:Y:S02]  /*4090*/  IMAD.MOV.U32 R33, RZ, RZ, R6 ;  /* 0x000000ffff217224 */ /* 0x000fe400078e0006 */
[----:B------:R-:W-:Y:S02]  /*40a0*/  IMAD.MOV.U32 R20, RZ, RZ, R2 ;  /* 0x000000ffff147224 */ /* 0x000fe400078e0002 */
[----:B------:R-:W-:Y:S02]  /*40b0*/  IMAD.MOV.U32 R21, RZ, RZ, R3 ;  /* 0x000000ffff157224 */ /* 0x000fe400078e0003 */
[----:B------:R-:W-:Y:S01]  /*40c0*/  IMAD.X R27, R26, 0x1, R9, P1 ;  /* 0x000000011a1b7824 */ /* 0x000fe200008e0609 */
[----:B--2---:R-:W-:-:S14]  /*40d0*/  DSETP.GEU.AND P0, PT, R2, R24, PT ;  /* 0x000000180200722a */ /* 0x004fdc0003f0e000 */
[----:B-1----:R-:W-:Y:S05]  /*40e0*/  @!P0 BRA `(.L_x_490) ;  /* 0x0000000000388947 */ /* 0x002fea0003800000 */
        /* <DEDUP_REMOVED lines=14> */
.L_x_490:
[----:B0-----:R-:W-:Y:S05]  /*41d0*/  BSYNC.RECONVERGENT B2 ;  /* 0x0000000000027941 */ /* 0x001fea0003800200 */
.L_x_489:
[----:B-----5:R-:W-:Y:S01]  /*41e0*/  DSETP.GEU.AND P0, PT, R20, R22, PT ;  /* 0x000000161400722a */ /* 0x020fe20003f0e000 */
[----:B------:R-:W-:Y:S01]  /*41f0*/  IADD3 R3, P1, PT, R29, 0x100, RZ ;  /* 0x000001001d037810 */ /* 0x000fe20007f3e0ff */
[----:B------:R-:W-:Y:S01]  /*4200*/  BSSY.RECONVERGENT B2, `(.L_x_491) ;  /* 0x0000015000027945 */ /* 0x000fe20003800200 */
[----:B------:R-:W-:Y:S02]  /*4210*/  IMAD.MOV.U32 R26, RZ, RZ, R32 ;  /* 0x000000ffff1a7224 */ /* 0x000fe400078e0020 */
[----:B------:R-:W-:Y:S02]  /*4220*/  IMAD.MOV.U32 R28, RZ, RZ, R33 ;  /* 0x000000ffff1c7224 */ /* 0x000fe400078e0021 */
[----:B------:R-:W-:Y:S02]  /*4230*/  IMAD.X R2, RZ, RZ, R27, P1 ;  /* 0x000000ffff027224 */ /* 0x000fe400008e061b */
[----:B------:R-:W-:Y:S02]  /*4240*/  IMAD.MOV.U32 R24, RZ, RZ, R20 ;  /* 0x000000ffff187224 */ /* 0x000fe400078e0014 */
[----:B------:R-:W-:-:S03]  /*4250*/  IMAD.MOV.U32 R25, RZ, RZ, R21 ;  /* 0x000000ffff197224 */ /* 0x000fc600078e0015 */
        /* <DEDUP_REMOVED lines=15> */
.L_x_492:
[----:B------:R-:W-:Y:S05]  /*4350*/  BSYNC.RECONVERGENT B2 ;  /* 0x0000000000027941 */ /* 0x000fea0003800200 */
.L_x_491:
[----:B------:R-:W-:Y:S01]  /*4360*/  DSETP.GEU.AND P0, PT, R24, R14, PT ;  /* 0x0000000e1800722a */ /* 0x000fe20003f0e000 */
        /* <DEDUP_REMOVED lines=22> */
.L_x_494:
[----:B------:R-:W-:Y:S05]  /*44d0*/  BSYNC.RECONVERGENT B2 ;  /* 0x0000000000027941 */ /* 0x000fea0003800200 */
.L_x_493:
        /* <DEDUP_REMOVED lines=23> */
.L_x_496:
[----:B------:R-:W-:Y:S05]  /*4650*/  BSYNC.RECONVERGENT B2 ;  /* 0x0000000000027941 */ /* 0x000fea0003800200 */
.L_x_495:
        /* <DEDUP_REMOVED lines=23> */
.L_x_498:
[----:B------:R-:W-:Y:S05]  /*47d0*/  BSYNC.RECONVERGENT B2 ;  /* 0x0000000000027941 */ /* 0x000fea0003800200 */
.L_x_497:
[----:B------:R-:W-:Y:S01]  /*47e0*/  BAR.SYNC.DEFER_BLOCKING 0x0 ;  /* 0x0000000000007b1d */ /* 0x000fe20000010000 */
[----:B------:R-:W-:-:S05]  /*47f0*/  ISETP.NE.AND P0, PT, R7, RZ, PT ;  /* 0x000000ff0700720c */ /* 0x000fca0003f05270 */
[----:B------:R-:W-:Y:S08]  /*4800*/  BSSY.RECONVERGENT B2, `(.L_x_499) ;  /* 0x000000c000027945 */ /* 0x000ff00003800200 */
[----:B------:R-:W-:Y:S05]  /*4810*/  @P0 BRA `(.L_x_500) ;  /* 0x0000000000280947 */ /* 0x000fea0003800000 */
[----:B------:R-:W-:Y:S02]  /*4820*/  IMAD.MOV.U32 R12, RZ, RZ, 0x500 ;  /* 0x00000500ff0c7424 */ /* 0x000fe400078e00ff */
[----:B------:R-:W-:-:S05]  /*4830*/  IMAD.MOV.U32 R13, RZ, RZ, 0x0 ;  /* 0x00000000ff0d7424 */ /* 0x000fca00078e00ff */
[----:B------:R-:W2:Y:S01]  /*4840*/  ATOMG.E.ADD.64.STRONG.GPU PT, R10, desc[UR10][R4.64], R12 ;  /* 0x8000000c040a79a8 */ /* 0x000ea200081ef50a */
[----:B------:R-:W0:Y:S01]  /*4850*/  S2UR UR5, SR_CgaCtaId ;  /* 0x00000000000579c3 */ /* 0x000e220000008800 */
[----:B------:R-:W-:Y:S02]  /*4860*/  UMOV UR4, 0x400 ;  /* 0x0000040000047882 */ /* 0x000fe40000000000 */
[----:B0-----:R-:W-:-:S06]  /*4870*/  ULEA UR4, UR5, UR4, 0x18 ;  /* 0x0000000405047291 */ /* 0x001fcc000f8ec0ff */
[----:B------:R-:W-:Y:S01]  /*4880*/  IMAD.U32 R19, RZ, RZ, UR4 ;  /* 0x00000004ff137e24 */ /* 0x000fe2000f8e00ff */
[----:B--2---:R-:W-:-:S05]  /*4890*/  IADD3 R10, P0, PT, R10, UR6, RZ ;  /* 0x000000060a0a7c10 */ /* 0x004fca000ff1e0ff */
[----:B------:R-:W-:-:S05]  /*48a0*/  IMAD.X R11, RZ, RZ, R11, P0 ;  /* 0x000000ffff0b7224 */ /* 0x000fca00000e060b */
[----:B------:R0:W-:Y:S03]  /*48b0*/  STS.64 [R19+0x98], R10 ;  /* 0x0000980a13007388 */ /* 0x0001e60000000a00 */
.L_x_500:
[----:B------:R-:W-:Y:S05]  /*48c0*/  BSYNC.RECONVERGENT B2 ;  /* 0x0000000000027941 */ /* 0x000fea0003800200 */
.L_x_499:
[----:B------:R-:W-:Y:S01]  /*48d0*/  BAR.SYNC.DEFER_BLOCKING 0x0 ;  /* 0x0000000000007b1d */ /* 0x000fe20000010000 */
[----:B------:R-:W-:Y:S02]  /*48e0*/  IMAD.U32 R13, RZ, RZ, UR8 ;  /* 0x00000008ff0d7e24 */ /* 0x000fe4000f8e00ff */
[----:B------:R-:W-:-:S03]  /*48f0*/  IMAD.U32 R12, RZ, RZ, UR9 ;  /* 0x00000009ff0c7e24 */ /* 0x000fc6000f8e00ff */
[----:B0-----:R-:W0:Y:S02]  /*4900*/  LDS.64 R10, [R19+0x98] ;  /* 0x00009800130a7984 */ /* 0x001e240000000a00 */
[----:B0-----:R-:W-:-:S04]  /*4910*/  IADD3 R14, P1, PT, R10, 0x500, RZ ;  /* 0x000005000a0e7810 */ /* 0x001fc80007f3e0ff */
[----:B------:R-:W-:Y:S01]  /*4920*/  ISETP.GT.U32.AND P0, PT, R14, R13, PT ;  /* 0x0000000d0e00720c */ /* 0x000fe20003f04070 */
[----:B------:R-:W-:-:S05]  /*4930*/  IMAD.X R15, RZ, RZ, R11, P1 ;  /* 0x000000ffff0f7224 */ /* 0x000fca00008e060b */
[----:B------:R-:W-:-:S13]  /*4940*/  ISETP.GT.AND.EX P0, PT, R15, R12, PT, P0 ;  /* 0x0000000c0f00720c */ /* 0x000fda0003f04300 */
[----:B------:R-:W-:Y:S05]  /*4950*/  @!P0 BRA `(.L_x_501) ;  /* 0xfffffff4008c8947 */ /* 0x000fea000383ffff */
[----:B------:R-:W-:Y:S05]  /*4960*/  BSYNC.RECONVERGENT B1 ;  /* 0x0000000000017941 */ /* 0x000fea0003800200 */
.L_x_488:
[----:B------:R-:W-:Y:S01]  /*4970*/  ISETP.GE.U32.AND P0, PT, R10, R13, PT ;  /* 0x0000000d0a00720c */ /* 0x000fe20003f06070 */
[----:B------:R-:W-:Y:S03]  /*4980*/  BSSY.RECONVERGENT B1, `(.L_x_485) ;  /* 0x00000ad000017945 */ /* 0x000fe60003800200 */
[----:B------:R-:W-:-:S13]  /*4990*/  ISETP.GE.AND.EX P0, PT, R11, R12, PT, P0 ;  /* 0x0000000c0b00720c */ /* 0x000fda0003f06300 */
[----:B------:R-:W-:Y:S05]  /*49a0*/  @P0 BRA `(.L_x_502) ;  /* 0x0000000800a80947 */ /* 0x000fea0003800000 */
[----:B------:R-:W-:-:S05]  /*49b0*/  IMAD.IADD R4, R13, 0x1, -R10 ;  /* 0x000000010d047824 */ /* 0x000fca00078e0a0a */
[----:B------:R-:W-:-:S13]  /*49c0*/  ISETP.GE.AND P0, PT, R7, R4, PT ;  /* 0x000000040700720c */ /* 0x000fda0003f06270 */
[----:B------:R-:W-:Y:S05]  /*49d0*/  @P0 BRA `(.L_x_502) ;  /* 0x00000008009c0947 */ /* 0x000fea0003800000 */
[----:B------:R-:W-:Y:S01]  /*49e0*/  LOP3.LUT R5, RZ, R7, RZ, 0x33, !PT ;  /* 0x00000007ff057212 */ /* 0x000fe200078e33ff */
[----:B------:R-:W-:Y:S03]  /*49f0*/  BSSY.RECONVERGENT B2, `(.L_x_503) ;  /* 0x0000031000027945 */ /* 0x000fe60003800200 */
[----:B------:R-:W-:-:S04]  /*4a00*/  IADD3 R20, PT, PT, -R10, R13, R5 ;  /* 0x0000000d0a147210 */ /* 0x000fc80007ffe105 */
[----:B------:R-:W-:-:S04]  /*4a10*/  LOP3.LUT R5, R20, 0x300, RZ, 0xc0, !PT ;  /* 0x0000030014057812 */ /* 0x000fc800078ec0ff */
[----:B------:R-:W-:Y:S01]  /*4a20*/  ISETP.NE.AND P0, PT, R5, 0x300, PT ;  /* 0x000003000500780c */ /* 0x000fe20003f05270 */
[----:B------:R-:W-:-:S12]  /*4a30*/  IMAD.MOV.U32 R5, RZ, RZ, R7 ;  /* 0x000000ffff057224 */ /* 0x000fd800078e0007 */
[----:B------:R-:W-:Y:S05]  /*4a40*/  @!P0 BRA `(.L_x_504) ;  /* 0x0000000000ac8947 */ /* 0x000fea0003800000 */
[----:B------:R-:W-:Y:S02]  /*4a50*/  IADD3 R19, P0, PT, R7, R10, RZ ;  /* 0x0000000a07137210 */ /* 0x000fe40007f1e0ff */
[----:B------:R-:W-:Y:S02]  /*4a60*/  LEA.HI R5, R20, 0x1, RZ, 0x18 ;  /* 0x0000000114057811 */ /* 0x000fe400078fc0ff */
[C---:B------:R-:W-:Y:S01]  /*4a70*/  LEA R18, P1, R19.reuse, R18, 0x3 ;  /* 0x0000001213127211 */ /* 0x040fe200078218ff */
[----:B------:R-:W-:Y:S01]  /*4a80*/  IMAD.X R14, RZ, RZ, R11, P0 ;  /* 0x000000ffff0e7224 */ /* 0x000fe200000e060b */
[----:B------:R-:W-:Y:S02]  /*4a90*/  IADD3 R21, P0, PT, R19, R16, RZ ;  /* 0x0000001013157210 */ /* 0x000fe40007f1e0ff */
[----:B------:R-:W-:Y:S01]  /*4aa0*/  LOP3.LUT R12, R5, 0x3, RZ, 0xc0, !PT ;  /* 0x00000003050c7812 */ /* 0x000fe200078ec0ff */
[----:B------:R-:W-:Y:S01]  /*4ab0*/  IMAD.MOV.U32 R5, RZ, RZ, R7 ;  /* 0x000000ffff057224 */ /* 0x000fe200078e0007 */
[----:B------:R-:W-:Y:S01]  /*4ac0*/  LEA.HI.X R19, R19, R17, R14, 0x3, P1 ;  /* 0x0000001113137211 */ /* 0x000fe200008f1c0e */
[----:B------:R-:W-:-:S02]  /*4ad0*/  IMAD.X R23, R14, 0x1, R9, P0 ;  /* 0x000000010e177824 */ /* 0x000fc400000e0609 */
[----:B------:R-:W-:-:S07]  /*4ae0*/  IMAD.MOV R9, RZ, RZ, -R12 ;  /* 0x000000ffff097224 */ /* 0x000fce00078e0a0c */
.L_x_507:
[----:B------:R-:W-:Y:S02]  /*4af0*/  IMAD.MOV.U32 R12, RZ, RZ, R18 ;  /* 0x000000ffff0c7224 */ /* 0x000fe400078e0012 */
[----:B------:R-:W-:-:S06]  /*4b00*/  IMAD.MOV.U32 R13, RZ, RZ, R19 ;  /* 0x000000ffff0d7224 */ /* 0x000fcc00078e0013 */
[----:B------:R-:W2:Y:S01]  /*4b10*/  LDG.E.64 R12, desc[UR10][R12.64] ;  /* 0x0000000a0c0c7981 */ /* 0x000ea2000c1e1b00 */
[----:B------:R-:W-:Y:S01]  /*4b20*/  VIADD R9, R9, 0x1 ;  /* 0x0000000109097836 */ /* 0x000fe20000000000 */
[----:B------:R-:W-:Y:S01]  /*4b30*/  BSSY.RECONVERGENT B3, `(.L_x_505) ;  /* 0x0000017000037945 */ /* 0x000fe20003800200 */
[----:B------:R-:W-:-:S03]  /*4b40*/  IADD3 R18, P3, PT, R18, 0x800, RZ ;  /* 0x0000080012127810 */ /* 0x000fc60007f7e0ff */
[----:B------:R-:W-:Y:S01]  /*4b50*/  ISETP.NE.AND P2, PT, R9, RZ, PT ;  /* 0x000000ff0900720c */ /* 0x000fe20003f45270 */
[----:B--2---:R-:W-:-:S14]  /*4b60*/  DSETP.GEU.AND P0, PT, R2, R12, PT ;  /* 0x0000000c0200722a */ /* 0x004fdc0003f0e000 */
        /* <DEDUP_REMOVED lines=19> */
.L_x_506:
[----:B------:R-:W-:Y:S05]  /*4ca0*/  BSYNC.RECONVERGENT B3 ;  /* 0x0000000000037941 */ /* 0x000fea0003800200 */
.L_x_505:
[----:B------:R-:W-:Y:S01]  /*4cb0*/  IADD3 R21, P0, PT, R21, 0x100, RZ ;  /* 0x0000010015157810 */ /* 0x000fe20007f1e0ff */
[----:B------:R-:W-:Y:S02]  /*4cc0*/  VIADD R5, R5, 0x100 ;  /* 0x0000010005057836 */ /* 0x000fe40000000000 */
[----:B------:R-:W-:Y:S02]  /*4cd0*/  IMAD.X R19, RZ, RZ, R19, P3 ;  /* 0x000000ffff137224 */ /* 0x000fe400018e0613 */
[----:B------:R-:W-:Y:S01]  /*4ce0*/  IMAD.X R23, RZ, RZ, R23, P0 ;  /* 0x000000ffff177224 */ /* 0x000fe200000e0617 */
[----:B------:R-:W-:Y:S07]  /*4cf0*/  @P2 BRA `(.L_x_507) ;  /* 0xfffffffc007c2947 */ /* 0x000fee000383ffff */
.L_x_504:
[----:B------:R-:W-:Y:S05]  /*4d00*/  BSYNC.RECONVERGENT B2 ;  /* 0x0000000000027941 */ /* 0x000fea0003800200 */
.L_x_503:
[----:B------:R-:W-:-:S13]  /*4d10*/  ISETP.GE.U32.AND P0, PT, R20, 0x300, PT ;  /* 0x000003001400780c */ /* 0x000fda0003f06070 */
[----:B------:R-:W-:Y:S05]  /*4d20*/  @!P0 BRA `(.L_x_502) ;  /* 0x0000000400c88947 */ /* 0x000fea0003800000 */
[----:B------:R-:W0:Y:S01]  /*4d30*/  LDC.64 R14, c[0x0][0x380] ;  /* 0x0000e000ff0e7b82 */ /* 0x000e220000000a00 */
[----:B------:R-:W-:-:S07]  /*4d40*/  VIADD R5, R5, 0x200 ;  /* 0x0000020005057836 */ /* 0x000fce0000000000 */
[----:B------:R-:W1:Y:S02]  /*4d50*/  LDC.64 R16, c[0x0][0x388] ;  /* 0x0000e200ff107b82 */ /* 0x000e640000000a00 */
.L_x_516:
[----:B------:R-:W-:-:S05]  /*4d60*/  VIADD R9, R5, 0xfffffe00 ;  /* 0xfffffe0005097836 */ /* 0x000fca0000000000 */
[----:B------:R-:W-:-:S05]  /*4d70*/  IADD3 R23, P0, PT, R9, R10, RZ ;  /* 0x0000000a09177210 */ /* 0x000fca0007f1e0ff */
[----:B------:R-:W-:Y:S01]  /*4d80*/  IMAD.X R30, RZ, RZ, R11, P0 ;  /* 0x000000ffff1e7224 */ /* 0x000fe200000e060b */
[----:B0-----:R-:W-:-:S04]  /*4d90*/  LEA R26, P0, R23, R14, 0x3 ;  /* 0x0000000e171a7211 */ /* 0x001fc800078018ff */
[----:B------:R-:W-:-:S05]  /*4da0*/  LEA.HI.X R27, R23, R15, R30, 0x3, P0 ;  /* 0x0000000f171b7211 */ /* 0x000fca00000f1c1e */
[----:B------:R-:W2:Y:S04]  /*4db0*/  LDG.E.64 R24, desc[UR10][R26.64] ;  /* 0x0000000a1a187981 */ /* 0x000ea8000c1e1b00 */
[----:B------:R0:W5:Y:S04]  /*4dc0*/  LDG.E.64 R20, desc[UR10][R26.64+0x800] ;  /* 0x0008000a1a147981 */ /* 0x000168000c1e1b00 */
        /* <DEDUP_REMOVED lines=26> */
.L_x_509:
[----:B------:R-:W-:Y:S05]  /*4f70*/  BSYNC.RECONVERGENT B2 ;  /* 0x0000000000027941 */ /* 0x000fea0003800200 */
.L_x_508:
[----:B-----5:R-:W-:Y:S01]  /*4f80*/  DSETP.GEU.AND P0, PT, R22, R20, PT ;  /* 0x000000141600722a */ /* 0x020fe20003f0e000 */
[----:B------:R-:W-:Y:S01]  /*4f90*/  IADD3 R24, P1, P2, R10, R16, R29 ;  /* 0x000000100a187210 */ /* 0x000fe20007a3e01d */
[----:B------:R-:W-:Y:S01]  /*4fa0*/  BSSY.RECONVERGENT B2, `(.L_x_510) ;  /* 0x0000016000027945 */ /* 0x000fe20003800200 */
[----:B------:R-:W-:Y:S02]  /*4fb0*/  VIADD R25, R5, 0x100 ;  /* 0x0000010005197836 */ /* 0x000fe40000000000 */
[----:B------:R-:W-:Y:S01]  /*4fc0*/  IADD3.X R27, PT, PT, R11, R17, RZ, P1, P2 ;  /* 0x000000110b1b7210 */ /* 0x000fe20000fe44ff */
[----:B------:R-:W-:Y:S02]  /*4fd0*/  IMAD.MOV.U32 R6, RZ, RZ, R9 ;  /* 0x000000ffff067224 */ /* 0x000fe400078e0009 */
[----:B------:R-:W-:Y:S02]  /*4fe0*/  IMAD.MOV.U32 R8, RZ, RZ, R28 ;  /* 0x000000ffff087224 */ /* 0x000fe400078e001c */
        /* <DEDUP_REMOVED lines=17> */
.L_x_511:
[----:B------:R-:W-:Y:S05]  /*5100*/  BSYNC.RECONVERGENT B2 ;  /* 0x0000000000027941 */ /* 0x000fea0003800200 */
.L_x_510:
[----:B------:R-:W-:Y:S01]  /*5110*/  DSETP.GEU.AND P0, PT, R2, R12, PT ;  /* 0x0000000c0200722a */ /* 0x000fe20003f0e000 */
[CC--:B------:R-:W-:Y:S01]  /*5120*/  IADD3 R23, P1, P4, R10.reuse, R16.reuse, R5 ;  /* 0x000000100a177210 */ /* 0x0c0fe20007c3e005 */
[----:B------:R-:W-:Y:S01]  /*5130*/  BSSY.RECONVERGENT B2, `(.L_x_512) ;  /* 0x0000016000027945 */ /* 0x000fe20003800200 */
[----:B------:R-:W-:Y:S01]  /*5140*/  IADD3 R24, P2, P3, R10, R16, R25 ;  /* 0x000000100a187210 */ /* 0x000fe20007b5e019 */
[----:B------:R-:W-:Y:S01]  /*5150*/  IMAD.MOV.U32 R9, RZ, RZ, R6 ;  /* 0x000000ffff097224 */ /* 0x000fe200078e0006 */
        /* <DEDUP_REMOVED lines=19> */
.L_x_513:
[----:B------:R-:W-:Y:S05]  /*5290*/  BSYNC.RECONVERGENT B2 ;  /* 0x0000000000027941 */ /* 0x000fea0003800200 */
.L_x_512:
[----:B------:R-:W-:Y:S01]  /*52a0*/  DSETP.GEU.AND P0, PT, R20, R18, PT ;  /* 0x000000121400722a */ /* 0x000fe20003f0e000 */
[----:B------:R-:W-:Y:S01]  /*52b0*/  BSSY.RECONVERGENT B2, `(.L_x_514) ;  /* 0x0000015000027945 */ /* 0x000fe20003800200 */
[----:B------:R-:W-:Y:S01]  /*52c0*/  IADD3.X R13, PT, PT, R11, R17, RZ, P2, P3 ;  /* 0x000000110b0d7210 */ /* 0x000fe200017e64ff */
[----:B------:R-:W-:Y:S02]  /*52d0*/  IMAD.MOV.U32 R8, RZ, RZ, R9 ;  /* 0x000000ffff087224 */ /* 0x000fe400078e0009 */
[----:B------:R-:W-:Y:S02]  /*52e0*/  IMAD.MOV.U32 R6, RZ, RZ, R22 ;  /* 0x000000ffff067224 */ /* 0x000fe400078e0016 */
[----:B------:R-:W-:Y:S02]  /*52f0*/  IMAD.MOV.U32 R2, RZ, RZ, R20 ;  /* 0x000000ffff027224 */ /* 0x000fe400078e0014 */
[----:B------:R-:W-:-:S05]  /*5300*/  IMAD.MOV.U32 R3, RZ, RZ, R21 ;  /* 0x000000ffff037224 */ /* 0x000fca00078e0015 */
        /* <DEDUP_REMOVED lines=15> */
.L_x_515:
[----:B------:R-:W-:Y:S05]  /*5400*/  BSYNC.RECONVERGENT B2 ;  /* 0x0000000000027941 */ /* 0x000fea0003800200 */
.L_x_514:
[C---:B------:R-:W-:Y:S02]  /*5410*/  VIADD R9, R5.reuse, 0x200 ;  /* 0x0000020005097836 */ /* 0x040fe40000000000 */
[----:B------:R-:W-:-:S03]  /*5420*/  VIADD R5, R5, 0x400 ;  /* 0x0000040005057836 */ /* 0x000fc60000000000 */
[----:B------:R-:W-:-:S13]  /*5430*/  ISETP.GE.AND P0, PT, R9, R4, PT ;  /* 0x000000040900720c */ /* 0x000fda0003f06270 */
[----:B------:R-:W-:Y:S05]  /*5440*/  @!P0 BRA `(.L_x_516) ;  /* 0xfffffff800448947 */ /* 0x000fea000383ffff */
.L_x_502:
[----:B------:R-:W-:Y:S05]  /*5450*/  BSYNC.RECONVERGENT B1 ;  /* 0x0000000000017941 */ /* 0x000fea0003800200 */
.L_x_485:
        /* <DEDUP_REMOVED lines=27> */
.L_x_518:
[----:B------:R-:W-:Y:S05]  /*5610*/  BSYNC.RECONVERGENT B1 ;  /* 0x0000000000017941 */ /* 0x000fea0003800200 */
.L_x_517:
        /* <DEDUP_REMOVED lines=26> */
.L_x_520:
[----:B------:R-:W-:Y:S05]  /*57c0*/  BSYNC.RECONVERGENT B1 ;  /* 0x0000000000017941 */ /* 0x000fea0003800200 */
.L_x_519:
        /* <DEDUP_REMOVED lines=26> */
.L_x_522:
[----:B------:R-:W-:Y:S05]  /*5970*/  BSYNC.RECONVERGENT B1 ;  /* 0x0000000000017941 */ /* 0x000fea0003800200 */
.L_x_521:
        /* <DEDUP_REMOVED lines=26> */
.L_x_524:
[----:B------:R-:W-:Y:S05]  /*5b20*/  BSYNC.RECONVERGENT B1 ;  /* 0x0000000000017941 */ /* 0x000fea0003800200 */
.L_x_523:
        /* <DEDUP_REMOVED lines=27> */
.L_x_526:
[----:B------:R-:W-:Y:S05]  /*5ce0*/  BSYNC.RECONVERGENT B1 ;  /* 0x0000000000017941 */ /* 0x000fea0003800200 */
.L_x_525:
        /* <DEDUP_REMOVED lines=10> */
.L_x_528:
[----:B------:R-:W-:Y:S05]  /*5d90*/  BSYNC.RECONVERGENT B1 ;  /* 0x0000000000017941 */ /* 0x000fea0003800200 */
.L_x_527:
        /* <DEDUP_REMOVED lines=31> */
.L_x_530:
[----:B------:R-:W-:Y:S05]  /*5f90*/  BSYNC.RECONVERGENT B1 ;  /* 0x0000000000017941 */ /* 0x000fea0003800200 */
.L_x_529:
        /* <DEDUP_REMOVED lines=24> */
.L_x_532:
[----:B------:R-:W-:Y:S05]  /*6120*/  BSYNC.RECONVERGENT B1 ;  /* 0x0000000000017941 */ /* 0x000fea0003800200 */
.L_x_531:
        /* <DEDUP_REMOVED lines=21> */
.L_x_534:
[----:B------:R-:W-:Y:S05]  /*6280*/  BSYNC.RECONVERGENT B1 ;  /* 0x0000000000017941 */ /* 0x000fea0003800200 */
.L_x_533:
        /* <DEDUP_REMOVED lines=21> */
.L_x_536:
[----:B------:R-:W-:Y:S05]  /*63e0*/  BSYNC.RECONVERGENT B1 ;  /* 0x0000000000017941 */ /* 0x000fea0003800200 */
.L_x_535:
        /* <DEDUP_REMOVED lines=21> */
.L_x_538:
[----:B------:R-:W-:Y:S05]  /*6540*/  BSYNC.RECONVERGENT B1 ;  /* 0x0000000000017941 */ /* 0x000fea0003800200 */
.L_x_537:
        /* <DEDUP_REMOVED lines=21> */
.L_x_540:
[----:B------:R-:W-:Y:S05]  /*66a0*/  BSYNC.RECONVERGENT B1 ;  /* 0x0000000000017941 */ /* 0x000fea0003800200 */
.L_x_539:
        /* <DEDUP_REMOVED lines=19> */
.L_x_444:
[----:B------:R-:W-:Y:S05]  /*67e0*/  BSYNC.RECONVERGENT B0 ;  /* 0x0000000000007941 */ /* 0x000fea0003800200 */
.L_x_411:
[----:B------:R-:W-:Y:S05]  /*67f0*/  @P1 EXIT ;  /* 0x000000000000194d */ /* 0x000fea0003800000 */
[----:B01----:R-:W0:Y:S02]  /*6800*/  LDC.64 R4, c[0x0][0x390] ;  /* 0x0000e400ff047b82 */ /* 0x003e240000000a00 */
[----:B0-----:R-:W-:-:S05]  /*6810*/  IMAD.WIDE.U32 R4, R0, 0x10, R4 ;  /* 0x0000001000047825 */ /* 0x001fca00078e0004 */
[----:B------:R-:W-:Y:S04]  /*6820*/  STG.E.64 desc[UR10][R4.64], R2 ;  /* 0x0000000204007986 */ /* 0x000fe8000c101b0a */
[----:B---34-:R-:W-:Y:S01]  /*6830*/  STG.E.64 desc[UR10][R4.64+0x8], R16 ;  /* 0x0000081004007986 */ /* 0x018fe2000c101b0a */
[----:B------:R-:W-:Y:S05]  /*6840*/  EXIT ;  /* 0x000000000000794d */ /* 0x000fea0003800000 */
.L_x_541:
        /* <DEDUP_REMOVED lines=11> */
.L_x_1068:


//--------------------- .text._ZN6thrust24THRUST_300001_SM_1000_NS8cuda_cub4core6detail13_kernel_agentINS1_8__reduce11ReduceAgentINS0_12zip_iteratorIN4cuda3std3__45tupleIJNS0_6detail15normal_iteratorINS0_10device_ptrIdEEEENS0_17counting_iteratorIlNS0_11use_defaultESI_SI_EEEEEEEPNSB_IJdlEEESM_lNS1_9__extrema9arg_min_fIdlNSA_4lessIdEEEEEEJSL_SN_lSS_EEEvDpT0_ --------------------------
	.section	.text._ZN6thrust24THRUST_300001_SM_1000_NS8cuda_cub4core6detail13_kernel_agentINS1_8__reduce11ReduceAgentINS0_12zip_iteratorIN4cuda3std3__45tupleIJNS0_6detail15normal_iteratorINS0_10device_ptrIdEEEENS0_17counting_iteratorIlNS0_11use_defaultESI_SI_EEEEEEEPNSB_IJdlEEESM_lNS1_9__extrema9arg_min_fIdlNSA_4lessIdEEEEEEJSL_SN_lSS_EEEvDpT0_,"ax",@progbits
	.align	128
        .global         _ZN6thrust24THRUST_300001_SM_1000_NS8cuda_cub4core6detail13_kernel_agentINS1_8__reduce11ReduceAgentINS0_12zip_iteratorIN4cuda3std3__45tupleIJNS0_6detail15normal_iteratorINS0_10device_ptrIdEEEENS0_17counting_iteratorIlNS0_11use_defaultESI_SI_EEEEEEEPNSB_IJdlEEESM_lNS1_9__extrema9arg_min_fIdlNSA_4lessIdEEEEEEJSL_SN_lSS_EEEvDpT0_
        .type           _ZN6thrust24THRUST_300001_SM_1000_NS8cuda_cub4core6detail13_kernel_agentINS1_8__reduce11ReduceAgentINS0_12zip_iteratorIN4cuda3std3__45tupleIJNS0_6detail15normal_iteratorINS0_10device_ptrIdEEEENS0_17counting_iteratorIlNS0_11use_defaultESI_SI_EEEEEEEPNSB_IJdlEEESM_lNS1_9__extrema9arg_min_fIdlNSA_4lessIdEEEEEEJSL_SN_lSS_EEEvDpT0_,@function
        .size           _ZN6thrust24THRUST_300001_SM_1000_NS8cuda_cub4core6detail13_kernel_agentINS1_8__reduce11ReduceAgentINS0_12zip_iteratorIN4cuda3std3__45tupleIJNS0_6detail15normal_iteratorINS0_10device_ptrIdEEEENS0_17counting_iteratorIlNS0_11use_defaultESI_SI_EEEEEEEPNSB_IJdlEEESM_lNS1_9__extrema9arg_min_fIdlNSA_4lessIdEEEEEEJSL_SN_lSS_EEEvDpT0_,(.L_x_1069 - _ZN6thrust24THRUST_300001_SM_1000_NS8cuda_cub4core6detail13_kernel_agentINS1_8__reduce11ReduceAgentINS0_12zip_iteratorIN4cuda3std3__45tupleIJNS0_6detail15normal_iteratorINS0_10device_ptrIdEEEENS0_17counting_iteratorIlNS0_11use_defaultESI_SI_EEEEEEEPNSB_IJdlEEESM_lNS1_9__extrema9arg_min_fIdlNSA_4lessIdEEEEEEJSL_SN_lSS_EEEvDpT0_)
        .other          _ZN6thrust24THRUST_300001_SM_1000_NS8cuda_cub4core6detail13_kernel_agentINS1_8__reduce11ReduceAgentINS0_12zip_iteratorIN4cuda3std3__45tupleIJNS0_6detail15normal_iteratorINS0_10device_ptrIdEEEENS0_17counting_iteratorIlNS0_11use_defaultESI_SI_EEEEEEEPNSB_IJdlEEESM_lNS1_9__extrema9arg_min_fIdlNSA_4lessIdEEEEEEJSL_SN_lSS_EEEvDpT0_,@"STO_CUDA_ENTRY STV_DEFAULT"
_ZN6thrust24THRUST_300001_SM_1000_NS8cuda_cub4core6detail13_kernel_agentINS1_8__reduce11ReduceAgentINS0_12zip_iteratorIN4cuda3std3__45tupleIJNS0_6detail15normal_iteratorINS0_10device_ptrIdEEEENS0_17counting_iteratorIlNS0_11use_defaultESI_SI_EEEEEEEPNSB_IJdlEEESM_lNS1_9__extrema9arg_min_fIdlNSA_4lessIdEEEEEEJSL_SN_lSS_EEEvDpT0_:
.text._ZN6thrust24THRUST_300001_SM_1000_NS8cuda_cub4core6detail13_kernel_agentINS1_8__reduce11ReduceAgentINS0_12zip_iteratorIN4cuda3std3__45tupleIJNS0_6detail15normal_iteratorINS0_10device_ptrIdEEEENS0_17counting_iteratorIlNS0_11use_defaultESI_SI_EEEEEEEPNSB_IJdlEEESM_lNS1_9__extrema9arg_min_fIdlNSA_4lessIdEEEEEEJSL_SN_lSS_EEEvDpT0_:
[----:B------:R-:W-:Y:S01]  /*0000*/  LDC R1, c[0x0][0x37c] ;  /* 0x0000df00ff017b82 */ /* 0x000fe20000000800 */
[----:B------:R-:W0:Y:S02]  /*0010*/  LDCU.64 UR4, c[0x0][0x398] ;  /* 0x00007300ff0477ac */ /* 0x000e240008000a00 */
[----:B0-----:R-:W-:-:S04]  /*0020*/  ISETP.NE.U32.AND P0, PT, RZ, UR4, PT ;  /* 0x00000004ff007c0c */ /* 0x001fc8000bf05070 */
[----:B------:R-:W-:-:S13]  /*0030*/  ISETP.NE.AND.EX P0, PT, RZ, UR5, PT, P0 ;  /* 0x00000005ff007c0c */ /* 0x000fda000bf05300 */
[----:B------:R-:W-:Y:S05]  /*0040*/  @!P0 EXIT ;  /* 0x000000000000894d */ /* 0x000fea0003800000 */
[----:B------:R-:W-:Y:S01]  /*0050*/  UISETP.GT.U32.AND UP0, UPT, UR4, 0x4ff, UPT ;  /* 0x000004ff0400788c */ /* 0x000fe2000bf04070 */
[----:B------:R-:W-:Y:S01]  /*0060*/  BSSY.RECONVERGENT B0, `(.L_x_542) ;  /* 0x0000626000007945 */ /* 0x000fe20003800200 */
[----:B------:R-:W0:Y:S02]  /*0070*/  LDCU.64 UR8, c[0x0][0x358] ;  /* 0x00006b00ff0877ac */ /* 0x000e240008000a00 */
[----:B------:R-:W-:-:S09]  /*0080*/  UISETP.GT.AND.EX UP0, UPT, UR5, URZ, UPT, UP0 ;  /* 0x000000ff0500728c */ /* 0x000fd2000bf04300 */
        /* <DEDUP_REMOVED lines=9> */
[----:B------:R-:W1:Y:S01]  /*0120*/  LDC.64 R2, c[0x0][0x380] ;  /* 0x0000e000ff027b82 */ /* 0x000e620000000a00 */
[----:B------:R-:W2:Y:S01]  /*0130*/  LDCU.64 UR6, c[0x0][0x388] ;  /* 0x00007100ff0677ac */ /* 0x000ea20008000a00 */
[----:B-1----:R-:W-:-:S06]  /*0140*/  IMAD.WIDE.U32 R2, R0, 0x8, R2 ;  /* 0x0000000800027825 */ /* 0x002fcc00078e0002 */
[----:B0-----:R-:W5:Y:S01]  /*0150*/  LDG.E.64 R2, desc[UR8][R2.64] ;  /* 0x0000000802027981 */ /* 0x001f62000c1e1b00 */
[C---:B--2---:R-:W-:Y:S01]  /*0160*/  IADD3 R9, P0, PT, R0.reuse, UR6, RZ ;  /* 0x0000000600097c10 */ /* 0x044fe2000ff1e0ff */
[----:B------:R-:W-:-:S04]  /*0170*/  VIADD R10, R0, 0x100 ;  /* 0x00000100000a7836 */ /* 0x000fc80000000000 */
[----:B------:R-:W-:-:S08]  /*0180*/  IMAD.X R8, RZ, RZ, UR7, P0 ;  /* 0x00000007ff087e24 */ /* 0x000fd000080e06ff */
.L_x_545:
[----:B0-----:R-:W-:Y:S05]  /*0190*/  BSYNC.RECONVERGENT B1 ;  /* 0x0000000000017941 */ /* 0x001fea0003800200 */
.L_x_544:
        /* <DEDUP_REMOVED lines=9> */
[----:B------:R-:W0:Y:S01]  /*0230*/  LDC.64 R4, c[0x0][0x380] ;  /* 0x0000e000ff047b82 */ /* 0x000e220000000a00 */
[----:B------:R-:W1:Y:S01]  /*0240*/  LDCU.64 UR6, c[0x0][0x388] ;  /* 0x00007100ff0677ac */ /* 0x000e620008000a00 */
[----:B------:R-:W-:-:S04]  /*0250*/  LEA.HI R6, R18, 0x1, RZ, 0x18 ;  /* 0x0000000112067811 */ /* 0x000fc800078fc0ff */
[----:B------:R-:W-:-:S05]  /*0260*/  LOP3.LUT R6, R6, 0x3, RZ, 0xc0, !PT ;  /* 0x0000000306067812 */ /* 0x000fca00078ec0ff */
[----:B------:R-:W-:Y:S01]  /*0270*/  IMAD.MOV R6, RZ, RZ, -R6 ;  /* 0x000000ffff067224 */ /* 0x000fe200078e0a06 */
[C---:B-1----:R-:W-:Y:S01]  /*0280*/  IADD3 R17, P0, PT, R10.reuse, UR6, RZ ;  /* 0x000000060a117c10 */ /* 0x042fe2000ff1e0ff */
[----:B0-----:R-:W-:-:S04]  /*0290*/  IMAD.WIDE.U32 R4, R10, 0x8, R4 ;  /* 0x000000080a047825 */ /* 0x001fc800078e0004 */
[----:B------:R-:W-:Y:S02]  /*02a0*/  IMAD.MOV.U32 R14, RZ, RZ, R4 ;  /* 0x000000ffff0e7224 */ /* 0x000fe400078e0004 */
[----:B------:R-:W-:Y:S02]  /*02b0*/  IMAD.MOV.U32 R15, RZ, RZ, R5 ;  /* 0x000000ffff0f7224 */ /* 0x000fe400078e0005 */
[----:B------:R-:W-:-:S07]  /*02c0*/  IMAD.X R16, RZ, RZ, UR7, P0 ;  /* 0x00000007ff107e24 */ /* 0x000fce00080e06ff */
.L_x_552:
        /* <DEDUP_REMOVED lines=27> */
.L_x_551:
[----:B------:R-:W-:Y:S05]  /*0480*/  BSYNC.RECONVERGENT B3 ;  /* 0x0000000000037941 */ /* 0x000fea0003800200 */
.L_x_550:
[----:B------:R-:W-:Y:S01]  /*0490*/  IADD3 R17, P0, PT, R17, 0x100, RZ ;  /* 0x0000010011117810 */ /* 0x000fe20007f1e0ff */
[----:B------:R-:W-:Y:S02]  /*04a0*/  VIADD R10, R10, 0x100 ;  /* 0x000001000a0a7836 */ /* 0x000fe40000000000 */
[----:B------:R-:W-:Y:S02]  /*04b0*/  IMAD.X R15, RZ, RZ, R15, P3 ;  /* 0x000000ffff0f7224 */ /* 0x000fe400018e060f */
[----:B------:R-:W-:Y:S01]  /*04c0*/  IMAD.X R16, RZ, RZ, R16, P0 ;  /* 0x000000ffff107224 */ /* 0x000fe200000e0610 */
[----:B------:R-:W-:Y:S07]  /*04d0*/  @P2 BRA `(.L_x_552) ;  /* 0xfffffffc007c2947 */ /* 0x000fee000383ffff */
.L_x_549:
[----:B------:R-:W-:Y:S05]  /*04e0*/  BSYNC.RECONVERGENT B2 ;  /* 0x0000000000027941 */ /* 0x000fea0003800200 */
.L_x_548:
[----:B------:R-:W-:-:S13]  /*04f0*/  ISETP.GE.U32.AND P0, PT, R18, 0x300, PT ;  /* 0x000003001200780c */ /* 0x000fda0003f06070 */
[----:B------:R-:W-:Y:S05]  /*0500*/  @!P0 BRA `(.L_x_547) ;  /* 0x0000000400bc8947 */ /* 0x000fea0003800000 */
[----:B------:R-:W0:Y:S01]  /*0510*/  LDC.64 R4, c[0x0][0x380] ;  /* 0x0000e000ff047b82 */ /* 0x000e220000000a00 */
[----:B------:R-:W-:-:S07]  /*0520*/  VIADD R20, R10, 0x200 ;  /* 0x000002000a147836 */ /* 0x000fce0000000000 */
[----:B------:R-:W1:Y:S02]  /*0530*/  LDC.64 R6, c[0x0][0x388] ;  /* 0x0000e200ff067b82 */ /* 0x000e640000000a00 */
.L_x_561:
[----:B------:R-:W-:-:S04]  /*0540*/  VIADD R23, R20, 0xfffffe00 ;  /* 0xfffffe0014177836 */ /* 0x000fc80000000000 */
[----:B0-----:R-:W-:-:S05]  /*0550*/  IMAD.WIDE R24, R23, 0x8, R4 ;  /* 0x0000000817187825 */ /* 0x001fca00078e0204 */
[----:B------:R-:W2:Y:S04]  /*0560*/  LDG.E.64 R18, desc[UR8][R24.64] ;  /* 0x0000000818127981 */ /* 0x000ea8000c1e1b00 */
[----:B-----5:R0:W5:Y:S04]  /*0570*/  LDG.E.64 R14, desc[UR8][R24.64+0x800] ;  /* 0x00080008180e7981 */ /* 0x020168000c1e1b00 */
[----:B------:R0:W5:Y:S04]  /*0580*/  LDG.E.64 R12, desc[UR8][R24.64+0x1000] ;  /* 0x00100008180c7981 */ /* 0x000168000c1e1b00 */
[----:B------:R0:W5:Y:S01]  /*0590*/  LDG.E.64 R10, desc[UR8][R24.64+0x1800] ;  /* 0x00180008180a7981 */ /* 0x000162000c1e1b00 */
[----:B-1----:R-:W-:Y:S01]  /*05a0*/  IADD3 R26, P1, PT, R23, R6, RZ ;  /* 0x00000006171a7210 */ /* 0x002fe20007f3e0ff */
[----:B------:R-:W-:Y:S01]  /*05b0*/  BSSY.RECONVERGENT B2, `(.L_x_553) ;  /* 0x0000016000027945 */ /* 0x000fe20003800200 */
[----:B------:R-:W-:-:S02]  /*05c0*/  IMAD.MOV.U32 R21, RZ, RZ, R9 ;  /* 0x000000ffff157224 */ /* 0x000fc400078e0009 */
[----:B------:R-:W-:Y:S01]  /*05d0*/  IMAD.MOV.U32 R22, RZ, RZ, R8 ;  /* 0x000000ffff167224 */ /* 0x000fe200078e0008 */
[----:B------:R-:W-:Y:S01]  /*05e0*/  LEA.HI.X.SX32 R23, R23, R7, 0x1, P1 ;  /* 0x0000000717177211 */ /* 0x000fe200008f0eff */
[----:B------:R-:W-:Y:S02]  /*05f0*/  IMAD.MOV.U32 R16, RZ, RZ, R2 ;  /* 0x000000ffff107224 */ /* 0x000fe400078e0002 */
[----:B------:R-:W-:Y:S01]  /*0600*/  IMAD.MOV.U32 R17, RZ, RZ, R3 ;  /* 0x000000ffff117224 */ /* 0x000fe200078e0003 */
        /* <DEDUP_REMOVED lines=16> */
.L_x_554:
[----:B------:R-:W-:Y:S05]  /*0710*/  BSYNC.RECONVERGENT B2 ;  /* 0x0000000000027941 */ /* 0x000fea0003800200 */
.L_x_553:
[----:B-----5:R-:W-:Y:S01]  /*0720*/  DSETP.GEU.AND P0, PT, R16, R14, PT ;  /* 0x0000000e1000722a */ /* 0x020fe20003f0e000 */
[C---:B------:R-:W-:Y:S01]  /*0730*/  VIADD R2, R20.reuse, 0xffffff00 ;  /* 0xffffff0014027836 */ /* 0x040fe20000000000 */
[----:B------:R-:W-:Y:S01]  /*0740*/  BSSY.RECONVERGENT B2, `(.L_x_555) ;  /* 0x0000017000027945 */ /* 0x000fe20003800200 */
[----:B------:R-:W-:Y:S02]  /*0750*/  VIADD R8, R20, 0x100 ;  /* 0x0000010014087836 */ /* 0x000fe40000000000 */
[----:B------:R-:W-:Y:S01]  /*0760*/  IMAD.MOV.U32 R18, RZ, RZ, R21 ;  /* 0x000000ffff127224 */ /* 0x000fe200078e0015 */
[C---:B------:R-:W-:Y:S01]  /*0770*/  IADD3 R24, P1, PT, R2.reuse, R6, RZ ;  /* 0x0000000602187210 */ /* 0x040fe20007f3e0ff */
[----:B------:R-:W-:Y:S02]  /*0780*/  IMAD.MOV.U32 R9, RZ, RZ, R22 ;  /* 0x000000ffff097224 */ /* 0x000fe400078e0016 */
[----:B------:R-:W-:Y:S01]  /*0790*/  IMAD.MOV.U32 R3, RZ, RZ, R17 ;  /* 0x000000ffff037224 */ /* 0x000fe200078e0011 */
[----:B------:R-:W-:Y:S01]  /*07a0*/  LEA.HI.X.SX32 R19, R2, R7, 0x1, P1 ;  /* 0x0000000702137211 */ /* 0x000fe200008f0eff */
        /* <DEDUP_REMOVED lines=16> */
.L_x_556:
[----:B------:R-:W-:Y:S05]  /*08b0*/  BSYNC.RECONVERGENT B2 ;  /* 0x0000000000027941 */ /* 0x000fea0003800200 */
.L_x_555:
[----:B------:R-:W-:Y:S01]  /*08c0*/  DSETP.GEU.AND P0, PT, R2, R12, PT ;  /* 0x0000000c0200722a */ /* 0x000fe20003f0e000 */
[-C--:B------:R-:W-:Y:S01]  /*08d0*/  IADD3 R19, P1, PT, R20, R6.reuse, RZ ;  /* 0x0000000614137210 */ /* 0x080fe20007f3e0ff */
[----:B------:R-:W-:Y:S01]  /*08e0*/  BSSY.RECONVERGENT B2, `(.L_x_557) ;  /* 0x0000016000027945 */ /* 0x000fe20003800200 */
[----:B------:R-:W-:Y:S01]  /*08f0*/  IADD3 R21, P2, PT, R8, R6, RZ ;  /* 0x0000000608157210 */ /* 0x000fe20007f5e0ff */
[----:B------:R-:W-:Y:S01]  /*0900*/  IMAD.MOV.U32 R16, RZ, RZ, R18 ;  /* 0x000000ffff107224 */ /* 0x000fe200078e0012 */
[----:B------:R-:W-:Y:S01]  /*0910*/  LEA.HI.X.SX32 R22, R20, R7, 0x1, P1 ;  /* 0x0000000714167211 */ /* 0x000fe200008f0eff */
        /* <DEDUP_REMOVED lines=18> */
.L_x_558:
[----:B------:R-:W-:Y:S05]  /*0a40*/  BSYNC.RECONVERGENT B2 ;  /* 0x0000000000027941 */ /* 0x000fea0003800200 */
.L_x_557:
[----:B------:R-:W-:Y:S01]  /*0a50*/  DSETP.GEU.AND P0, PT, R14, R10, PT ;  /* 0x0000000a0e00722a */ /* 0x000fe20003f0e000 */
[----:B------:R-:W-:Y:S01]  /*0a60*/  BSSY.RECONVERGENT B2, `(.L_x_559) ;  /* 0x0000015000027945 */ /* 0x000fe20003800200 */
[----:B------:R-:W-:Y:S01]  /*0a70*/  LEA.HI.X.SX32 R12, R8, R7, 0x1, P2 ;  /* 0x00000007080c7211 */ /* 0x000fe200010f0eff */
        /* <DEDUP_REMOVED lines=19> */
.L_x_560:
[----:B------:R-:W-:Y:S05]  /*0bb0*/  BSYNC.RECONVERGENT B2 ;  /* 0x0000000000027941 */ /* 0x000fea0003800200 */
.L_x_559:
[C---:B------:R-:W-:Y:S02]  /*0bc0*/  VIADD R10, R20.reuse, 0x200 ;  /* 0x00000200140a7836 */ /* 0x040fe40000000000 */
[----:B------:R-:W-:-:S03]  /*0bd0*/  VIADD R20, R20, 0x400 ;  /* 0x0000040014147836 */ /* 0x000fc60000000000 */
[----:B------:R-:W-:-:S13]  /*0be0*/  ISETP.GE.AND P0, PT, R10, UR5, PT ;  /* 0x000000050a007c0c */ /* 0x000fda000bf06270 */
[----:B------:R-:W-:Y:S05]  /*0bf0*/  @!P0 BRA `(.L_x_561) ;  /* 0xfffffff800508947 */ /* 0x000fea000383ffff */
.L_x_547:
[----:B------:R-:W-:Y:S05]  /*0c00*/  BSYNC.RECONVERGENT B1 ;  /* 0x0000000000017941 */ /* 0x000fea0003800200 */
.L_x_546:
[----:B------:R-:W0:Y:S02]  /*0c10*/  LDCU UR4, c[0x0][0x398] ;  /* 0x00007300ff0477ac */ /* 0x000e240008000800 */
[----:B0-----:R-:W-:-:S09]  /*0c20*/  UISETP.GE.AND UP0, UPT, UR4, 0x100, UPT ;  /* 0x000001000400788c */ /* 0x001fd2000bf06270 */
[----:B------:R-:W-:Y:S05]  /*0c30*/  BRA.U !UP0, `(.L_x_562) ;  /* 0x0000001108e47547 */ /* 0x000fea000b800000 */
        /* <DEDUP_REMOVED lines=27> */
.L_x_564:
[----:B------:R-:W-:Y:S05]  /*0df0*/  BSYNC.RECONVERGENT B1 ;  /* 0x0000000000017941 */ /* 0x000fea0003800200 */
.L_x_563:
        /* <DEDUP_REMOVED lines=26> */
.L_x_566:
[----:B------:R-:W-:Y:S05]  /*0fa0*/  BSYNC.RECONVERGENT B1 ;  /* 0x0000000000017941 */ /* 0x000fea0003800200 */
.L_x_565:
        /* <DEDUP_REMOVED lines=26> */
.L_x_568:
[----:B------:R-:W-:Y:S05]  /*1150*/  BSYNC.RECONVERGENT B1 ;  /* 0x0000000000017941 */ /* 0x000fea0003800200 */
.L_x_567:
        /* <DEDUP_REMOVED lines=26> */
.L_x_570:
[----:B------:R-:W-:Y:S05]  /*1300*/  BSYNC.RECONVERGENT B1 ;  /* 0x0000000000017941 */ /* 0x000fea0003800200 */
.L_x_569:
        /* <DEDUP_REMOVED lines=27> */
.L_x_572:
[----:B------:R-:W-:Y:S05]  /*14c0*/  BSYNC.RECONVERGENT B1 ;  /* 0x0000000000017941 */ /* 0x000fea0003800200 */
.L_x_571:
        /* <DEDUP_REMOVED lines=10> */
.L_x_574:
[----:B------:R-:W-:Y:S05]  /*1570*/  BSYNC.RECONVERGENT B1 ;  /* 0x0000000000017941 */ /* 0x000fea0003800200 */
.L_x_573:
        /* <DEDUP_REMOVED lines=31> */
.L_x_577:
[----:B------:R-:W-:Y:S05]  /*1770*/  BSYNC.RECONVERGENT B1 ;  /* 0x0000000000017941 */ /* 0x000fea0003800200 */
.L_x_576:
[----:B------:R0:W1:Y:S01]  /*1780*/  LDS.128 R16, [R0+0x30] ;  /* 0x0000300000107984 */ /* 0x0000620000000c00 */
[----:B------:R-:W-:Y:S01]  /*1790*/  DSETP.GEU.AND P0, PT, R20, R6, PT ;  /* 0x000000061400722a */ /* 0x000fe20003f0e000 */
[----:B------:R-:W-:Y:S01]  /*17a0*/  BSSY.RECONVERGENT B1, `(.L_x_578) ;  /* 0x0000014000017945 */ /* 0x000fe20003800200 */
[----:B------:R-:W-:Y:S02]  /*17b0*/  IMAD.MOV.U32 R27, RZ, RZ, R22 ;  /* 0x000000ffff1b7224 */ /* 0x000fe400078e0016 */
[----:B------:R-:W-:Y:S02]  /*17c0*/  IMAD.MOV.U32 R25, RZ, RZ, R23 ;  /* 0x000000ffff197224 */ /* 0x000fe400078e0017 */
[----:B------:R-:W-:Y:S02]  /*17d0*/  IMAD.MOV.U32 R2, RZ, RZ, R20 ;  /* 0x000000ffff027224 */ /* 0x000fe400078e0014 */
[----:B------:R-:W-:-:S06]  /*17e0*/  IMAD.MOV.U32 R3, RZ, RZ, R21 ;  /* 0x000000ffff037224 */ /* 0x000fcc00078e0015 */
[----:B0-----:R-:W-:Y:S05]  /*17f0*/  @!P0 BRA `(.L_x_579) ;  /* 0x0000000000388947 */ /* 0x001fea0003800000 */
[----:B------:R-:W-:Y:S01]  /*1800*/  DSETP.GEU.AND P0, PT, R6, R20, PT ;  /* 0x000000140600722a */ /* 0x000fe20003f0e000 */
[----:B-1----:R-:W-:Y:S02]  /*1810*/  IMAD.MOV.U32 R27, RZ, RZ, R16 ;  /* 0x000000ffff1b7224 */ /* 0x002fe400078e0010 */
        /* <DEDUP_REMOVED lines=12> */
.L_x_579:
[----:B------:R-:W-:Y:S05]  /*18e0*/  BSYNC.RECONVERGENT B1 ;  /* 0x0000000000017941 */ /* 0x000fea0003800200 */
.L_x_578:
[----:B------:R0:W2:Y:S01]  /*18f0*/  LDS.128 R4, [R0+0x40] ;  /* 0x0000400000047984 */ /* 0x0000a20000000c00 */
[----:B-1----:R-:W-:Y:S01]  /*1900*/  DSETP.GEU.AND P0, PT, R2, R18, PT ;  /* 0x000000120200722a */ /* 0x002fe20003f0e000 */
[----:B------:R-:W-:Y:S01]  /*1910*/  BSSY.RECONVERGENT B1, `(.L_x_580) ;  /* 0x0000014000017945 */ /* 0x000fe20003800200 */
[----:B------:R-:W-:Y:S02]  /*1920*/  IMAD.MOV.U32 R29, RZ, RZ, R27 ;  /* 0x000000ffff1d7224 */ /* 0x000fe400078e001b */
[----:B------:R-:W-:Y:S02]  /*1930*/  IMAD.MOV.U32 R23, RZ, RZ, R25 ;  /* 0x000000ffff177224 */ /* 0x000fe400078e0019 */
[----:B------:R-:W-:Y:S02]  /*1940*/  IMAD.MOV.U32 R20, RZ, RZ, R2 ;  /* 0x000000ffff147224 */ /* 0x000fe400078e0002 */
[----:B------:R-:W-:-:S06]  /*1950*/  IMAD.MOV.U32 R21, RZ, RZ, R3 ;  /* 0x000000ffff157224 */ /* 0x000fcc00078e0003 */
[----:B0-----:R-:W-:Y:S05]  /*1960*/  @!P0 BRA `(.L_x_581) ;  /* 0x0000000000388947 */ /* 0x001fea0003800000 */
        /* <DEDUP_REMOVED lines=14> */
.L_x_581:
[----:B------:R-:W-:Y:S05]  /*1a50*/  BSYNC.RECONVERGENT B1 ;  /* 0x0000000000017941 */ /* 0x000fea0003800200 */
.L_x_580:
[----:B------:R0:W1:Y:S01]  /*1a60*/  LDS.128 R16, [R0+0x50] ;  /* 0x0000500000107984 */ /* 0x0000620000000c00 */
[----:B--2---:R-:W-:Y:S01]  /*1a70*/  DSETP.GEU.AND P0, PT, R20, R6, PT ;  /* 0x000000061400722a */ /* 0x004fe20003f0e000 */
        /* <DEDUP_REMOVED lines=20> */
.L_x_583:
[----:B------:R-:W-:Y:S05]  /*1bc0*/  BSYNC.RECONVERGENT B1 ;  /* 0x0000000000017941 */ /* 0x000fea0003800200 */
.L_x_582:
        /* <DEDUP_REMOVED lines=21> */
.L_x_585:
[----:B------:R-:W-:Y:S05]  /*1d20*/  BSYNC.RECONVERGENT B1 ;  /* 0x0000000000017941 */ /* 0x000fea0003800200 */
.L_x_584:
        /* <DEDUP_REMOVED lines=21> */
.L_x_587:
[----:B------:R-:W-:Y:S05]  /*1e80*/  BSYNC.RECONVERGENT B1 ;  /* 0x0000000000017941 */ /* 0x000fea0003800200 */
.L_x_586:
[----:B------:R-:W-:Y:S01]  /*1e90*/  DSETP.GEU.AND P0, PT, R6, R10, PT ;  /* 0x0000000a0600722a */ /* 0x000fe20003f0e000 */
        /* <DEDUP_REMOVED lines=19> */
.L_x_562:
        /* <DEDUP_REMOVED lines=33> */
.L_x_589:
[----:B------:R-:W-:Y:S05]  /*21e0*/  BSYNC.RECONVERGENT B1 ;  /* 0x0000000000017941 */ /* 0x000fea0003800200 */
.L_x_588:
        /* <DEDUP_REMOVED lines=27> */
.L_x_591:
[----:B------:R-:W-:Y:S05]  /*23a0*/  BSYNC.RECONVERGENT B1 ;  /* 0x0000000000017941 */ /* 0x000fea0003800200 */
.L_x_590:
        /* <DEDUP_REMOVED lines=27> */
.L_x_593:
[----:B------:R-:W-:Y:S05]  /*2560*/  BSYNC.RECONVERGENT B1 ;  /* 0x0000000000017941 */ /* 0x000fea0003800200 */
.L_x_592:
        /* <DEDUP_REMOVED lines=27> */
.L_x_595:
[----:B------:R-:W-:Y:S05]  /*2720*/  BSYNC.RECONVERGENT B1 ;  /* 0x0000000000017941 */ /* 0x000fea0003800200 */
.L_x_594:
        /* <DEDUP_REMOVED lines=28> */
.L_x_597:
[----:B------:R-:W-:Y:S05]  /*28f0*/  BSYNC.RECONVERGENT B1 ;  /* 0x0000000000017941 */ /* 0x000fea0003800200 */
.L_x_596:
        /* <DEDUP_REMOVED lines=10> */
.L_x_599:
[----:B------:R-:W-:Y:S05]  /*29a0*/  BSYNC.RECONVERGENT B1 ;  /* 0x0000000000017941 */ /* 0x000fea0003800200 */
.L_x_598:
        /* <DEDUP_REMOVED lines=35> */
.L_x_601:
[----:B------:R-:W-:Y:S05]  /*2be0*/  BSYNC.RECONVERGENT B1 ;  /* 0x0000000000017941 */ /* 0x000fea0003800200 */
.L_x_600:
        /* <DEDUP_REMOVED lines=32> */
.L_x_603:
[----:B------:R-:W-:Y:S05]  /*2df0*/  BSYNC.RECONVERGENT B1 ;  /* 0x0000000000017941 */ /* 0x000fea0003800200 */
.L_x_602:
        /* <DEDUP_REMOVED lines=32> */
.L_x_605:
[----:B------:R-:W-:Y:S05]  /*3000*/  BSYNC.RECONVERGENT B1 ;  /* 0x0000000000017941 */ /* 0x000fea0003800200 */
.L_x_604:
        /* <DEDUP_REMOVED lines=32> */
.L_x_607:
[----:B------:R-:W-:Y:S05]  /*3210*/  BSYNC.RECONVERGENT B1 ;  /* 0x0000000000017941 */ /* 0x000fea0003800200 */
.L_x_606:
        /* <DEDUP_REMOVED lines=32> */
.L_x_609:
[----:B------:R-:W-:Y:S05]  /*3420*/  BSYNC.RECONVERGENT B1 ;  /* 0x0000000000017941 */ /* 0x000fea0003800200 */
.L_x_608:
        /* <DEDUP_REMOVED lines=32> */
.L_x_611:
[----:B------:R-:W-:Y:S05]  /*3630*/  BSYNC.RECONVERGENT B1 ;  /* 0x0000000000017941 */ /* 0x000fea0003800200 */
.L_x_610:
        /* <DEDUP_REMOVED lines=30> */
.L_x_543:
[----:B------:R-:W1:Y:S01]  /*3820*/  S2R R0, SR_TID.X ;  /* 0x0000000000007919 */ /* 0x000e620000002100 */
[----:B------:R-:W1:Y:S01]  /*3830*/  LDC.64 R18, c[0x0][0x380] ;  /* 0x0000e000ff127b82 */ /* 0x000e620000000a00 */
[----:B------:R-:W2:Y:S01]  /*3840*/  LDCU.64 UR6, c[0x0][0x388] ;  /* 0x00007100ff0677ac */ /* 0x000ea20008000a00 */
[----:B-1----:R-:W-:-:S05]  /*3850*/  IMAD.WIDE.U32 R18, R0, 0x8, R18 ;  /* 0x0000000800127825 */ /* 0x002fca00078e0012 */
[----:B0-----:R-:W3:Y:S04]  /*3860*/  LDG.E.64 R2, desc[UR8][R18.64] ;  /* 0x0000000812027981 */ /* 0x001ee8000c1e1b00 */
[----:B------:R-:W3:Y:S04]  /*3870*/  LDG.E.64 R4, desc[UR8][R18.64+0x800] ;  /* 0x0008000812047981 */ /* 0x000ee8000c1e1b00 */
[----:B------:R-:W4:Y:S04]  /*3880*/  LDG.E.64 R8, desc[UR8][R18.64+0x1000] ;  /* 0x0010000812087981 */ /* 0x000f28000c1e1b00 */
[----:B------:R-:W2:Y:S04]  /*3890*/  LDG.E.64 R10, desc[UR8][R18.64+0x1800] ;  /* 0x00180008120a7981 */ /* 0x000ea8000c1e1b00 */
[----:B------:R0:W5:Y:S01]  /*38a0*/  LDG.E.64 R6, desc[UR8][R18.64+0x2000] ;  /* 0x0020000812067981 */ /* 0x000162000c1e1b00 */
[----:B------:R-:W-:Y:S01]  /*38b0*/  BSSY.RECONVERGENT B1, `(.L_x_612) ;  /* 0x0000016000017945 */ /* 0x000fe20003800200 */
[----:B---3--:R-:W-:-:S06]  /*38c0*/  DSETP.GEU.AND P0, PT, R4, R2, PT ;  /* 0x000000020400722a */ /* 0x008fcc0003f0e000 */
[----:B------:R-:W-:Y:S02]  /*38d0*/  FSEL R2, R4, R2, !P0 ;  /* 0x0000000204027208 */ /* 0x000fe40004000000 */
[----:B------:R-:W-:-:S06]  /*38e0*/  FSEL R3, R5, R3, !P0 ;  /* 0x0000000305037208 */ /* 0x000fcc0004000000 */
[----:B----4-:R-:W-:-:S06]  /*38f0*/  DSETP.GEU.AND P1, PT, R8, R2, PT ;  /* 0x000000020800722a */ /* 0x010fcc0003f2e000 */
[----:B------:R-:W-:Y:S01]  /*3900*/  FSEL R4, R8, R2, !P1 ;  /* 0x0000000208047208 */ /* 0x000fe20004800000 */
[C---:B------:R-:W-:Y:S01]  /*3910*/  VIADD R8, R0.reuse, 0x200 ;  /* 0x0000020000087836 */ /* 0x040fe20000000000 */
[----:B------:R-:W-:Y:S01]  /*3920*/  FSEL R5, R9, R3, !P1 ;  /* 0x0000000309057208 */ /* 0x000fe20004800000 */
[----:B------:R-:W-:Y:S02]  /*3930*/  VIADD R3, R0, 0x100 ;  /* 0x0000010000037836 */ /* 0x000fe40000000000 */
[----:B------:R-:W-:-:S03]  /*3940*/  IMAD.MOV.U32 R2, RZ, RZ, R4 ;  /* 0x000000ffff027224 */ /* 0x000fc600078e0004 */
[----:B--2---:R-:W-:Y:S01]  /*3950*/  DSETP.GEU.AND P2, PT, R4, R10, PT ;  /* 0x0000000a0400722a */ /* 0x004fe20003f4e000 */
        /* <DEDUP_REMOVED lines=11> */
.L_x_613:
[----:B------:R-:W-:Y:S05]  /*3a10*/  BSYNC.RECONVERGENT B1 ;  /* 0x0000000000017941 */ /* 0x000fea0003800200 */
.L_x_612:
[----:B-----5:R-:W-:Y:S01]  /*3a20*/  DSETP.GEU.AND P0, PT, R2, R6, PT ;  /* 0x000000060200722a */ /* 0x020fe20003f0e000 */
[----:B------:R-:W-:Y:S01]  /*3a30*/  IMAD.MOV.U32 R14, RZ, RZ, RZ ;  /* 0x000000ffff0e7224 */ /* 0x000fe200078e00ff */
[----:B------:R-:W-:Y:S01]  /*3a40*/  LOP3.LUT R8, R0, 0x400, RZ, 0xfc, !PT ;  /* 0x0000040000087812 */ /* 0x000fe200078efcff */
[----:B------:R-:W-:Y:S01]  /*3a50*/  BSSY.RECONVERGENT B1, `(.L_x_614) ;  /* 0x0000015000017945 */ /* 0x000fe20003800200 */
[----:B------:R-:W-:Y:S02]  /*3a60*/  IADD3 R13, P2, PT, R9, UR6, RZ ;  /* 0x00000006090d7c10 */ /* 0x000fe4000ff5e0ff */
[----:B------:R-:W-:Y:S02]  /*3a70*/  IADD3 R10, P1, PT, R8, UR6, RZ ;  /* 0x00000006080a7c10 */ /* 0x000fe4000ff3e0ff */
[----:B------:R-:W-:Y:S01]  /*3a80*/  IADD3.X R12, PT, PT, R14, UR7, RZ, P2, !PT ;  /* 0x000000070e0c7c10 */ /* 0x000fe200097fe4ff */
[----:B------:R-:W-:Y:S02]  /*3a90*/  IMAD.MOV.U32 R4, RZ, RZ, R13 ;  /* 0x000000ffff047224 */ /* 0x000fe400078e000d */
[----:B------:R-:W-:-:S02]  /*3aa0*/  IMAD.X R11, RZ, RZ, UR7, P1 ;  /* 0x00000007ff0b7e24 */ /* 0x000fc400088e06ff */
[----:B------:R-:W-:Y:S01]  /*3ab0*/  IMAD.MOV.U32 R5, RZ, RZ, R12 ;  /* 0x000000ffff057224 */ /* 0x000fe200078e000c */
[----:B------:R-:W-:Y:S06]  /*3ac0*/  @!P0 BRA `(.L_x_615) ;  /* 0x0000000000348947 */ /* 0x000fec0003800000 */
[----:B------:R-:W-:Y:S01]  /*3ad0*/  DSETP.GEU.AND P1, PT, R6, R2, PT ;  /* 0x000000020600722a */ /* 0x000fe20003f2e000 */
[----:B------:R-:W-:Y:S02]  /*3ae0*/  IMAD.MOV.U32 R4, RZ, RZ, R10 ;  /* 0x000000ffff047224 */ /* 0x000fe400078e000a */
[----:B------:R-:W-:-:S11]  /*3af0*/  IMAD.MOV.U32 R5, RZ, RZ, R11 ;  /* 0x000000ffff057224 */ /* 0x000fd600078e000b */
[----:B------:R-:W-:-:S04]  /*3b00*/  @P1 ISETP.GE.U32.AND P0, PT, R9, R8, PT ;  /* 0x000000080900120c */ /* 0x000fc80003f06070 */
[----:B------:R-:W-:-:S04]  /*3b10*/  @P1 ISETP.GE.AND.EX P0, PT, R14, RZ, PT, P0 ;  /* 0x000000ff0e00120c */ /* 0x000fc80003f06300 */
[----:B------:R-:W-:Y:S01]  /*3b20*/  @P1 FSEL R8, R2, R6, !P0 ;  /* 0x0000000602081208 */ /* 0x000fe20004000000 */
[----:B------:R-:W-:Y:S01]  /*3b30*/  IMAD.MOV.U32 R2, RZ, RZ, R6 ;  /* 0x000000ffff027224 */ /* 0x000fe200078e0006 */
[----:B------:R-:W-:Y:S01]  /*3b40*/  @P1 FSEL R9, R3, R7, !P0 ;  /* 0x0000000703091208 */ /* 0x000fe20004000000 */
[----:B------:R-:W-:Y:S01]  /*3b50*/  IMAD.MOV.U32 R3, RZ, RZ, R7 ;  /* 0x000000ffff037224 */ /* 0x000fe200078e0007 */
[----:B------:R-:W-:Y:S01]  /*3b60*/  @P1 SEL R4, R13, R10, !P0 ;  /* 0x0000000a0d041207 */ /* 0x000fe20004000000 */
[----:B------:R-:W-:Y:S01]  /*3b70*/  @P1 IMAD.MOV.U32 R2, RZ, RZ, R8 ;  /* 0x000000ffff021224 */ /* 0x000fe200078e0008 */
[----:B------:R-:W-:Y:S01]  /*3b80*/  @P1 SEL R5, R12, R11, !P0 ;  /* 0x0000000b0c051207 */ /* 0x000fe20004000000 */
[----:B------:R-:W-:-:S07]  /*3b90*/  @P1 IMAD.MOV.U32 R3, RZ, RZ, R9 ;  /* 0x000000ffff031224 */ /* 0x000fce00078e0009 */
.L_x_615:
[----:B------:R-:W-:Y:S05]  /*3ba0*/  BSYNC.RECONVERGENT B1 ;  /* 0x0000000000017941 */ /* 0x000fea0003800200 */
.L_x_614:
[----:B------:R-:W-:Y:S01]  /*3bb0*/  UISETP.GE.U32.AND UP0, UPT, UR4, 0xa00, UPT ;  /* 0x00000a000400788c */ /* 0x000fe2000bf06070 */
[----:B------:R-:W-:Y:S02]  /*3bc0*/  IMAD.MOV.U32 R7, RZ, RZ, 0x500 ;  /* 0x00000500ff077424 */ /* 0x000fe400078e00ff */
[----:B------:R-:W-:Y:S01]  /*3bd0*/  IMAD.MOV.U32 R6, RZ, RZ, RZ ;  /* 0x000000ffff067224 */ /* 0x000fe200078e00ff */
[----:B------:R-:W-:-:S09]  /*3be0*/  UISETP.GE.U32.AND.EX UP0, UPT, UR5, URZ, UPT, UP0 ;  /* 0x000000ff0500728c */ /* 0x000fd2000bf06100 */
[----:B------:R-:W-:Y:S05]  /*3bf0*/  BRA.U !UP0, `(.L_x_616) ;  /* 0x0000000908107547 */ /* 0x000fea000b800000 */
[----:B------:R-:W-:Y:S01]  /*3c00*/  IMAD.MOV.U32 R7, RZ, RZ, 0x500 ;  /* 0x00000500ff077424 */ /* 0x000fe200078e00ff */
[----:B------:R-:W0:Y:S01]  /*3c10*/  LDCU.64 UR6, c[0x0][0x388] ;  /* 0x00007100ff0677ac */ /* 0x000e220008000a00 */
[----:B------:R-:W-:Y:S01]  /*3c20*/  IMAD.MOV.U32 R6, RZ, RZ, RZ ;  /* 0x000000ffff067224 */ /* 0x000fe200078e00ff */
[----:B------:R-:W1:Y:S06]  /*3c30*/  LDCU.64 UR4, c[0x0][0x398] ;  /* 0x00007300ff0477ac */ /* 0x000e6c0008000a00 */
.L_x_627:
[----:B------:R-:W-:-:S04]  /*3c40*/  LEA R26, P0, R7, R18, 0x3 ;  /* 0x00000012071a7211 */ /* 0x000fc800078018ff */
[----:B------:R-:W-:-:S05]  /*3c50*/  LEA.HI.X R27, R7, R19, R6, 0x3, P0 ;  /* 0x00000013071b7211 */ /* 0x000fca00000f1c06 */
[----:B------:R-:W2:Y:S04]  /*3c60*/  LDG.E.64 R16, desc[UR8][R26.64] ;  /* 0x000000081a107981 */ /* 0x000ea8000c1e1b00 */
[----:B------:R3:W5:Y:S04]  /*3c70*/  LDG.E.64 R14, desc[UR8][R26.64+0x800] ;  /* 0x000800081a0e7981 */ /* 0x000768000c1e1b00 */
[----:B------:R3:W5:Y:S04]  /*3c80*/  LDG.E.64 R12, desc[UR8][R26.64+0x1000] ;  /* 0x001000081a0c7981 */ /* 0x000768000c1e1b00 */
[----:B------:R3:W5:Y:S04]  /*3c90*/  LDG.E.64 R10, desc[UR8][R26.64+0x1800] ;  /* 0x001800081a0a7981 */ /* 0x000768000c1e1b00 */
[----:B------:R3:W5:Y:S01]  /*3ca0*/  LDG.E.64 R8, desc[UR8][R26.64+0x2000] ;  /* 0x002000081a087981 */ /* 0x000762000c1e1b00 */
[----:B0-----:R-:W-:Y:S01]  /*3cb0*/  IADD3 R23, P1, P2, R7, UR6, R0 ;  /* 0x0000000607177c10 */ /* 0x001fe2000fa3e000 */
[----:B------:R-:W-:Y:S01]  /*3cc0*/  BSSY.RECONVERGENT B1, `(.L_x_617) ;  /* 0x0000016000017945 */ /* 0x000fe20003800200 */
[----:B------:R-:W-:-:S02]  /*3cd0*/  IMAD.MOV.U32 R25, RZ, RZ, R4 ;  /* 0x000000ffff197224 */ /* 0x000fc400078e0004 */
[----:B------:R-:W-:Y:S01]  /*3ce0*/  IMAD.MOV.U32 R24, RZ, RZ, R5 ;  /* 0x000000ffff187224 */ /* 0x000fe200078e0005 */
[----:B------:R-:W-:Y:S01]  /*3cf0*/  IADD3.X R22, PT, PT, R6, UR7, RZ, P1, P2 ;  /* 0x0000000706167c10 */ /* 0x000fe20008fe44ff */
[----:B------:R-:W-:Y:S02]  /*3d00*/  IMAD.MOV.U32 R20, RZ, RZ, R2 ;  /* 0x000000ffff147224 */ /* 0x000fe400078e0002 */
[----:B------:R-:W-:Y:S01]  /*3d10*/  IMAD.MOV.U32 R21, RZ, RZ, R3 ;  /* 0x000000ffff157224 */ /* 0x000fe200078e0003 */
[----:B--2---:R-:W-:-:S14]  /*3d20*/  DSETP.GEU.AND P0, PT, R2, R16, PT ;  /* 0x000000100200722a */ /* 0x004fdc0003f0e000 */
[----:B---3--:R-:W-:Y:S05]  /*3d30*/  @!P0 BRA `(.L_x_618) ;  /* 0x0000000000388947 */ /* 0x008fea0003800000 */
        /* <DEDUP_REMOVED lines=14> */
.L_x_618:
[----:B-1----:R-:W-:Y:S05]  /*3e20*/  BSYNC.RECONVERGENT B1 ;  /* 0x0000000000017941 */ /* 0x002fea0003800200 */
.L_x_617:
[----:B-----5:R-:W-:Y:S01]  /*3e30*/  DSETP.GEU.AND P0, PT, R20, R14, PT ;  /* 0x0000000e1400722a */ /* 0x020fe20003f0e000 */
[----:B------:R-:W-:Y:S01]  /*3e40*/  BSSY.RECONVERGENT B1, `(.L_x_619) ;  /* 0x0000014000017945 */ /* 0x000fe20003800200 */
[----:B------:R-:W-:Y:S02]  /*3e50*/  IMAD.MOV.U32 R17, RZ, RZ, R25 ;  /* 0x000000ffff117224 */ /* 0x000fe400078e0019 */
[----:B------:R-:W-:Y:S02]  /*3e60*/  IMAD.MOV.U32 R16, RZ, RZ, R24 ;  /* 0x000000ffff107224 */ /* 0x000fe400078e0018 */
[----:B------:R-:W-:Y:S02]  /*3e70*/  IMAD.MOV.U32 R2, RZ, RZ, R20 ;  /* 0x000000ffff027224 */ /* 0x000fe400078e0014 */
[----:B------:R-:W-:-:S06]  /*3e80*/  IMAD.MOV.U32 R3, RZ, RZ, R21 ;  /* 0x000000ffff037224 */ /* 0x000fcc00078e0015 */
[----:B------:R-:W-:Y:S05]  /*3e90*/  @!P0 BRA `(.L_x_620) ;  /* 0x0000000000388947 */ /* 0x000fea0003800000 */
[----:B------:R-:W-:Y:S01]  /*3ea0*/  DSETP.GEU.AND P0, PT, R14, R20, PT ;  /* 0x000000140e00722a */ /* 0x000fe20003f0e000 */
[----:B------:R-:W-:Y:S01]  /*3eb0*/  IADD3 R17, P1, PT, R23, 0x100, RZ ;  /* 0x0000010017117810 */ /* 0x000fe20007f3e0ff */
[----:B------:R-:W-:Y:S02]  /*3ec0*/  IMAD.MOV.U32 R2, RZ, RZ, R14 ;  /* 0x000000ffff027224 */ /* 0x000fe400078e000e */
[----:B------:R-:W-:Y:S02]  /*3ed0*/  IMAD.MOV.U32 R3, RZ, RZ, R15 ;  /* 0x000000ffff037224 */ /* 0x000fe400078e000f */
[----:B------:R-:W-:-:S08]  /*3ee0*/  IMAD.X R16, RZ, RZ, R22, P1 ;  /* 0x000000ffff107224 */ /* 0x000fd000008e0616 */
        /* <DEDUP_REMOVED lines=9> */
.L_x_620:
[----:B------:R-:W-:Y:S05]  /*3f80*/  BSYNC.RECONVERGENT B1 ;  /* 0x0000000000017941 */ /* 0x000fea0003800200 */
.L_x_619:
        /* <DEDUP_REMOVED lines=11> */
[----:B------:R-:W-:Y:S02]  /*4040*/  IMAD.X R15, RZ, RZ, R22, P1 ;  /* 0x000000ffff0f7224 */ /* 0x000fe400008e0616 */
[----:B------:R-:W-:Y:S02]  /*4050*/  IMAD.MOV.U32 R20, RZ, RZ, R14 ;  /* 0x000000ffff147224 */ /* 0x000fe400078e000e */
[----:B------:R-:W-:-:S04]  /*4060*/  IMAD.MOV.U32 R21, RZ, RZ, R15 ;  /* 0x000000ffff157224 */ /* 0x000fc800078e000f */
        /* <DEDUP_REMOVED lines=9> */
.L_x_622:
[----:B------:R-:W-:Y:S05]  /*4100*/  BSYNC.RECONVERGENT B1 ;  /* 0x0000000000017941 */ /* 0x000fea0003800200 */
.L_x_621:
        /* <DEDUP_REMOVED lines=21> */
.L_x_624:
[----:B------:R-:W-:Y:S05]  /*4260*/  BSYNC.RECONVERGENT B1 ;  /* 0x0000000000017941 */ /* 0x000fea0003800200 */
.L_x_623:
        /* <DEDUP_REMOVED lines=21> */
.L_x_626:
[----:B------:R-:W-:Y:S05]  /*43c0*/  BSYNC.RECONVERGENT B1 ;  /* 0x0000000000017941 */ /* 0x000fea0003800200 */
.L_x_625:
[----:B------:R-:W-:-:S04]  /*43d0*/  IADD3 R8, P1, PT, R7, 0xa00, RZ ;  /* 0x00000a0007087810 */ /* 0x000fc80007f3e0ff */
[----:B------:R-:W-:Y:S01]  /*43e0*/  ISETP.GT.U32.AND P0, PT, R8, UR4, PT ;  /* 0x0000000408007c0c */ /* 0x000fe2000bf04070 */
[----:B------:R-:W-:Y:S01]  /*43f0*/  IMAD.X R8, RZ, RZ, R6, P1 ;  /* 0x000000ffff087224 */ /* 0x000fe200008e0606 */
[----:B------:R-:W-:-:S04]  /*4400*/  IADD3 R7, P1, PT, R7, 0x500, RZ ;  /* 0x0000050007077810 */ /* 0x000fc80007f3e0ff */
[----:B------:R-:W-:Y:S01]  /*4410*/  ISETP.GT.AND.EX P0, PT, R8, UR5, PT, P0 ;  /* 0x0000000508007c0c */ /* 0x000fe2000bf04300 */
[----:B------:R-:W-:-:S12]  /*4420*/  IMAD.X R6, RZ, RZ, R6, P1 ;  /* 0x000000ffff067224 */ /* 0x000fd800008e0606 */
[----:B------:R-:W-:Y:S05]  /*4430*/  @!P0 BRA `(.L_x_627) ;  /* 0xfffffff800008947 */ /* 0x000fea000383ffff */
.L_x_616:
        /* <DEDUP_REMOVED lines=8> */
[----:B------:R-:W-:Y:S01]  /*44c0*/  BSSY.RECONVERGENT B2, `(.L_x_630) ;  /* 0x0000032000027945 */ /* 0x000fe20003800200 */
[----:B------:R-:W-:Y:S02]  /*44d0*/  IMAD.MOV.U32 R10, RZ, RZ, R0 ;  /* 0x000000ffff0a7224 */ /* 0x000fe400078e0000 */
[----:B------:R-:W-:-:S04]  /*44e0*/  IADD3 R11, PT, PT, -R7, UR4, R8 ;  /* 0x00000004070b7c10 */ /* 0x000fc8000fffe108 */
[----:B------:R-:W-:-:S04]  /*44f0*/  LOP3.LUT R8, R11, 0x300, RZ, 0xc0, !PT ;  /* 0x000003000b087812 */ /* 0x000fc800078ec0ff */
[----:B------:R-:W-:-:S13]  /*4500*/  ISETP.NE.AND P0, PT, R8, 0x300, PT ;  /* 0x000003000800780c */ /* 0x000fda0003f05270 */
[----:B------:R-:W-:Y:S05]  /*4510*/  @!P0 BRA `(.L_x_631) ;  /* 0x0000000000b08947 */ /* 0x000fea0003800000 */
[----:B------:R-:W0:Y:S01]  /*4520*/  LDCU.64 UR10, c[0x0][0x380] ;  /* 0x00007000ff0a77ac */ /* 0x000e220008000a00 */
[----:B------:R-:W-:Y:S01]  /*4530*/  IADD3 R18, P0, PT, R0, R7, RZ ;  /* 0x0000000700127210 */ /* 0x000fe20007f1e0ff */
[----:B------:R-:W-:Y:S01]  /*4540*/  IMAD.MOV.U32 R10, RZ, RZ, R0 ;  /* 0x000000ffff0a7224 */ /* 0x000fe200078e0000 */
[----:B------:R-:W-:-:S03]  /*4550*/  LEA.HI R8, R11, 0x1, RZ, 0x18 ;  /* 0x000000010b087811 */ /* 0x000fc600078fc0ff */
[----:B------:R-:W-:Y:S01]  /*4560*/  IMAD.X R23, RZ, RZ, R6, P0 ;  /* 0x000000ffff177224 */ /* 0x000fe200000e0606 */
[----:B------:R-:W-:Y:S02]  /*4570*/  LOP3.LUT R8, R8, 0x3, RZ, 0xc0, !PT ;  /* 0x0000000308087812 */ /* 0x000fe400078ec0ff */
[----:B------:R-:W-:-:S03]  /*4580*/  IADD3 R19, P0, PT, R18, UR6, RZ ;  /* 0x0000000612137c10 */ /* 0x000fc6000ff1e0ff */
[----:B------:R-:W-:Y:S01]  /*4590*/  IMAD.MOV R12, RZ, RZ, -R8 ;  /* 0x000000ffff0c7224 */ /* 0x000fe200078e0a08 */
[----:B0-----:R-:W-:-:S04]  /*45a0*/  LEA R17, P1, R18, UR10, 0x3 ;  /* 0x0000000a12117c11 */ /* 0x001fc8000f8218ff */
[----:B------:R-:W-:Y:S02]  /*45b0*/  LEA.HI.X R18, R18, UR11, R23, 0x3, P1 ;  /* 0x0000000b12127c11 */ /* 0x000fe400088f1c17 */
[----:B------:R-:W-:-:S07]  /*45c0*/  IADD3.X R23, PT, PT, R23, UR7, RZ, P0, !PT ;  /* 0x0000000717177c10 */ /* 0x000fce00087fe4ff */
.L_x_634:
        /* <DEDUP_REMOVED lines=27> */
.L_x_633:
[----:B------:R-:W-:Y:S05]  /*4780*/  BSYNC.RECONVERGENT B3 ;  /* 0x0000000000037941 */ /* 0x000fea0003800200 */
.L_x_632:
[----:B------:R-:W-:Y:S01]  /*4790*/  IADD3 R19, P0, PT, R19, 0x100, RZ ;  /* 0x0000010013137810 */ /* 0x000fe20007f1e0ff */
[----:B------:R-:W-:Y:S02]  /*47a0*/  VIADD R10, R10, 0x100 ;  /* 0x000001000a0a7836 */ /* 0x000fe40000000000 */
[----:B------:R-:W-:Y:S02]  /*47b0*/  IMAD.X R18, RZ, RZ, R18, P3 ;  /* 0x000000ffff127224 */ /* 0x000fe400018e0612 */
[----:B------:R-:W-:Y:S01]  /*47c0*/  IMAD.X R23, RZ, RZ, R23, P0 ;  /* 0x000000ffff177224 */ /* 0x000fe200000e0617 */
[----:B------:R-:W-:Y:S07]  /*47d0*/  @P2 BRA `(.L_x_634) ;  /* 0xfffffffc007c2947 */ /* 0x000fee000383ffff */
.L_x_631:
[----:B------:R-:W-:Y:S05]  /*47e0*/  BSYNC.RECONVERGENT B2 ;  /* 0x0000000000027941 */ /* 0x000fea0003800200 */
.L_x_630:
[----:B------:R-:W-:-:S13]  /*47f0*/  ISETP.GE.U32.AND P0, PT, R11, 0x300, PT ;  /* 0x000003000b00780c */ /* 0x000fda0003f06070 */
[----:B------:R-:W-:Y:S05]  /*4800*/  @!P0 BRA `(.L_x_629) ;  /* 0x0000000400c88947 */ /* 0x000fea0003800000 */
[----:B------:R-:W0:Y:S01]  /*4810*/  LDC.64 R14, c[0x0][0x380] ;  /* 0x0000e000ff0e7b82 */ /* 0x000e220000000a00 */
[----:B------:R-:W-:-:S07]  /*4820*/  VIADD R20, R10, 0x200 ;  /* 0x000002000a147836 */ /* 0x000fce0000000000 */
[----:B------:R-:W1:Y:S02]  /*4830*/  LDC.64 R12, c[0x0][0x388] ;  /* 0x0000e200ff0c7b82 */ /* 0x000e640000000a00 */
.L_x_643:
[----:B------:R-:W-:-:S05]  /*4840*/  VIADD R8, R20, 0xfffffe00 ;  /* 0xfffffe0014087836 */ /* 0x000fca0000000000 */
[----:B------:R-:W-:-:S05]  /*4850*/  IADD3 R9, P0, PT, R8, R7, RZ ;  /* 0x0000000708097210 */ /* 0x000fca0007f1e0ff */
[----:B------:R-:W-:Y:S01]  /*4860*/  IMAD.X R8, RZ, RZ, R6, P0 ;  /* 0x000000ffff087224 */ /* 0x000fe200000e0606 */
[----:B0-----:R-:W-:-:S04]  /*4870*/  LEA R16, P0, R9, R14, 0x3 ;  /* 0x0000000e09107211 */ /* 0x001fc800078018ff */
[----:B------:R-:W-:-:S05]  /*4880*/  LEA.HI.X R17, R9, R15, R8, 0x3, P0 ;  /* 0x0000000f09117211 */ /* 0x000fca00000f1c08 */
[----:B------:R-:W2:Y:S04]  /*4890*/  LDG.E.64 R18, desc[UR8][R16.64] ;  /* 0x0000000810127981 */ /* 0x000ea8000c1e1b00 */
[----:B------:R0:W5:Y:S01]  /*48a0*/  LDG.E.64 R10, desc[UR8][R16.64+0x800] ;  /* 0x00080008100a7981 */ /* 0x000162000c1e1b00 */
[----:B-1----:R-:W-:Y:S01]  /*48b0*/  IADD3 R25, P1, PT, R9, R12, RZ ;  /* 0x0000000c09197210 */ /* 0x002fe20007f3e0ff */
[----:B------:R-:W-:Y:S01]  /*48c0*/  BSSY.RECONVERGENT B2, `(.L_x_635) ;  /* 0x0000016000027945 */ /* 0x000fe20003800200 */
[----:B------:R-:W-:Y:S02]  /*48d0*/  IMAD.MOV.U32 R23, RZ, RZ, R4 ;  /* 0x000000ffff177224 */ /* 0x000fe400078e0004 */
[----:B------:R-:W-:Y:S02]  /*48e0*/  IMAD.MOV.U32 R22, RZ, RZ, R5 ;  /* 0x000000ffff167224 */ /* 0x000fe400078e0005 */
[----:B------:R-:W-:-:S02]  /*48f0*/  IMAD.X R24, R8, 0x1, R13, P1 ;  /* 0x0000000108187824 */ /* 0x000fc400008e060d */
        /* <DEDUP_REMOVED lines=18> */
.L_x_636:
[----:B------:R-:W-:Y:S05]  /*4a20*/  BSYNC.RECONVERGENT B2 ;  /* 0x0000000000027941 */ /* 0x000fea0003800200 */
.L_x_635:
[----:B------:R0:W5:Y:S04]  /*4a30*/  LDG.E.64 R2, desc[UR8][R16.64+0x1000] ;  /* 0x0010000810027981 */ /* 0x000168000c1e1b00 */
[----:B------:R0:W5:Y:S02]  /*4a40*/  LDG.E.64 R18, desc[UR8][R16.64+0x1800] ;  /* 0x0018000810127981 */ /* 0x000164000c1e1b00 */
[----:B-----5:R-:W-:Y:S01]  /*4a50*/  DSETP.GEU.AND P0, PT, R8, R10, PT ;  /* 0x0000000a0800722a */ /* 0x020fe20003f0e000 */
[----:B------:R-:W-:Y:S01]  /*4a60*/  VIADD R4, R20, 0xffffff00 ;  /* 0xffffff0014047836 */ /* 0x000fe20000000000 */
[----:B------:R-:W-:Y:S01]  /*4a70*/  BSSY.RECONVERGENT B2, `(.L_x_637) ;  /* 0x0000016000027945 */ /* 0x000fe20003800200 */
[----:B------:R-:W-:Y:S02]  /*4a80*/  IMAD.MOV.U32 R24, RZ, RZ, R23 ;  /* 0x000000ffff187224 */ /* 0x000fe400078e0017 */
[----:B------:R-:W-:Y:S01]  /*4a90*/  IMAD.MOV.U32 R25, RZ, RZ, R22 ;  /* 0x000000ffff197224 */ /* 0x000fe200078e0016 */
[----:B------:R-:W-:Y:S01]  /*4aa0*/  IADD3 R26, P1, P2, R7, R12, R4 ;  /* 0x0000000c071a7210 */ /* 0x000fe20007a3e004 */
[----:B------:R-:W-:-:S02]  /*4ab0*/  IMAD.MOV.U32 R4, RZ, RZ, R8 ;  /* 0x000000ffff047224 */ /* 0x000fc400078e0008 */
[----:B------:R-:W-:Y:S01]  /*4ac0*/  IMAD.MOV.U32 R5, RZ, RZ, R9 ;  /* 0x000000ffff057224 */ /* 0x000fe200078e0009 */
[----:B------:R-:W-:-:S04]  /*4ad0*/  IADD3.X R27, PT, PT, R6, R13, RZ, P1, P2 ;  /* 0x0000000d061b7210 */ /* 0x000fc80000fe44ff */
        /* <DEDUP_REMOVED lines=15> */
.L_x_638:
[----:B------:R-:W-:Y:S05]  /*4bd0*/  BSYNC.RECONVERGENT B2 ;  /* 0x0000000000027941 */ /* 0x000fea0003800200 */
.L_x_637:
[----:B------:R-:W-:Y:S01]  /*4be0*/  DSETP.GEU.AND P0, PT, R4, R2, PT ;  /* 0x000000020400722a */ /* 0x000fe20003f0e000 */
[----:B------:R-:W-:Y:S01]  /*4bf0*/  VIADD R10, R20, 0x100 ;  /* 0x00000100140a7836 */ /* 0x000fe20000000000 */
[CC--:B------:R-:W-:Y:S01]  /*4c00*/  IADD3 R17, P1, P4, R7.reuse, R12.reuse, R20 ;  /* 0x0000000c07117210 */ /* 0x0c0fe20007c3e014 */
[----:B------:R-:W-:Y:S01]  /*4c10*/  BSSY.RECONVERGENT B2, `(.L_x_639) ;  /* 0x0000016000027945 */ /* 0x000fe20003800200 */
[----:B------:R-:W-:Y:S02]  /*4c20*/  IMAD.MOV.U32 R11, RZ, RZ, R24 ;  /* 0x000000ffff0b7224 */ /* 0x000fe400078e0018 */
[----:B------:R-:W-:Y:S01]  /*4c30*/  IADD3 R10, P2, P3, R7, R12, R10 ;  /* 0x0000000c070a7210 */ /* 0x000fe20007b5e00a */
[----:B------:R-:W-:Y:S01]  /*4c40*/  IMAD.MOV.U32 R16, RZ, RZ, R25 ;  /* 0x000000ffff107224 */ /* 0x000fe200078e0019 */
[----:B------:R-:W-:Y:S01]  /*4c50*/  IADD3.X R22, PT, PT, R6, R13, RZ, P1, P4 ;  /* 0x0000000d06167210 */ /* 0x000fe20000fe84ff */
        /* <DEDUP_REMOVED lines=17> */
.L_x_640:
[----:B------:R-:W-:Y:S05]  /*4d70*/  BSYNC.RECONVERGENT B2 ;  /* 0x0000000000027941 */ /* 0x000fea0003800200 */
.L_x_639:
        /* <DEDUP_REMOVED lines=22> */
.L_x_642:
[----:B------:R-:W-:Y:S05]  /*4ee0*/  BSYNC.RECONVERGENT B2 ;  /* 0x0000000000027941 */ /* 0x000fea0003800200 */
.L_x_641:
[C---:B------:R-:W-:Y:S02]  /*4ef0*/  VIADD R8, R20.reuse, 0x200 ;  /* 0x0000020014087836 */ /* 0x040fe40000000000 */
[----:B------:R-:W-:-:S03]  /*4f00*/  VIADD R20, R20, 0x400 ;  /* 0x0000040014147836 */ /* 0x000fc60000000000 */
[----:B------:R-:W-:-:S13]  /*4f10*/  ISETP.GE.AND P0, PT, R8, R21, PT ;  /* 0x000000150800720c */ /* 0x000fda0003f06270 */
[----:B------:R-:W-:Y:S05]  /*4f20*/  @!P0 BRA `(.L_x_643) ;  /* 0xfffffff800448947 */ /* 0x000fea000383ffff */
.L_x_629:
[----:B------:R-:W-:Y:S05]  /*4f30*/  BSYNC.RECONVERGENT B1 ;  /* 0x0000000000017941 */ /* 0x000fea0003800200 */
.L_x_628:
        /* <DEDUP_REMOVED lines=27> */
.L_x_645:
[----:B------:R-:W-:Y:S05]  /*50f0*/  BSYNC.RECONVERGENT B1 ;  /* 0x0000000000017941 */ /* 0x000fea0003800200 */
.L_x_644:
        /* <DEDUP_REMOVED lines=26> */
.L_x_647:
[----:B------:R-:W-:Y:S05]  /*52a0*/  BSYNC.RECONVERGENT B1 ;  /* 0x0000000000017941 */ /* 0x000fea0003800200 */
.L_x_646:
        /* <DEDUP_REMOVED lines=26> */
.L_x_649:
[----:B------:R-:W-:Y:S05]  /*5450*/  BSYNC.RECONVERGENT B1 ;  /* 0x0000000000017941 */ /* 0x000fea0003800200 */
.L_x_648:
        /* <DEDUP_REMOVED lines=26> */
.L_x_651:
[----:B------:R-:W-:Y:S05]  /*5600*/  BSYNC.RECONVERGENT B1 ;  /* 0x0000000000017941 */ /* 0x000fea0003800200 */
.L_x_650:
        /* <DEDUP_REMOVED lines=27> */
.L_x_653:
[----:B------:R-:W-:Y:S05]  /*57c0*/  BSYNC.RECONVERGENT B1 ;  /* 0x0000000000017941 */ /* 0x000fea0003800200 */
.L_x_652:
        /* <DEDUP_REMOVED lines=10> */
.L_x_655:
[----:B------:R-:W-:Y:S05]  /*5870*/  BSYNC.RECONVERGENT B1 ;  /* 0x0000000000017941 */ /* 0x000fea0003800200 */
.L_x_654:
        /* <DEDUP_REMOVED lines=31> */
.L_x_657:
[----:B------:R-:W-:Y:S05]  /*5a70*/  BSYNC.RECONVERGENT B1 ;  /* 0x0000000000017941 */ /* 0x000fea0003800200 */
.L_x_656:
        /* <DEDUP_REMOVED lines=22> */
.L_x_659:
[----:B------:R-:W-:Y:S05]  /*5be0*/  BSYNC.RECONVERGENT B1 ;  /* 0x0000000000017941 */ /* 0x000fea0003800200 */
.L_x_658:
        /* <DEDUP_REMOVED lines=22> */
.L_x_661:
[----:B------:R-:W-:Y:S05]  /*5d50*/  BSYNC.RECONVERGENT B1 ;  /* 0x0000000000017941 */ /* 0x000fea0003800200 */
.L_x_660:
        /* <DEDUP_REMOVED lines=22> */
.L_x_663:
[----:B------:R-:W-:Y:S05]  /*5ec0*/  BSYNC.RECONVERGENT B1 ;  /* 0x0000000000017941 */ /* 0x000fea0003800200 */
.L_x_662:
        /* <DEDUP_REMOVED lines=21> */
.L_x_665:
[----:B------:R-:W-:Y:S05]  /*6020*/  BSYNC.RECONVERGENT B1 ;  /* 0x0000000000017941 */ /* 0x000fea0003800200 */
.L_x_664:
        /* <DEDUP_REMOVED lines=21> */
.L_x_667:
[----:B------:R-:W-:Y:S05]  /*6180*/  BSYNC.RECONVERGENT B1 ;  /* 0x0000000000017941 */ /* 0x000fea0003800200 */
.L_x_666:
[----:B------:R-:W-:Y:S01]  /*6190*/  DSETP.GEU.AND P0, PT, R6, R10, PT ;  /* 0x0000000a0600722a */ /* 0x000fe20003f0e000 */
[----:B------:R-:W-:Y:S02]  /*61a0*/  IMAD.MOV.U32 R16, RZ, RZ, R13 ;  /* 0x000000ffff107224 */ /* 0x000fe400078e000d */
[----:B------:R-:W-:Y:S02]  /*61b0*/  IMAD.MOV.U32 R17, RZ, RZ, R12 ;  /* 0x000000ffff117224 */ /* 0x000fe400078e000c */
[----:B------:R-:W-:Y:S02]  /*61c0*/  IMAD.MOV.U32 R2, RZ, RZ, R6 ;  /* 0x000000ffff027224 */ /* 0x000fe400078e0006 */
[----:B------:R-:W-:-:S07]  /*61d0*/  IMAD.MOV.U32 R3, RZ, RZ, R7 ;  /* 0x000000ffff037224 */ /* 0x000fce00078e0007 */
[----:B------:R-:W-:Y:S05]  /*61e0*/  @!P0 BRA `(.L_x_575) ;  /* 0x0000000000348947 */ /* 0x000fea0003800000 */
[----:B------:R2:W0:Y:S01]  /*61f0*/  LDS.64 R16, [R0+0x80] ;  /* 0x0000800000107984 */ /* 0x0004220000000a00 */
[----:B------:R-:W-:Y:S01]  /*6200*/  DSETP.GEU.AND P0, PT, R10, R6, PT ;  /* 0x000000060a00722a */ /* 0x000fe20003f0e000 */
[----:B------:R-:W-:Y:S02]  /*6210*/  IMAD.MOV.U32 R2, RZ, RZ, R10 ;  /* 0x000000ffff027224 */ /* 0x000fe400078e000a */
[----:B------:R-:W-:-:S11]  /*6220*/  IMAD.MOV.U32 R3, RZ, RZ, R11 ;  /* 0x000000ffff037224 */ /* 0x000fd600078e000b */
[----:B--2---:R-:W-:Y:S05]  /*6230*/  @!P0 BRA `(.L_x_575) ;  /* 0x0000000000208947 */ /* 0x004fea0003800000 */
[CC--:B0-----:R-:W-:Y:S02]  /*6240*/  ISETP.GE.U32.AND P0, PT, R13.reuse, R16.reuse, PT ;  /* 0x000000100d00720c */ /* 0x0c1fe40003f06070 */
[----:B------:R-:W-:Y:S02]  /*6250*/  ISETP.LT.U32.AND P2, PT, R13, R16, PT ;  /* 0x000000100d00720c */ /* 0x000fe40003f41070 */
[CC--:B------:R-:W-:Y:S02]  /*6260*/  ISETP.GE.AND.EX P0, PT, R12.reuse, R17.reuse, PT, P0 ;  /* 0x000000110c00720c */ /* 0x0c0fe40003f06300 */
[----:B------:R-:W-:Y:S02]  /*6270*/  ISETP.LT.AND.EX P2, PT, R12, R17, PT, P2 ;  /* 0x000000110c00720c */ /* 0x000fe40003f41320 */
[----:B------:R-:W-:Y:S02]  /*6280*/  FSEL R2, R6, R10, !P0 ;  /* 0x0000000a06027208 */ /* 0x000fe40004000000 */
[----:B------:R-:W-:-:S02]  /*6290*/  FSEL R3, R7, R11, !P0 ;  /* 0x0000000b07037208 */ /* 0x000fc40004000000 */
[----:B------:R-:W-:Y:S02]  /*62a0*/  SEL R16, R13, R16, P2 ;  /* 0x000000100d107207 */ /* 0x000fe40001000000 */
[----:B------:R-:W-:-:S07]  /*62b0*/  SEL R17, R12, R17, P2 ;  /* 0x000000110c117207 */ /* 0x000fce0001000000 */
.L_x_575:
[----:B------:R-:W-:Y:S05]  /*62c0*/  BSYNC.RECONVERGENT B0 ;  /* 0x0000000000007941 */ /* 0x000fea0003800200 */
.L_x_542:
[----:B------:R-:W-:Y:S05]  /*62d0*/  @P1 EXIT ;  /* 0x000000000000194d */ /* 0x000fea0003800000 */
[----:B01----:R-:W0:Y:S02]  /*62e0*/  LDC.64 R4, c[0x0][0x390] ;  /* 0x0000e400ff047b82 */ /* 0x003e240000000a00 */
[----:B0-----:R-:W-:Y:S04]  /*62f0*/  STG.E.64 desc[UR8][R4.64], R2 ;  /* 0x0000000204007986 */ /* 0x001fe8000c101b08 */
[----:B---34-:R-:W-:Y:S01]  /*6300*/  STG.E.64 desc[UR8][R4.64+0x8], R16 ;  /* 0x0000081004007986 */ /* 0x018fe2000c101b08 */
[----:B------:R-:W-:Y:S05]  /*6310*/  EXIT ;  /* 0x000000000000794d */ /* 0x000fea0003800000 */
.L_x_668:
        /* <DEDUP_REMOVED lines=14> */
.L_x_1069:


//--------------------- .text._ZN6thrust24THRUST_300001_SM_1000_NS8cuda_cub4core6detail13_kernel_agentINS1_8__reduce11ReduceAgentIPN4cuda3std3__45tupleIJdlEEESC_SB_iNS1_9__extrema9arg_min_fIdlNS9_4lessIdEEEEEEJSC_SC_iSH_EEEvDpT0_ --------------------------
	.section	.text._ZN6thrust24THRUST_300001_SM_1000_NS8cuda_cub4core6detail13_kernel_agentINS1_8__reduce11ReduceAgentIPN4cuda3std3__45tupleIJdlEEESC_SB_iNS1_9__extrema9arg_min_fIdlNS9_4lessIdEEEEEEJSC_SC_iSH_EEEvDpT0_,"ax",@progbits
	.align	128
        .global         _ZN6thrust24THRUST_300001_SM_1000_NS8cuda_cub4core6detail13_kernel_agentINS1_8__reduce11ReduceAgentIPN4cuda3std3__45tupleIJdlEEESC_SB_iNS1_9__extrema9arg_min_fIdlNS9_4lessIdEEEEEEJSC_SC_iSH_EEEvDpT0_
        .type           _ZN6thrust24THRUST_300001_SM_1000_NS8cuda_cub4core6detail13_kernel_agentINS1_8__reduce11ReduceAgentIPN4cuda3std3__45tupleIJdlEEESC_SB_iNS1_9__extrema9arg_min_fIdlNS9_4lessIdEEEEEEJSC_SC_iSH_EEEvDpT0_,@function
        .size           _ZN6thrust24THRUST_300001_SM_1000_NS8cuda_cub4core6detail13_kernel_agentINS1_8__reduce11ReduceAgentIPN4cuda3std3__45tupleIJdlEEESC_SB_iNS1_9__extrema9arg_min_fIdlNS9_4lessIdEEEEEEJSC_SC_iSH_EEEvDpT0_,(.L_x_1070 - _ZN6thrust24THRUST_300001_SM_1000_NS8cuda_cub4core6detail13_kernel_agentINS1_8__reduce11ReduceAgentIPN4cuda3std3__45tupleIJdlEEESC_SB_iNS1_9__extrema9arg_min_fIdlNS9_4lessIdEEEEEEJSC_SC_iSH_EEEvDpT0_)
        .other          _ZN6thrust24THRUST_300001_SM_1000_NS8cuda_cub4core6detail13_kernel_agentINS1_8__reduce11ReduceAgentIPN4cuda3std3__45tupleIJdlEEESC_SB_iNS1_9__extrema9arg_min_fIdlNS9_4lessIdEEEEEEJSC_SC_iSH_EEEvDpT0_,@"STO_CUDA_ENTRY STV_DEFAULT"
_ZN6thrust24THRUST_300001_SM_1000_NS8cuda_cub4core6detail13_kernel_agentINS1_8__reduce11ReduceAgentIPN4cuda3std3__45tupleIJdlEEESC_SB_iNS1_9__extrema9arg_min_fIdlNS9_4lessIdEEEEEEJSC_SC_iSH_EEEvDpT0_:
.text._ZN6thrust24THRUST_300001_SM_1000_NS8cuda_cub4core6detail13_kernel_agentINS1_8__reduce11ReduceAgentIPN4cuda3std3__45tupleIJdlEEESC_SB_iNS1_9__extrema9arg_min_fIdlNS9_4lessIdEEEEEEJSC_SC_iSH_EEEvDpT0_:
        /* <DEDUP_REMOVED lines=21> */
.L_x_672:
[----:B0-----:R-:W-:Y:S05]  /*0150*/  BSYNC.RECONVERGENT B1 ;  /* 0x0000000000017941 */ /* 0x001fea0003800200 */
.L_x_671:
        /* <DEDUP_REMOVED lines=15> */
.L_x_679:
        /* <DEDUP_REMOVED lines=27> */
.L_x_678:
[----:B------:R-:W-:Y:S05]  /*0400*/  BSYNC.RECONVERGENT B3 ;  /* 0x0000000000037941 */ /* 0x000fea0003800200 */
.L_x_677:
[----:B------:R-:W-:Y:S02]  /*0410*/  IMAD.X R9, RZ, RZ, R9, P3 ;  /* 0x000000ffff097224 */ /* 0x000fe400018e0609 */
[----:B------:R-:W-:Y:S01]  /*0420*/  VIADD R6, R6, 0x100 ;  /* 0x0000010006067836 */ /* 0x000fe20000000000 */
[----:B------:R-:W-:Y:S06]  /*0430*/  @P2 BRA `(.L_x_679) ;  /* 0xfffffffc00842947 */ /* 0x000fec000383ffff */
.L_x_676:
[----:B------:R-:W-:Y:S05]  /*0440*/  BSYNC.RECONVERGENT B2 ;  /* 0x0000000000027941 */ /* 0x000fea0003800200 */
.L_x_675:
[----:B-1----:R-:W0:Y:S01]  /*0450*/  LDC.64 R8, c[0x0][0x380] ;  /* 0x0000e000ff087b82 */ /* 0x002e220000000a00 */
[----:B------:R-:W-:-:S13]  /*0460*/  ISETP.GE.U32.AND P0, PT, R16, 0x300, PT ;  /* 0x000003001000780c */ /* 0x000fda0003f06070 */
[----:B------:R-:W-:Y:S05]  /*0470*/  @!P0 BRA `(.L_x_674) ;  /* 0x0000000400888947 */ /* 0x000fea0003800000 */
.L_x_688:
        /* <DEDUP_REMOVED lines=27> */
.L_x_681:
[----:B------:R-:W-:Y:S05]  /*0630*/  BSYNC.RECONVERGENT B2 ;  /* 0x0000000000027941 */ /* 0x000fea0003800200 */
.L_x_680:
        /* <DEDUP_REMOVED lines=22> */
.L_x_683:
[----:B------:R-:W-:Y:S05]  /*07a0*/  BSYNC.RECONVERGENT B2 ;  /* 0x0000000000027941 */ /* 0x000fea0003800200 */
.L_x_682:
        /* <DEDUP_REMOVED lines=22> */
.L_x_685:
[----:B------:R-:W-:Y:S05]  /*0910*/  BSYNC.RECONVERGENT B2 ;  /* 0x0000000000027941 */ /* 0x000fea0003800200 */
.L_x_684:
        /* <DEDUP_REMOVED lines=20> */
.L_x_687:
[----:B------:R-:W-:Y:S05]  /*0a60*/  BSYNC.RECONVERGENT B2 ;  /* 0x0000000000027941 */ /* 0x000fea0003800200 */
.L_x_686:
[----:B------:R-:W-:-:S05]  /*0a70*/  VIADD R6, R6, 0x400 ;  /* 0x0000040006067836 */ /* 0x000fca0000000000 */
[----:B------:R-:W-:-:S13]  /*0a80*/  ISETP.GE.AND P0, PT, R6, UR5, PT ;  /* 0x0000000506007c0c */ /* 0x000fda000bf06270 */
[----:B------:R-:W-:Y:S05]  /*0a90*/  @!P0 BRA `(.L_x_688) ;  /* 0xfffffff800788947 */ /* 0x000fea000383ffff */
.L_x_674:
[----:B------:R-:W-:Y:S05]  /*0aa0*/  BSYNC.RECONVERGENT B1 ;  /* 0x0000000000017941 */ /* 0x000fea0003800200 */
.L_x_673:
        /* <DEDUP_REMOVED lines=30> */
.L_x_691:
[----:B------:R-:W-:Y:S05]  /*0c90*/  BSYNC.RECONVERGENT B1 ;  /* 0x0000000000017941 */ /* 0x000fea0003800200 */
.L_x_690:
        /* <DEDUP_REMOVED lines=26> */
.L_x_693:
[----:B------:R-:W-:Y:S05]  /*0e40*/  BSYNC.RECONVERGENT B1 ;  /* 0x0000000000017941 */ /* 0x000fea0003800200 */
.L_x_692:
        /* <DEDUP_REMOVED lines=26> */
.L_x_695:
[----:B------:R-:W-:Y:S05]  /*0ff0*/  BSYNC.RECONVERGENT B1 ;  /* 0x0000000000017941 */ /* 0x000fea0003800200 */
.L_x_694:
        /* <DEDUP_REMOVED lines=26> */
.L_x_697:
[----:B------:R-:W-:Y:S05]  /*11a0*/  BSYNC.RECONVERGENT B1 ;  /* 0x0000000000017941 */ /* 0x000fea0003800200 */
.L_x_696:
        /* <DEDUP_REMOVED lines=27> */
.L_x_699:
[----:B------:R-:W-:Y:S05]  /*1360*/  BSYNC.RECONVERGENT B1 ;  /* 0x0000000000017941 */ /* 0x000fea0003800200 */
.L_x_698:
        /* <DEDUP_REMOVED lines=10> */
.L_x_701:
[----:B------:R-:W-:Y:S05]  /*1410*/  BSYNC.RECONVERGENT B1 ;  /* 0x0000000000017941 */ /* 0x000fea0003800200 */
.L_x_700:
        /* <DEDUP_REMOVED lines=31> */
.L_x_704:
[----:B------:R-:W-:Y:S05]  /*1610*/  BSYNC.RECONVERGENT B1 ;  /* 0x0000000000017941 */ /* 0x000fea0003800200 */
.L_x_703:
        /* <DEDUP_REMOVED lines=24> */
.L_x_706:
[----:B------:R-:W-:Y:S05]  /*17a0*/  BSYNC.RECONVERGENT B1 ;  /* 0x0000000000017941 */ /* 0x000fea0003800200 */
.L_x_705:
        /* <DEDUP_REMOVED lines=21> */
.L_x_708:
[----:B------:R-:W-:Y:S05]  /*1900*/  BSYNC.RECONVERGENT B1 ;  /* 0x0000000000017941 */ /* 0x000fea0003800200 */
.L_x_707:
        /* <DEDUP_REMOVED lines=21> */
.L_x_710:
[----:B------:R-:W-:Y:S05]  /*1a60*/  BSYNC.RECONVERGENT B1 ;  /* 0x0000000000017941 */ /* 0x000fea0003800200 */
.L_x_709:
        /* <DEDUP_REMOVED lines=21> */
.L_x_712:
[----:B------:R-:W-:Y:S05]  /*1bc0*/  BSYNC.RECONVERGENT B1 ;  /* 0x0000000000017941 */ /* 0x000fea0003800200 */
.L_x_711:
        /* <DEDUP_REMOVED lines=21> */
.L_x_714:
[----:B------:R-:W-:Y:S05]  /*1d20*/  BSYNC.RECONVERGENT B1 ;  /* 0x0000000000017941 */ /* 0x000fea0003800200 */
.L_x_713:
        /* <DEDUP_REMOVED lines=20> */
.L_x_689:
        /* <DEDUP_REMOVED lines=33> */
.L_x_716:
[----:B------:R-:W-:Y:S05]  /*2080*/  BSYNC.RECONVERGENT B1 ;  /* 0x0000000000017941 */ /* 0x000fea0003800200 */
.L_x_715:
        /* <DEDUP_REMOVED lines=27> */
.L_x_718:
[----:B------:R-:W-:Y:S05]  /*2240*/  BSYNC.RECONVERGENT B1 ;  /* 0x0000000000017941 */ /* 0x000fea0003800200 */
.L_x_717:
        /* <DEDUP_REMOVED lines=27> */
.L_x_720:
[----:B------:R-:W-:Y:S05]  /*2400*/  BSYNC.RECONVERGENT B1 ;  /* 0x0000000000017941 */ /* 0x000fea0003800200 */
.L_x_719:
        /* <DEDUP_REMOVED lines=27> */
.L_x_722:
[----:B------:R-:W-:Y:S05]  /*25c0*/  BSYNC.RECONVERGENT B1 ;  /* 0x0000000000017941 */ /* 0x000fea0003800200 */
.L_x_721:
        /* <DEDUP_REMOVED lines=28> */
.L_x_724:
[----:B------:R-:W-:Y:S05]  /*2790*/  BSYNC.RECONVERGENT B1 ;  /* 0x0000000000017941 */ /* 0x000fea0003800200 */
.L_x_723:
        /* <DEDUP_REMOVED lines=10> */
.L_x_726:
[----:B------:R-:W-:Y:S05]  /*2840*/  BSYNC.RECONVERGENT B1 ;  /* 0x0000000000017941 */ /* 0x000fea0003800200 */
.L_x_725:
        /* <DEDUP_REMOVED lines=35> */
.L_x_728:
[----:B------:R-:W-:Y:S05]  /*2a80*/  BSYNC.RECONVERGENT B1 ;  /* 0x0000000000017941 */ /* 0x000fea0003800200 */
.L_x_727:
        /* <DEDUP_REMOVED lines=32> */
.L_x_730:
[----:B------:R-:W-:Y:S05]  /*2c90*/  BSYNC.RECONVERGENT B1 ;  /* 0x0000000000017941 */ /* 0x000fea0003800200 */
.L_x_729:
        /* <DEDUP_REMOVED lines=32> */
.L_x_732:
[----:B------:R-:W-:Y:S05]  /*2ea0*/  BSYNC.RECONVERGENT B1 ;  /* 0x0000000000017941 */ /* 0x000fea0003800200 */
.L_x_731:
        /* <DEDUP_REMOVED lines=32> */
.L_x_734:
[----:B------:R-:W-:Y:S05]  /*30b0*/  BSYNC.RECONVERGENT B1 ;  /* 0x0000000000017941 */ /* 0x000fea0003800200 */
.L_x_733:
        /* <DEDUP_REMOVED lines=32> */
.L_x_736:
[----:B------:R-:W-:Y:S05]  /*32c0*/  BSYNC.RECONVERGENT B1 ;  /* 0x0000000000017941 */ /* 0x000fea0003800200 */
.L_x_735:
        /* <DEDUP_REMOVED lines=32> */
.L_x_738:
[----:B------:R-:W-:Y:S05]  /*34d0*/  BSYNC.RECONVERGENT B1 ;  /* 0x0000000000017941 */ /* 0x000fea0003800200 */
.L_x_737:
        /* <DEDUP_REMOVED lines=30> */
.L_x_670:
        /* <DEDUP_REMOVED lines=32> */
.L_x_740:
[----:B------:R-:W-:Y:S05]  /*38c0*/  BSYNC.RECONVERGENT B1 ;  /* 0x0000000000017941 */ /* 0x000fea0003800200 */
.L_x_739:
        /* <DEDUP_REMOVED lines=21> */
.L_x_742:
[----:B------:R-:W-:Y:S05]  /*3a20*/  BSYNC.RECONVERGENT B1 ;  /* 0x0000000000017941 */ /* 0x000fea0003800200 */
.L_x_741:
        /* <DEDUP_REMOVED lines=21> */
.L_x_744:
[----:B------:R-:W-:Y:S05]  /*3b80*/  BSYNC.RECONVERGENT B1 ;  /* 0x0000000000017941 */ /* 0x000fea0003800200 */
.L_x_743:
        /* <DEDUP_REMOVED lines=21> */
.L_x_746:
[----:B------:R-:W-:Y:S05]  /*3ce0*/  BSYNC.RECONVERGENT B1 ;  /* 0x0000000000017941 */ /* 0x000fea0003800200 */
.L_x_745:
[----:B------:R-:W-:Y:S01]  /*3cf0*/  UISETP.GE.U32.AND UP0, UPT, UR4, 0xa00, UPT ;  /* 0x00000a000400788c */ /* 0x000fe2000bf06070 */
[----:B------:R-:W-:-:S08]  /*3d00*/  IMAD.MOV.U32 R7, RZ, RZ, 0x500 ;  /* 0x00000500ff077424 */ /* 0x000fd000078e00ff */
[----:B------:R-:W-:Y:S05]  /*3d10*/  BRA.U !UP0, `(.L_x_747) ;  /* 0x0000000908047547 */ /* 0x000fea000b800000 */
[----:B------:R-:W0:Y:S01]  /*3d20*/  LDC.64 R26, c[0x0][0x380] ;  /* 0x0000e000ff1a7b82 */ /* 0x000e220000000a00 */
[----:B------:R-:W-:Y:S01]  /*3d30*/  IMAD.MOV.U32 R7, RZ, RZ, 0x500 ;  /* 0x00000500ff077424 */ /* 0x000fe200078e00ff */
[----:B------:R-:W1:Y:S06]  /*3d40*/  LDCU UR4, c[0x0][0x390] ;  /* 0x00007200ff0477ac */ /* 0x000e6c0008000800 */
.L_x_758:
[----:B------:R-:W-:-:S04]  /*3d50*/  IMAD.IADD R31, R0, 0x1, R7 ;  /* 0x00000001001f7824 */ /* 0x000fc800078e0207 */
[----:B0-----:R-:W-:-:S05]  /*3d60*/  IMAD.WIDE.U32 R30, R31, 0x10, R26 ;  /* 0x000000101f1e7825 */ /* 0x001fca00078e001a */
        /* <DEDUP_REMOVED lines=31> */
.L_x_749:
[----:B-1----:R-:W-:Y:S05]  /*3f60*/  BSYNC.RECONVERGENT B1 ;  /* 0x0000000000017941 */ /* 0x002fea0003800200 */
.L_x_748:
        /* <DEDUP_REMOVED lines=21> */
.L_x_751:
[----:B------:R-:W-:Y:S05]  /*40c0*/  BSYNC.RECONVERGENT B1 ;  /* 0x0000000000017941 */ /* 0x000fea0003800200 */
.L_x_750:
        /* <DEDUP_REMOVED lines=21> */
.L_x_753:
[----:B------:R-:W-:Y:S05]  /*4220*/  BSYNC.RECONVERGENT B1 ;  /* 0x0000000000017941 */ /* 0x000fea0003800200 */
.L_x_752:
        /* <DEDUP_REMOVED lines=21> */
.L_x_755:
[----:B------:R-:W-:Y:S05]  /*4380*/  BSYNC.RECONVERGENT B1 ;  /* 0x0000000000017941 */ /* 0x000fea0003800200 */
.L_x_754:
        /* <DEDUP_REMOVED lines=21> */
.L_x_757:
[----:B------:R-:W-:Y:S05]  /*44e0*/  BSYNC.RECONVERGENT B1 ;  /* 0x0000000000017941 */ /* 0x000fea0003800200 */
.L_x_756:
[C---:B------:R-:W-:Y:S02]  /*44f0*/  VIADD R6, R7.reuse, 0xa00 ;  /* 0x00000a0007067836 */ /* 0x040fe40000000000 */
[----:B------:R-:W-:-:S03]  /*4500*/  VIADD R7, R7, 0x500 ;  /* 0x0000050007077836 */ /* 0x000fc60000000000 */
[----:B------:R-:W-:-:S13]  /*4510*/  ISETP.GT.AND P0, PT, R6, UR4, PT ;  /* 0x0000000406007c0c */ /* 0x000fda000bf04270 */
[----:B------:R-:W-:Y:S05]  /*4520*/  @!P0 BRA `(.L_x_758) ;  /* 0xfffffff800088947 */ /* 0x000fea000383ffff */
.L_x_747:
[----:B------:R-:W-:-:S13]  /*4530*/  ISETP.GE.AND P0, PT, R7, UR4, PT ;  /* 0x0000000407007c0c */ /* 0x000fda000bf06270 */
        /* <DEDUP_REMOVED lines=12> */
[----:B------:R-:W0:Y:S01]  /*4600*/  LDC.64 R8, c[0x0][0x380] ;  /* 0x0000e000ff087b82 */ /* 0x000e220000000a00 */
[----:B------:R-:W-:Y:S01]  /*4610*/  LEA.HI R6, R16, 0x1, RZ, 0x18 ;  /* 0x0000000110067811 */ /* 0x000fe200078fc0ff */
[----:B------:R-:W-:-:S03]  /*4620*/  IMAD.IADD R17, R0, 0x1, R7 ;  /* 0x0000000100117824 */ /* 0x000fc600078e0207 */
[----:B------:R-:W-:Y:S01]  /*4630*/  LOP3.LUT R10, R6, 0x3, RZ, 0xc0, !PT ;  /* 0x00000003060a7812 */ /* 0x000fe200078ec0ff */
[----:B------:R-:W-:-:S04]  /*4640*/  IMAD.MOV.U32 R6, RZ, RZ, R0 ;  /* 0x000000ffff067224 */ /* 0x000fc800078e0000 */
[----:B------:R-:W-:-:S07]  /*4650*/  IMAD.MOV R10, RZ, RZ, -R10 ;  /* 0x000000ffff0a7224 */ /* 0x000fce00078e0a0a */
.L_x_765:
[----:B0-----:R-:W-:-:S05]  /*4660*/  IMAD.WIDE.U32 R14, R17, 0x10, R8 ;  /* 0x00000010110e7825 */ /* 0x001fca00078e0008 */
[----:B------:R-:W2:Y:S01]  /*4670*/  LDG.E.64.CONSTANT R12, desc[UR6][R14.64] ;  /* 0x000000060e0c7981 */ /* 0x000ea2000c1e9b00 */
[----:B------:R-:W-:Y:S01]  /*4680*/  VIADD R10, R10, 0x1 ;  /* 0x000000010a0a7836 */ /* 0x000fe20000000000 */
[----:B------:R-:W-:Y:S04]  /*4690*/  BSSY.RECONVERGENT B3, `(.L_x_763) ;  /* 0x0000017000037945 */ /* 0x000fe80003800200 */
        /* <DEDUP_REMOVED lines=22> */
.L_x_764:
[----:B------:R-:W-:Y:S05]  /*4800*/  BSYNC.RECONVERGENT B3 ;  /* 0x0000000000037941 */ /* 0x000fea0003800200 */
.L_x_763:
[----:B------:R-:W-:Y:S02]  /*4810*/  VIADD R6, R6, 0x100 ;  /* 0x0000010006067836 */ /* 0x000fe40000000000 */
[----:B------:R-:W-:Y:S01]  /*4820*/  VIADD R17, R17, 0x100 ;  /* 0x0000010011117836 */ /* 0x000fe20000000000 */
[----:B------:R-:W-:Y:S06]  /*4830*/  @P2 BRA `(.L_x_765) ;  /* 0xfffffffc00882947 */ /* 0x000fec000383ffff */
.L_x_762:
[----:B------:R-:W-:Y:S05]  /*4840*/  BSYNC.RECONVERGENT B2 ;  /* 0x0000000000027941 */ /* 0x000fea0003800200 */
.L_x_761:
[----:B------:R-:W-:-:S13]  /*4850*/  ISETP.GE.U32.AND P0, PT, R16, 0x300, PT ;  /* 0x000003001000780c */ /* 0x000fda0003f06070 */
[----:B------:R-:W-:Y:S05]  /*4860*/  @!P0 BRA `(.L_x_760) ;  /* 0x0000000400c08947 */ /* 0x000fea0003800000 */
[----:B------:R-:W0:Y:S01]  /*4870*/  LDCU.64 UR8, c[0x0][0x380] ;  /* 0x00007000ff0877ac */ /* 0x000e220008000a00 */
[----:B------:R-:W1:Y:S01]  /*4880*/  LDC.64 R8, c[0x0][0x380] ;  /* 0x0000e000ff087b82 */ /* 0x000e620000000a00 */
[C---:B------:R-:W-:Y:S01]  /*4890*/  IADD3 R17, P0, PT, R6.reuse, R7, RZ ;  /* 0x0000000706117210 */ /* 0x040fe20007f1e0ff */
[----:B------:R-:W-:-:S04]  /*48a0*/  IMAD.IADD R7, R6, 0x1, R7 ;  /* 0x0000000106077824 */ /* 0x000fc800078e0207 */
[----:B------:R-:W-:Y:S01]  /*48b0*/  IMAD.X R10, RZ, RZ, RZ, P0 ;  /* 0x000000ffff0a7224 */ /* 0x000fe200000e06ff */
[----:B0-----:R-:W-:-:S04]  /*48c0*/  LEA R16, P1, R17, UR8, 0x4 ;  /* 0x0000000811107c11 */ /* 0x001fc8000f8220ff */
[----:B------:R-:W-:Y:S02]  /*48d0*/  IADD3 R16, P0, PT, R16, 0x3008, RZ ;  /* 0x0000300810107810 */ /* 0x000fe40007f1e0ff */
[----:B------:R-:W-:-:S05]  /*48e0*/  LEA.HI.X R17, R17, UR9, R10, 0x4, P1 ;  /* 0x0000000911117c11 */ /* 0x000fca00088f240a */
[----:B------:R-:W-:-:S07]  /*48f0*/  IMAD.X R17, RZ, RZ, R17, P0 ;  /* 0x000000ffff117224 */ /* 0x000fce00000e0611 */
.L_x_774:
[----:B-1----:R-:W-:Y:S01]  /*4900*/  IMAD.WIDE.U32 R24, R7, 0x10, R8 ;  /* 0x0000001007187825 */ /* 0x002fe200078e0008 */
[----:B------:R0:W5:Y:S04]  /*4910*/  LDG.E.64.CONSTANT R20, desc[UR6][R16.64+-0x2008] ;  /* 0xffdff80610147981 */ /* 0x000168000c1e9b00 */
[----:B------:R-:W2:Y:S04]  /*4920*/  LDG.E.64.CONSTANT R22, desc[UR6][R24.64] ;  /* 0x0000000618167981 */ /* 0x000ea8000c1e9b00 */
        /* <DEDUP_REMOVED lines=24> */
.L_x_767:
[----:B------:R-:W-:Y:S05]  /*4ab0*/  BSYNC.RECONVERGENT B2 ;  /* 0x0000000000027941 */ /* 0x000fea0003800200 */
.L_x_766:
        /* <DEDUP_REMOVED lines=22> */
.L_x_769:
[----:B------:R-:W-:Y:S05]  /*4c20*/  BSYNC.RECONVERGENT B2 ;  /* 0x0000000000027941 */ /* 0x000fea0003800200 */
.L_x_768:
        /* <DEDUP_REMOVED lines=22> */
.L_x_771:
[----:B------:R-:W-:Y:S05]  /*4d90*/  BSYNC.RECONVERGENT B2 ;  /* 0x0000000000027941 */ /* 0x000fea0003800200 */
.L_x_770:
        /* <DEDUP_REMOVED lines=22> */
.L_x_773:
[----:B------:R-:W-:Y:S05]  /*4f00*/  BSYNC.RECONVERGENT B2 ;  /* 0x0000000000027941 */ /* 0x000fea0003800200 */
.L_x_772:
[----:B------:R-:W-:Y:S01]  /*4f10*/  VIADD R6, R6, 0x400 ;  /* 0x0000040006067836 */ /* 0x000fe20000000000 */
[----:B------:R-:W-:Y:S01]  /*4f20*/  IADD3 R16, P1, PT, R16, 0x4000, RZ ;  /* 0x0000400010107810 */ /* 0x000fe20007f3e0ff */
[----:B------:R-:W-:-:S03]  /*4f30*/  VIADD R7, R7, 0x400 ;  /* 0x0000040007077836 */ /* 0x000fc60000000000 */
[----:B------:R-:W-:Y:S01]  /*4f40*/  ISETP.GE.AND P0, PT, R6, R11, PT ;  /* 0x0000000b0600720c */ /* 0x000fe20003f06270 */
[----:B------:R-:W-:-:S12]  /*4f50*/  IMAD.X R17, RZ, RZ, R17, P1 ;  /* 0x000000ffff117224 */ /* 0x000fd800008e0611 */
[----:B------:R-:W-:Y:S05]  /*4f60*/  @!P0 BRA `(.L_x_774) ;  /* 0xfffffff800648947 */ /* 0x000fea000383ffff */
.L_x_760:
[----:B------:R-:W-:Y:S05]  /*4f70*/  BSYNC.RECONVERGENT B1 ;  /* 0x0000000000017941 */ /* 0x000fea0003800200 */
.L_x_759:
        /* <DEDUP_REMOVED lines=27> */
.L_x_776:
[----:B------:R-:W-:Y:S05]  /*5130*/  BSYNC.RECONVERGENT B1 ;  /* 0x0000000000017941 */ /* 0x000fea0003800200 */
.L_x_775:
        /* <DEDUP_REMOVED lines=26> */
.L_x_778:
[----:B------:R-:W-:Y:S05]  /*52e0*/  BSYNC.RECONVERGENT B1 ;  /* 0x0000000000017941 */ /* 0x000fea0003800200 */
.L_x_777:
        /* <DEDUP_REMOVED lines=26> */
.L_x_780:
[----:B------:R-:W-:Y:S05]  /*5490*/  BSYNC.RECONVERGENT B1 ;  /* 0x0000000000017941 */ /* 0x000fea0003800200 */
.L_x_779:
        /* <DEDUP_REMOVED lines=26> */
.L_x_782:
[----:B------:R-:W-:Y:S05]  /*5640*/  BSYNC.RECONVERGENT B1 ;  /* 0x0000000000017941 */ /* 0x000fea0003800200 */
.L_x_781:
        /* <DEDUP_REMOVED lines=27> */
.L_x_784:
[----:B------:R-:W-:Y:S05]  /*5800*/  BSYNC.RECONVERGENT B1 ;  /* 0x0000000000017941 */ /* 0x000fea0003800200 */
.L_x_783:
        /* <DEDUP_REMOVED lines=10> */
.L_x_786:
[----:B------:R-:W-:Y:S05]  /*58b0*/  BSYNC.RECONVERGENT B1 ;  /* 0x0000000000017941 */ /* 0x000fea0003800200 */
.L_x_785:
        /* <DEDUP_REMOVED lines=31> */
.L_x_788:
[----:B------:R-:W-:Y:S05]  /*5ab0*/  BSYNC.RECONVERGENT B1 ;  /* 0x0000000000017941 */ /* 0x000fea0003800200 */
.L_x_787:
        /* <DEDUP_REMOVED lines=24> */
.L_x_790:
[----:B------:R-:W-:Y:S05]  /*5c40*/  BSYNC.RECONVERGENT B1 ;  /* 0x0000000000017941 */ /* 0x000fea0003800200 */
.L_x_789:
        /* <DEDUP_REMOVED lines=21> */
.L_x_792:
[----:B------:R-:W-:Y:S05]  /*5da0*/  BSYNC.RECONVERGENT B1 ;  /* 0x0000000000017941 */ /* 0x000fea0003800200 */
.L_x_791:
        /* <DEDUP_REMOVED lines=21> */
.L_x_794:
[----:B------:R-:W-:Y:S05]  /*5f00*/  BSYNC.RECONVERGENT B1 ;  /* 0x0000000000017941 */ /* 0x000fea0003800200 */
.L_x_793:
        /* <DEDUP_REMOVED lines=21> */
.L_x_796:
[----:B------:R-:W-:Y:S05]  /*6060*/  BSYNC.RECONVERGENT B1 ;  /* 0x0000000000017941 */ /* 0x000fea0003800200 */
.L_x_795:
        /* <DEDUP_REMOVED lines=21> */
.L_x_798:
[----:B------:R-:W-:Y:S05]  /*61c0*/  BSYNC.RECONVERGENT B1 ;  /* 0x0000000000017941 */ /* 0x000fea0003800200 */
.L_x_797:
        /* <DEDUP_REMOVED lines=19> */
.L_x_702:
[----:B------:R-:W-:Y:S05]  /*6300*/  BSYNC.RECONVERGENT B0 ;  /* 0x0000000000007941 */ /* 0x000fea0003800200 */
.L_x_669:
[----:B------:R-:W-:Y:S05]  /*6310*/  @P1 EXIT ;  /* 0x000000000000194d */ /* 0x000fea0003800000 */
[----:B01----:R-:W0:Y:S02]  /*6320*/  LDC.64 R4, c[0x0][0x388] ;  /* 0x0000e200ff047b82 */ /* 0x003e240000000a00 */
[----:B0-----:R-:W-:Y:S04]  /*6330*/  STG.E.64 desc[UR6][R4.64], R2 ;  /* 0x0000000204007986 */ /* 0x001fe8000c101b06 */
[----:B---34-:R-:W-:Y:S01]  /*6340*/  STG.E.64 desc[UR6][R4.64+0x8], R20 ;  /* 0x0000081404007986 */ /* 0x018fe2000c101b06 */
[----:B------:R-:W-:Y:S05]  /*6350*/  EXIT ;  /* 0x000000000000794d */ /* 0x000fea0003800000 */
.L_x_799:
        /* <DEDUP_REMOVED lines=10> */
.L_x_1070:


//--------------------- .text._ZN6thrust24THRUST_300001_SM_1000_NS8cuda_cub4core6detail13_kernel_agentINS1_8__reduce10DrainAgentIiEEJN3cub18CUB_300001_SM_10009GridQueueIjEEiEEEvDpT0_ --------------------------
	.section	.text._ZN6thrust24THRUST_300001_SM_1000_NS8cuda_cub4core6detail13_kernel_agentINS1_8__reduce10DrainAgentIiEEJN3cub18CUB_300001_SM_10009GridQueueIjEEiEEEvDpT0_,"ax",@progbits
	.align	128
        .global         _ZN6thrust24THRUST_300001_SM_1000_NS8cuda_cub4core6detail13_kernel_agentINS1_8__reduce10DrainAgentIiEEJN3cub18CUB_300001_SM_10009GridQueueIjEEiEEEvDpT0_
        .type           _ZN6thrust24THRUST_300001_SM_1000_NS8cuda_cub4core6detail13_kernel_agentINS1_8__reduce10DrainAgentIiEEJN3cub18CUB_300001_SM_10009GridQueueIjEEiEEEvDpT0_,@function
        .size           _ZN6thrust24THRUST_300001_SM_1000_NS8cuda_cub4core6detail13_kernel_agentINS1_8__reduce10DrainAgentIiEEJN3cub18CUB_300001_SM_10009GridQueueIjEEiEEEvDpT0_,(.L_x_1071 - _ZN6thrust24THRUST_300001_SM_1000_NS8cuda_cub4core6detail13_kernel_agentINS1_8__reduce10DrainAgentIiEEJN3cub18CUB_300001_SM_10009GridQueueIjEEiEEEvDpT0_)
        .other          _ZN6thrust24THRUST_300001_SM_1000_NS8cuda_cub4core6detail13_kernel_agentINS1_8__reduce10DrainAgentIiEEJN3cub18CUB_300001_SM_10009GridQueueIjEEiEEEvDpT0_,@"STO_CUDA_ENTRY STV_DEFAULT"
_ZN6thrust24THRUST_300001_SM_1000_NS8cuda_cub4core6detail13_kernel_agentINS1_8__reduce10DrainAgentIiEEJN3cub18CUB_300001_SM_10009GridQueueIjEEiEEEvDpT0_:
.text._ZN6thrust24THRUST_300001_SM_1000_NS8cuda_cub4core6detail13_kernel_agentINS1_8__reduce10DrainAgentIiEEJN3cub18CUB_300001_SM_10009GridQueueIjEEiEEEvDpT0_:
[----:B------:R-:W-:Y:S08]  /*0000*/  LDC R1, c[0x0][0x37c] ;  /* 0x0000df00ff017b82 */ /* 0x000ff00000000800 */
[----:B------:R-:W0:Y:S01]  /*0010*/  LDC.64 R2, c[0x0][0x380] ;  /* 0x0000e000ff027b82 */ /* 0x000e220000000a00 */
[----:B------:R-:W0:Y:S07]  /*0020*/  LDCU.64 UR4, c[0x0][0x358] ;  /* 0x00006b00ff0477ac */ /* 0x000e2e0008000a00 */
[----:B------:R-:W1:Y:S01]  /*0030*/  LDC R5, c[0x0][0x388] ;  /* 0x0000e200ff057b82 */ /* 0x000e620000000800 */
[----:B0-----:R-:W-:Y:S04]  /*0040*/  STG.E desc[UR4][R2.64+0x4], RZ ;  /* 0x000004ff02007986 */ /* 0x001fe8000c101904 */
[----:B-1----:R-:W-:Y:S01]  /*0050*/  STG.E desc[UR4][R2.64], R5 ;  /* 0x0000000502007986 */ /* 0x002fe2000c101904 */
[----:B------:R-:W-:Y:S05]  /*0060*/  EXIT ;  /* 0x000000000000794d */ /* 0x000fea0003800000 */
.L_x_800:
        /* <DEDUP_REMOVED lines=9> */
.L_x_1071:


//--------------------- .text._ZN6thrust24THRUST_300001_SM_1000_NS8cuda_cub4core6detail13_kernel_agentINS1_8__reduce11ReduceAgentINS0_12zip_iteratorIN4cuda3std3__45tupleIJNS0_6detail15normal_iteratorINS0_10device_ptrIdEEEENS0_17counting_iteratorIlNS0_11use_defaultESI_SI_EEEEEEEPNSB_IJdlEEESM_iNS1_9__extrema9arg_min_fIdlNSA_4lessIdEEEEEEJSL_SN_iN3cub18CUB_300001_SM_100013GridEvenShareIiEENSV_9GridQueueIjEESS_EEEvDpT0_ --------------------------
	.section	.text._ZN6thrust24THRUST_300001_SM_1000_NS8cuda_cub4core6detail13_kernel_agentINS1_8__reduce11ReduceAgentINS0_12zip_iteratorIN4cuda3std3__45tupleIJNS0_6detail15normal_iteratorINS0_10device_ptrIdEEEENS0_17counting_iteratorIlNS0_11use_defaultESI_SI_EEEEEEEPNSB_IJdlEEESM_iNS1_9__extrema9arg_min_fIdlNSA_4lessIdEEEEEEJSL_SN_iN3cub18CUB_300001_SM_100013GridEvenShareIiEENSV_9GridQueueIjEESS_EEEvDpT0_,"ax",@progbits
	.align	128
        .global         _ZN6thrust24THRUST_300001_SM_1000_NS8cuda_cub4core6detail13_kernel_agentINS1_8__reduce11ReduceAgentINS0_12zip_iteratorIN4cuda3std3__45tupleIJNS0_6detail15normal_iteratorINS0_10device_ptrIdEEEENS0_17counting_iteratorIlNS0_11use_defaultESI_SI_EEEEEEEPNSB_IJdlEEESM_iNS1_9__extrema9arg_min_fIdlNSA_4lessIdEEEEEEJSL_SN_iN3cub18CUB_300001_SM_100013GridEvenShareIiEENSV_9GridQueueIjEESS_EEEvDpT0_
        .type           _ZN6thrust24THRUST_300001_SM_1000_NS8cuda_cub4core6detail13_kernel_agentINS1_8__reduce11ReduceAgentINS0_12zip_iteratorIN4cuda3std3__45tupleIJNS0_6detail15normal_iteratorINS0_10device_ptrIdEEEENS0_17counting_iteratorIlNS0_11use_defaultESI_SI_EEEEEEEPNSB_IJdlEEESM_iNS1_9__extrema9arg_min_fIdlNSA_4lessIdEEEEEEJSL_SN_iN3cub18CUB_300001_SM_100013GridEvenShareIiEENSV_9GridQueueIjEESS_EEEvDpT0_,@function
        .size           _ZN6thrust24THRUST_300001_SM_1000_NS8cuda_cub4core6detail13_kernel_agentINS1_8__reduce11ReduceAgentINS0_12zip_iteratorIN4cuda3std3__45tupleIJNS0_6detail15normal_iteratorINS0_10device_ptrIdEEEENS0_17counting_iteratorIlNS0_11use_defaultESI_SI_EEEEEEEPNSB_IJdlEEESM_iNS1_9__extrema9arg_min_fIdlNSA_4lessIdEEEEEEJSL_SN_iN3cub18CUB_300001_SM_100013GridEvenShareIiEENSV_9GridQueueIjEESS_EEEvDpT0_,(.L_x_1072 - _ZN6thrust24THRUST_300001_SM_1000_NS8cuda_cub4core6detail13_kernel_agentINS1_8__reduce11ReduceAgentINS0_12zip_iteratorIN4cuda3std3__45tupleIJNS0_6detail15normal_iteratorINS0_10device_ptrIdEEEENS0_17counting_iteratorIlNS0_11use_defaultESI_SI_EEEEEEEPNSB_IJdlEEESM_iNS1_9__extrema9arg_min_fIdlNSA_4lessIdEEEEEEJSL_SN_iN3cub18CUB_300001_SM_100013GridEvenShareIiEENSV_9GridQueueIjEESS_EEEvDpT0_)
        .other          _ZN6thrust24THRUST_300001_SM_1000_NS8cuda_cub4core6detail13_kernel_agentINS1_8__reduce11ReduceAgentINS0_12zip_iteratorIN4cuda3std3__45tupleIJNS0_6detail15normal_iteratorINS0_10device_ptrIdEEEENS0_17counting_iteratorIlNS0_11use_defaultESI_SI_EEEEEEEPNSB_IJdlEEESM_iNS1_9__extrema9arg_min_fIdlNSA_4lessIdEEEEEEJSL_SN_iN3cub18CUB_300001_SM_100013GridEvenShareIiEENSV_9GridQueueIjEESS_EEEvDpT0_,@"STO_CUDA_ENTRY STV_DEFAULT"
_ZN6thrust24THRUST_300001_SM_1000_NS8cuda_cub4core6detail13_kernel_agentINS1_8__reduce11ReduceAgentINS0_12zip_iteratorIN4cuda3std3__45tupleIJNS0_6detail15normal_iteratorINS0_10device_ptrIdEEEENS0_17counting_iteratorIlNS0_11use_defaultESI_SI_EEEEEEEPNSB_IJdlEEESM_iNS1_9__extrema9arg_min_fIdlNSA_4lessIdEEEEEEJSL_SN_iN3cub18CUB_300001_SM_100013GridEvenShareIiEENSV_9GridQueueIjEESS_EEEvDpT0_:
.text._ZN6thrust24THRUST_300001_SM_1000_NS8cuda_cub4core6detail13_kernel_agentINS1_8__reduce11ReduceAgentINS0_12zip_iteratorIN4cuda3std3__45tupleIJNS0_6detail15normal_iteratorINS0_10device_ptrIdEEEENS0_17counting_iteratorIlNS0_11use_defaultESI_SI_EEEEEEEPNSB_IJdlEEESM_iNS1_9__extrema9arg_min_fIdlNSA_4lessIdEEEEEEJSL_SN_iN3cub18CUB_300001_SM_100013GridEvenShareIiEENSV_9GridQueueIjEESS_EEEvDpT0_:
[----:B------:R-:W-:Y:S01]  /*0000*/  LDC R1, c[0x0][0x37c] ;  /* 0x0000df00ff017b82 */ /* 0x000fe20000000800 */
[----:B------:R-:W0:Y:S01]  /*0010*/  S2R R0, SR_CTAID.X ;  /* 0x0000000000007919 */ /* 0x000e220000002500 */
[----:B------:R-:W1:Y:S01]  /*0020*/  LDCU UR4, c[0x0][0x398] ;  /* 0x00007300ff0477ac */ /* 0x000e620008000800 */
[----:B------:R-:W-:Y:S01]  /*0030*/  BSSY.RECONVERGENT B0, `(.L_x_801) ;  /* 0x000065a000007945 */ /* 0x000fe20003800200 */
[----:B------:R-:W2:Y:S01]  /*0040*/  LDCU UR6, c[0x0][0x370] ;  /* 0x00006e00ff0677ac */ /* 0x000ea20008000800 */
[----:B------:R-:W3:Y:S01]  /*0050*/  LDCU.64 UR10, c[0x0][0x358] ;  /* 0x00006b00ff0a77ac */ /* 0x000ee20008000a00 */
[----:B-1----:R-:W-:Y:S01]  /*0060*/  IMAD.U32 R11, RZ, RZ, UR4 ;  /* 0x00000004ff0b7e24 */ /* 0x002fe2000f8e00ff */
[----:B--2---:R-:W-:Y:S01]  /*0070*/  UIMAD UR6, UR6, 0x500, URZ ;  /* 0x00000500060678a4 */ /* 0x004fe2000f8e02ff */
[----:B0-----:R-:W-:-:S04]  /*0080*/  IMAD R8, R0, 0x500, RZ ;  /* 0x0000050000087824 */ /* 0x001fc800078e02ff */
[----:B------:R-:W-:-:S05]  /*0090*/  VIADD R2, R8, 0x500 ;  /* 0x0000050008027836 */ /* 0x000fca0000000000 */
[----:B------:R-:W-:-:S13]  /*00a0*/  ISETP.GT.AND P0, PT, R2, R11, PT ;  /* 0x0000000b0200720c */ /* 0x000fda0003f04270 */
[----:B---3--:R-:W-:Y:S05]  /*00b0*/  @!P0 BRA `(.L_x_802) ;  /* 0x0000003400dc8947 */ /* 0x008fea0003800000 */
[----:B------:R-:W0:Y:S01]  /*00c0*/  S2R R4, SR_TID.X ;  /* 0x0000000000047919 */ /* 0x000e220000002100 */
[----:B------:R-:W-:Y:S01]  /*00d0*/  IMAD.IADD R5, R11, 0x1, -R8 ;  /* 0x000000010b057824 */ /* 0x000fe200078e0a08 */
[----:B------:R-:W1:Y:S01]  /*00e0*/  LDCU.64 UR6, c[0x0][0x388] ;  /* 0x00007100ff0677ac */ /* 0x000e620008000a00 */
[----:B------:R-:W-:Y:S01]  /*00f0*/  BSSY.RECONVERGENT B1, `(.L_x_803) ;  /* 0x000000f000017945 */ /* 0x000fe20003800200 */
[----:B------:R-:W-:Y:S02]  /*0100*/  CS2R R6, SRZ ;  /* 0x0000000000067805 */ /* 0x000fe4000001ff00 */
[----:B------:R-:W-:Y:S01]  /*0110*/  CS2R R2, SRZ ;  /* 0x0000000000027805 */ /* 0x000fe2000001ff00 */
[----:B------:R-:W2:Y:S01]  /*0120*/  LDCU.64 UR8, c[0x0][0x388] ;  /* 0x00007100ff0877ac */ /* 0x000ea20008000a00 */
[----:B0-----:R-:W-:Y:S01]  /*0130*/  ISETP.GE.AND P0, PT, R4, R5, PT ;  /* 0x000000050400720c */ /* 0x001fe20003f06270 */
[----:B------:R-:W-:-:S12]  /*0140*/  IMAD.MOV.U32 R9, RZ, RZ, R4 ;  /* 0x000000ffff097224 */ /* 0x000fd800078e0004 */
[----:B-12---:R-:W-:Y:S05]  /*0150*/  @P0 BRA `(.L_x_804) ;  /* 0x0000000000200947 */ /* 0x006fea0003800000 */
[----:B------:R-:W0:Y:S01]  /*0160*/  LDC.64 R2, c[0x0][0x380] ;  /* 0x0000e000ff027b82 */ /* 0x000e220000000a00 */
[----:B------:R-:W-:Y:S01]  /*0170*/  IMAD.IADD R13, R8, 0x1, R4 ;  /* 0x00000001080d7824 */ /* 0x000fe200078e0204 */
[----:B------:R-:W1:Y:S03]  /*0180*/  LDCU.64 UR4, c[0x0][0x388] ;  /* 0x00007100ff0477ac */ /* 0x000e660008000a00 */
[----:B0-----:R-:W-:-:S06]  /*0190*/  IMAD.WIDE R2, R13, 0x8, R2 ;  /* 0x000000080d027825 */ /* 0x001fcc00078e0202 */
[----:B------:R-:W5:Y:S01]  /*01a0*/  LDG.E.64 R2, desc[UR10][R2.64] ;  /* 0x0000000a02027981 */ /* 0x000f62000c1e1b00 */
[----:B-1----:R-:W-:Y:S01]  /*01b0*/  IADD3 R7, P0, PT, R13, UR4, RZ ;  /* 0x000000040d077c10 */ /* 0x002fe2000ff1e0ff */
[----:B------:R-:W-:-:S03]  /*01c0*/  VIADD R9, R4, 0x100 ;  /* 0x0000010004097836 */ /* 0x000fc60000000000 */
[----:B------:R-:W-:-:S09]  /*01d0*/  LEA.HI.X.SX32 R6, R13, UR5, 0x1, P0 ;  /* 0x000000050d067c11 */ /* 0x000fd200080f0eff */
.L_x_804:
[----:B------:R-:W-:Y:S05]  /*01e0*/  BSYNC.RECONVERGENT B1 ;  /* 0x0000000000017941 */ /* 0x000fea0003800200 */
.L_x_803:
        /* <DEDUP_REMOVED lines=9> */
[----:B------:R-:W0:Y:S01]  /*0280*/  LDC.64 R10, c[0x0][0x380] ;  /* 0x0000e000ff0a7b82 */ /* 0x000e220000000a00 */
[----:B------:R-:W-:Y:S01]  /*0290*/  LEA.HI R12, R20, 0x1, RZ, 0x18 ;  /* 0x00000001140c7811 */ /* 0x000fe200078fc0ff */
[----:B------:R-:W-:-:S03]  /*02a0*/  IMAD.IADD R15, R8, 0x1, R9 ;  /* 0x00000001080f7824 */ /* 0x000fc600078e0209 */
[----:B------:R-:W-:-:S05]  /*02b0*/  LOP3.LUT R12, R12, 0x3, RZ, 0xc0, !PT ;  /* 0x000000030c0c7812 */ /* 0x000fca00078ec0ff */
[----:B------:R-:W-:-:S07]  /*02c0*/  IMAD.MOV R14, RZ, RZ, -R12 ;  /* 0x000000ffff0e7224 */ /* 0x000fce00078e0a0c */
.L_x_811:
[----:B0-----:R-:W-:-:S06]  /*02d0*/  IMAD.WIDE R12, R15, 0x8, R10 ;  /* 0x000000080f0c7825 */ /* 0x001fcc00078e020a */
[----:B------:R-:W2:Y:S01]  /*02e0*/  LDG.E.64 R12, desc[UR10][R12.64] ;  /* 0x0000000a0c0c7981 */ /* 0x000ea2000c1e1b00 */
[----:B------:R-:W-:Y:S01]  /*02f0*/  VIADD R14, R14, 0x1 ;  /* 0x000000010e0e7836 */ /* 0x000fe20000000000 */
[C---:B------:R-:W-:Y:S01]  /*0300*/  IADD3 R21, P1, PT, R15.reuse, UR6, RZ ;  /* 0x000000060f157c10 */ /* 0x040fe2000ff3e0ff */
[----:B------:R-:W-:Y:S03]  /*0310*/  BSSY.RECONVERGENT B3, `(.L_x_809) ;  /* 0x0000017000037945 */ /* 0x000fe60003800200 */
[----:B------:R-:W-:Y:S02]  /*0320*/  ISETP.NE.AND P2, PT, R14, RZ, PT ;  /* 0x000000ff0e00720c */ /* 0x000fe40003f45270 */
[----:B------:R-:W-:Y:S01]  /*0330*/  LEA.HI.X.SX32 R23, R15, UR7, 0x1, P1 ;  /* 0x000000070f177c11 */ /* 0x000fe200088f0eff */
        /* <DEDUP_REMOVED lines=20> */
.L_x_810:
[----:B------:R-:W-:Y:S05]  /*0480*/  BSYNC.RECONVERGENT B3 ;  /* 0x0000000000037941 */ /* 0x000fea0003800200 */
.L_x_809:
[----:B------:R-:W-:Y:S02]  /*0490*/  VIADD R9, R9, 0x100 ;  /* 0x0000010009097836 */ /* 0x000fe40000000000 */
[----:B------:R-:W-:Y:S01]  /*04a0*/  VIADD R15, R15, 0x100 ;  /* 0x000001000f0f7836 */ /* 0x000fe20000000000 */
[----:B------:R-:W-:Y:S06]  /*04b0*/  @P2 BRA `(.L_x_811) ;  /* 0xfffffffc00842947 */ /* 0x000fec000383ffff */
.L_x_808:
[----:B------:R-:W-:Y:S05]  /*04c0*/  BSYNC.RECONVERGENT B2 ;  /* 0x0000000000027941 */ /* 0x000fea0003800200 */
.L_x_807:
[----:B------:R-:W-:-:S13]  /*04d0*/  ISETP.GE.U32.AND P0, PT, R20, 0x300, PT ;  /* 0x000003001400780c */ /* 0x000fda0003f06070 */
[----:B------:R-:W-:Y:S05]  /*04e0*/  @!P0 BRA `(.L_x_806) ;  /* 0x0000000400cc8947 */ /* 0x000fea0003800000 */
[----:B------:R-:W0:Y:S01]  /*04f0*/  LDC.64 R10, c[0x0][0x380] ;  /* 0x0000e000ff0a7b82 */ /* 0x000e220000000a00 */
[----:B------:R-:W-:-:S04]  /*0500*/  IMAD.IADD R23, R8, 0x1, R9 ;  /* 0x0000000108177824 */ /* 0x000fc800078e0209 */
[C---:B------:R-:W-:Y:S02]  /*0510*/  VIADD R27, R23.reuse, 0x100 ;  /* 0x00000100171b7836 */ /* 0x040fe40000000000 */
[C---:B------:R-:W-:Y:S02]  /*0520*/  VIADD R26, R23.reuse, 0x200 ;  /* 0x00000200171a7836 */ /* 0x040fe40000000000 */
[----:B------:R-:W-:Y:S01]  /*0530*/  VIADD R22, R23, 0x300 ;  /* 0x0000030017167836 */ /* 0x000fe20000000000 */
[----:B0-----:R-:W-:-:S05]  /*0540*/  IADD3 R10, P0, PT, R10, 0x1000, RZ ;  /* 0x000010000a0a7810 */ /* 0x001fca0007f1e0ff */
[----:B------:R-:W-:-:S08]  /*0550*/  IMAD.X R11, RZ, RZ, R11, P0 ;  /* 0x000000ffff0b7224 */ /* 0x000fd000000e060b */
.L_x_820:
[----:B------:R-:W-:-:S05]  /*0560*/  IMAD.WIDE R24, R23, 0x8, R10 ;  /* 0x0000000817187825 */ /* 0x000fca00078e020a */
[----:B------:R-:W2:Y:S04]  /*0570*/  LDG.E.64 R20, desc[UR10][R24.64+-0x1000] ;  /* 0xfff0000a18147981 */ /* 0x000ea8000c1e1b00 */
[----:B-----5:R0:W5:Y:S04]  /*0580*/  LDG.E.64 R16, desc[UR10][R24.64+-0x800] ;  /* 0xfff8000a18107981 */ /* 0x020168000c1e1b00 */
[----:B------:R0:W5:Y:S04]  /*0590*/  LDG.E.64 R14, desc[UR10][R24.64] ;  /* 0x0000000a180e7981 */ /* 0x000168000c1e1b00 */
[----:B------:R0:W5:Y:S01]  /*05a0*/  LDG.E.64 R12, desc[UR10][R24.64+0x800] ;  /* 0x0008000a180c7981 */ /* 0x000162000c1e1b00 */
[----:B------:R-:W-:Y:S01]  /*05b0*/  IADD3 R30, P1, PT, R23, UR8, RZ ;  /* 0x00000008171e7c10 */ /* 0x000fe2000ff3e0ff */
[----:B------:R-:W-:Y:S01]  /*05c0*/  BSSY.RECONVERGENT B2, `(.L_x_812) ;  /* 0x0000016000027945 */ /* 0x000fe20003800200 */
[----:B------:R-:W-:-:S02]  /*05d0*/  IMAD.MOV.U32 R8, RZ, RZ, R7 ;  /* 0x000000ffff087224 */ /* 0x000fc400078e0007 */
[----:B------:R-:W-:Y:S01]  /*05e0*/  IMAD.MOV.U32 R28, RZ, RZ, R6 ;  /* 0x000000ffff1c7224 */ /* 0x000fe200078e0006 */
[----:B------:R-:W-:Y:S01]  /*05f0*/  LEA.HI.X.SX32 R29, R23, UR9, 0x1, P1 ;  /* 0x00000009171d7c11 */ /* 0x000fe200088f0eff */
        /* <DEDUP_REMOVED lines=18> */
.L_x_813:
[----:B------:R-:W-:Y:S05]  /*0720*/  BSYNC.RECONVERGENT B2 ;  /* 0x0000000000027941 */ /* 0x000fea0003800200 */
.L_x_812:
[----:B-----5:R-:W-:Y:S01]  /*0730*/  DSETP.GEU.AND P0, PT, R18, R16, PT ;  /* 0x000000101200722a */ /* 0x020fe20003f0e000 */
[C---:B------:R-:W-:Y:S01]  /*0740*/  IADD3 R21, P1, PT, R27.reuse, UR8, RZ ;  /* 0x000000081b157c10 */ /* 0x040fe2000ff3e0ff */
[----:B------:R-:W-:Y:S01]  /*0750*/  BSSY.RECONVERGENT B2, `(.L_x_814) ;  /* 0x0000015000027945 */ /* 0x000fe20003800200 */
[----:B------:R-:W-:Y:S02]  /*0760*/  IMAD.MOV.U32 R6, RZ, RZ, R8 ;  /* 0x000000ffff067224 */ /* 0x000fe400078e0008 */
[----:B------:R-:W-:Y:S01]  /*0770*/  LEA.HI.X.SX32 R25, R27, UR9, 0x1, P1 ;  /* 0x000000091b197c11 */ /* 0x000fe200088f0eff */
        /* <DEDUP_REMOVED lines=18> */
.L_x_815:
[----:B------:R-:W-:Y:S05]  /*08a0*/  BSYNC.RECONVERGENT B2 ;  /* 0x0000000000027941 */ /* 0x000fea0003800200 */
.L_x_814:
[----:B------:R-:W-:Y:S01]  /*08b0*/  DSETP.GEU.AND P0, PT, R2, R14, PT ;  /* 0x0000000e0200722a */ /* 0x000fe20003f0e000 */
[----:B------:R-:W-:Y:S01]  /*08c0*/  IADD3 R19, P1, PT, R26, UR8, RZ ;  /* 0x000000081a137c10 */ /* 0x000fe2000ff3e0ff */
[----:B------:R-:W-:Y:S01]  /*08d0*/  BSSY.RECONVERGENT B2, `(.L_x_816) ;  /* 0x0000016000027945 */ /* 0x000fe20003800200 */
[----:B------:R-:W-:Y:S01]  /*08e0*/  IADD3 R21, P2, PT, R22, UR8, RZ ;  /* 0x0000000816157c10 */ /* 0x000fe2000ff5e0ff */
[----:B------:R-:W-:Y:S01]  /*08f0*/  IMAD.MOV.U32 R8, RZ, RZ, R6 ;  /* 0x000000ffff087224 */ /* 0x000fe200078e0006 */
        /* <DEDUP_REMOVED lines=19> */
.L_x_817:
[----:B------:R-:W-:Y:S05]  /*0a30*/  BSYNC.RECONVERGENT B2 ;  /* 0x0000000000027941 */ /* 0x000fea0003800200 */
.L_x_816:
[----:B------:R-:W-:Y:S01]  /*0a40*/  DSETP.GEU.AND P0, PT, R16, R12, PT ;  /* 0x0000000c1000722a */ /* 0x000fe20003f0e000 */
[----:B------:R-:W-:Y:S01]  /*0a50*/  BSSY.RECONVERGENT B2, `(.L_x_818) ;  /* 0x0000015000027945 */ /* 0x000fe20003800200 */
[----:B------:R-:W-:Y:S01]  /*0a60*/  LEA.HI.X.SX32 R15, R22, UR9, 0x1, P2 ;  /* 0x00000009160f7c11 */ /* 0x000fe200090f0eff */
        /* <DEDUP_REMOVED lines=19> */
.L_x_819:
[----:B------:R-:W-:Y:S05]  /*0ba0*/  BSYNC.RECONVERGENT B2 ;  /* 0x0000000000027941 */ /* 0x000fea0003800200 */
.L_x_818:
[----:B------:R-:W-:Y:S02]  /*0bb0*/  VIADD R9, R9, 0x400 ;  /* 0x0000040009097836 */ /* 0x000fe40000000000 */
[----:B------:R-:W-:Y:S02]  /*0bc0*/  VIADD R27, R27, 0x400 ;  /* 0x000004001b1b7836 */ /* 0x000fe40000000000 */
[----:B------:R-:W-:Y:S01]  /*0bd0*/  VIADD R26, R26, 0x400 ;  /* 0x000004001a1a7836 */ /* 0x000fe20000000000 */
[----:B------:R-:W-:Y:S01]  /*0be0*/  ISETP.GE.AND P0, PT, R9, R5, PT ;  /* 0x000000050900720c */ /* 0x000fe20003f06270 */
[----:B------:R-:W-:Y:S02]  /*0bf0*/  VIADD R22, R22, 0x400 ;  /* 0x0000040016167836 */ /* 0x000fe40000000000 */
[----:B------:R-:W-:-:S10]  /*0c00*/  VIADD R23, R23, 0x400 ;  /* 0x0000040017177836 */ /* 0x000fd40000000000 */
[----:B------:R-:W-:Y:S05]  /*0c10*/  @!P0 BRA `(.L_x_820) ;  /* 0xfffffff800508947 */ /* 0x000fea000383ffff */
.L_x_806:
[----:B------:R-:W-:Y:S05]  /*0c20*/  BSYNC.RECONVERGENT B1 ;  /* 0x0000000000017941 */ /* 0x000fea0003800200 */
.L_x_805:
        /* <DEDUP_REMOVED lines=29> */
.L_x_823:
[----:B------:R-:W-:Y:S05]  /*0e00*/  BSYNC.RECONVERGENT B1 ;  /* 0x0000000000017941 */ /* 0x000fea0003800200 */
.L_x_822:
        /* <DEDUP_REMOVED lines=26> */
.L_x_825:
[----:B------:R-:W-:Y:S05]  /*0fb0*/  BSYNC.RECONVERGENT B1 ;  /* 0x0000000000017941 */ /* 0x000fea0003800200 */
.L_x_824:
        /* <DEDUP_REMOVED lines=26> */
.L_x_827:
[----:B------:R-:W-:Y:S05]  /*1160*/  BSYNC.RECONVERGENT B1 ;  /* 0x0000000000017941 */ /* 0x000fea0003800200 */
.L_x_826:
        /* <DEDUP_REMOVED lines=26> */
.L_x_829:
[----:B------:R-:W-:Y:S05]  /*1310*/  BSYNC.RECONVERGENT B1 ;  /* 0x0000000000017941 */ /* 0x000fea0003800200 */
.L_x_828:
        /* <DEDUP_REMOVED lines=27> */
.L_x_831:
[----:B------:R-:W-:Y:S05]  /*14d0*/  BSYNC.RECONVERGENT B1 ;  /* 0x0000000000017941 */ /* 0x000fea0003800200 */
.L_x_830:
        /* <DEDUP_REMOVED lines=10> */
.L_x_833:
[----:B------:R-:W-:Y:S05]  /*1580*/  BSYNC.RECONVERGENT B1 ;  /* 0x0000000000017941 */ /* 0x000fea0003800200 */
.L_x_832:
[----:B------:R-:W-:Y:S01]  /*1590*/  BAR.SYNC.DEFER_BLOCKING 0x0 ;  /* 0x0000000000007b1d */ /* 0x000fe20000010000 */
[----:B------:R-:W-:-:S13]  /*15a0*/  ISETP.NE.AND P1, PT, R4, RZ, PT ;  /* 0x000000ff0400720c */ /* 0x000fda0003f25270 */
[----:B------:R-:W-:Y:S05]  /*15b0*/  @P1 BRA `(.L_x_834) ;  /* 0x0000005000041947 */ /* 0x000fea0003800000 */
[----:B01----:R-:W0:Y:S01]  /*15c0*/  S2R R5, SR_CgaCtaId ;  /* 0x0000000000057919 */ /* 0x003e220000008800 */
        /* <DEDUP_REMOVED lines=27> */
.L_x_836:
[----:B------:R-:W-:Y:S05]  /*1780*/  BSYNC.RECONVERGENT B1 ;  /* 0x0000000000017941 */ /* 0x000fea0003800200 */
.L_x_835:
        /* <DEDUP_REMOVED lines=24> */
.L_x_838:
[----:B------:R-:W-:Y:S05]  /*1910*/  BSYNC.RECONVERGENT B1 ;  /* 0x0000000000017941 */ /* 0x000fea0003800200 */
.L_x_837:
        /* <DEDUP_REMOVED lines=21> */
.L_x_840:
[----:B------:R-:W-:Y:S05]  /*1a70*/  BSYNC.RECONVERGENT B1 ;  /* 0x0000000000017941 */ /* 0x000fea0003800200 */
.L_x_839:
        /* <DEDUP_REMOVED lines=21> */
.L_x_842:
[----:B------:R-:W-:Y:S05]  /*1bd0*/  BSYNC.RECONVERGENT B1 ;  /* 0x0000000000017941 */ /* 0x000fea0003800200 */
.L_x_841:
        /* <DEDUP_REMOVED lines=21> */
.L_x_844:
[----:B------:R-:W-:Y:S05]  /*1d30*/  BSYNC.RECONVERGENT B1 ;  /* 0x0000000000017941 */ /* 0x000fea0003800200 */
.L_x_843:
        /* <DEDUP_REMOVED lines=21> */
.L_x_846:
[----:B------:R-:W-:Y:S05]  /*1e90*/  BSYNC.RECONVERGENT B1 ;  /* 0x0000000000017941 */ /* 0x000fea0003800200 */
.L_x_845:
        /* <DEDUP_REMOVED lines=20> */
.L_x_821:
[----:B------:R-:W-:Y:S01]  /*1fe0*/  LOP3.LUT R8, R4, 0x3e0, RZ, 0xc0, !PT ;  /* 0x000003e004087812 */ /* 0x000fe200078ec0ff */
[----:B------:R-:W-:Y:S01]  /*1ff0*/  BSSY.RECONVERGENT B1, `(.L_x_847) ;  /* 0x0000020000017945 */ /* 0x000fe20003800200 */
[----:B------:R-:W-:Y:S02]  /*2000*/  IMAD.MOV.U32 R16, RZ, RZ, R7 ;  /* 0x000000ffff107224 */ /* 0x000fe400078e0007 */
[----:B------:R-:W-:Y:S02]  /*2010*/  IMAD.MOV.U32 R18, RZ, RZ, R6 ;  /* 0x000000ffff127224 */ /* 0x000fe400078e0006 */
[----:B------:R-:W-:Y:S01]  /*2020*/  VIADD R10, R8, 0x20 ;  /* 0x00000020080a7836 */ /* 0x000fe20000000000 */
[----:B------:R-:W-:Y:S01]  /*2030*/  LOP3.LUT R8, RZ, R8, RZ, 0x33, !PT ;  /* 0x00000008ff087212 */ /* 0x000fe200078e33ff */
[----:B-----5:R-:W-:-:S03]  /*2040*/  IMAD.MOV.U32 R11, RZ, RZ, R3 ;  /* 0x000000ffff0b7224 */ /* 0x020fc600078e0003 */
[----:B------:R-:W-:Y:S01]  /*2050*/  ISETP.GT.AND P0, PT, R10, R5, PT ;  /* 0x000000050a00720c */ /* 0x000fe20003f04270 */
[----:B------:R-:W-:Y:S02]  /*2060*/  IMAD.IADD R8, R5, 0x1, R8 ;  /* 0x0000000105087824 */ /* 0x000fe400078e0208 */
[----:B------:R-:W-:-:S03]  /*2070*/  IMAD.MOV.U32 R10, RZ, RZ, R2 ;  /* 0x000000ffff0a7224 */ /* 0x000fc600078e0002 */
        /* <DEDUP_REMOVED lines=23> */
.L_x_848:
[----:B------:R-:W-:Y:S05]  /*21f0*/  BSYNC.RECONVERGENT B1 ;  /* 0x0000000000017941 */ /* 0x000fea0003800200 */
.L_x_847:
        /* <DEDUP_REMOVED lines=27> */
.L_x_850:
[----:B------:R-:W-:Y:S05]  /*23b0*/  BSYNC.RECONVERGENT B1 ;  /* 0x0000000000017941 */ /* 0x000fea0003800200 */
.L_x_849:
        /* <DEDUP_REMOVED lines=27> */
.L_x_852:
[----:B------:R-:W-:Y:S05]  /*2570*/  BSYNC.RECONVERGENT B1 ;  /* 0x0000000000017941 */ /* 0x000fea0003800200 */
.L_x_851:
        /* <DEDUP_REMOVED lines=27> */
.L_x_854:
[----:B------:R-:W-:Y:S05]  /*2730*/  BSYNC.RECONVERGENT B1 ;  /* 0x0000000000017941 */ /* 0x000fea0003800200 */
.L_x_853:
        /* <DEDUP_REMOVED lines=28> */
.L_x_856:
[----:B------:R-:W-:Y:S05]  /*2900*/  BSYNC.RECONVERGENT B1 ;  /* 0x0000000000017941 */ /* 0x000fea0003800200 */
.L_x_855:
        /* <DEDUP_REMOVED lines=10> */
.L_x_858:
[----:B------:R-:W-:Y:S05]  /*29b0*/  BSYNC.RECONVERGENT B1 ;  /* 0x0000000000017941 */ /* 0x000fea0003800200 */
.L_x_857:
[----:B------:R-:W-:Y:S01]  /*29c0*/  BAR.SYNC.DEFER_BLOCKING 0x0 ;  /* 0x0000000000007b1d */ /* 0x000fe20000010000 */
[----:B------:R-:W-:-:S13]  /*29d0*/  ISETP.NE.AND P1, PT, R4, RZ, PT ;  /* 0x000000ff0400720c */ /* 0x000fda0003f25270 */
[----:B------:R-:W-:Y:S05]  /*29e0*/  @P1 BRA `(.L_x_834) ;  /* 0x0000003800f81947 */ /* 0x000fea0003800000 */
[----:B------:R-:W-:Y:S01]  /*29f0*/  ISETP.GE.AND P0, PT, R5, 0x21, PT ;  /* 0x000000210500780c */ /* 0x000fe20003f06270 */
[----:B------:R-:W-:Y:S02]  /*2a00*/  IMAD.MOV.U32 R13, RZ, RZ, R16 ;  /* 0x000000ffff0d7224 */ /* 0x000fe400078e0010 */
[----:B------:R-:W-:Y:S02]  /*2a10*/  IMAD.MOV.U32 R4, RZ, RZ, R17 ;  /* 0x000000ffff047224 */ /* 0x000fe400078e0011 */
[----:B------:R-:W-:Y:S02]  /*2a20*/  IMAD.MOV.U32 R6, RZ, RZ, R2 ;  /* 0x000000ffff067224 */ /* 0x000fe400078e0002 */
[----:B0-----:R-:W-:-:S06]  /*2a30*/  IMAD.MOV.U32 R7, RZ, RZ, R3 ;  /* 0x000000ffff077224 */ /* 0x001fcc00078e0003 */
        /* <DEDUP_REMOVED lines=27> */
.L_x_860:
[----:B------:R-:W-:Y:S05]  /*2bf0*/  BSYNC.RECONVERGENT B1 ;  /* 0x0000000000017941 */ /* 0x000fea0003800200 */
.L_x_859:
        /* <DEDUP_REMOVED lines=32> */
.L_x_862:
[----:B------:R-:W-:Y:S05]  /*2e00*/  BSYNC.RECONVERGENT B1 ;  /* 0x0000000000017941 */ /* 0x000fea0003800200 */
.L_x_861:
        /* <DEDUP_REMOVED lines=32> */
.L_x_864:
[----:B------:R-:W-:Y:S05]  /*3010*/  BSYNC.RECONVERGENT B1 ;  /* 0x0000000000017941 */ /* 0x000fea0003800200 */
.L_x_863:
        /* <DEDUP_REMOVED lines=32> */
.L_x_866:
[----:B------:R-:W-:Y:S05]  /*3220*/  BSYNC.RECONVERGENT B1 ;  /* 0x0000000000017941 */ /* 0x000fea0003800200 */
.L_x_865:
        /* <DEDUP_REMOVED lines=32> */
.L_x_868:
[----:B------:R-:W-:Y:S05]  /*3430*/  BSYNC.RECONVERGENT B1 ;  /* 0x0000000000017941 */ /* 0x000fea0003800200 */
.L_x_867:
        /* <DEDUP_REMOVED lines=32> */
.L_x_870:
[----:B------:R-:W-:Y:S05]  /*3640*/  BSYNC.RECONVERGENT B1 ;  /* 0x0000000000017941 */ /* 0x000fea0003800200 */
.L_x_869:
        /* <DEDUP_REMOVED lines=30> */
.L_x_802:
[----:B------:R-:W0:Y:S01]  /*3830*/  S2R R5, SR_TID.X ;  /* 0x0000000000057919 */ /* 0x000e220000002100 */
[----:B------:R-:W1:Y:S01]  /*3840*/  LDCU.128 UR12, c[0x0][0x380] ;  /* 0x00007000ff0c77ac */ /* 0x000e620008000c00 */
[----:B------:R-:W-:Y:S02]  /*3850*/  SHF.R.S32.HI R4, RZ, 0x1f, R8 ;  /* 0x0000001fff047819 */ /* 0x000fe40000011408 */
[----:B0-----:R-:W-:-:S04]  /*3860*/  IADD3 R2, P0, PT, R8, R5, RZ ;  /* 0x0000000508027210 */ /* 0x001fc80007f1e0ff */
[----:B-1----:R-:W-:Y:S01]  /*3870*/  LEA R6, P1, R2, UR12, 0x3 ;  /* 0x0000000c02067c11 */ /* 0x002fe2000f8218ff */
[----:B------:R-:W-:-:S05]  /*3880*/  IMAD.X R3, RZ, RZ, R4, P0 ;  /* 0x000000ffff037224 */ /* 0x000fca00000e0604 */
[----:B------:R-:W-:-:S05]  /*3890*/  LEA.HI.X R7, R2, UR13, R3, 0x3, P1 ;  /* 0x0000000d02077c11 */ /* 0x000fca00088f1c03 */
[----:B------:R-:W2:Y:S04]  /*38a0*/  LDG.E.64 R14, desc[UR10][R6.64] ;  /* 0x0000000a060e7981 */ /* 0x000ea8000c1e1b00 */
[----:B------:R-:W2:Y:S04]  /*38b0*/  LDG.E.64 R16, desc[UR10][R6.64+0x800] ;  /* 0x0008000a06107981 */ /* 0x000ea8000c1e1b00 */
[----:B------:R-:W3:Y:S04]  /*38c0*/  LDG.E.64 R18, desc[UR10][R6.64+0x1000] ;  /* 0x0010000a06127981 */ /* 0x000ee8000c1e1b00 */
[----:B------:R-:W4:Y:S01]  /*38d0*/  LDG.E.64 R2, desc[UR10][R6.64+0x1800] ;  /* 0x0018000a06027981 */ /* 0x000f22000c1e1b00 */
[C---:B------:R-:W-:Y:S01]  /*38e0*/  VIADD R10, R5.reuse, 0x100 ;  /* 0x00000100050a7836 */ /* 0x040fe20000000000 */
[----:B------:R-:W-:Y:S01]  /*38f0*/  UMOV UR4, URZ ;  /* 0x000000ff00047c82 */ /* 0x000fe20008000000 */
[----:B------:R-:W-:Y:S01]  /*3900*/  BSSY.RECONVERGENT B1, `(.L_x_871) ;  /* 0x0000019000017945 */ /* 0x000fe20003800200 */
[----:B------:R0:W5:Y:S02]  /*3910*/  LDG.E.64 R12, desc[UR10][R6.64+0x2000] ;  /* 0x0020000a060c7981 */ /* 0x000164000c1e1b00 */
[----:B0-----:R-:W-:Y:S01]  /*3920*/  LOP3.LUT R7, R5, 0x400, RZ, 0xfc, !PT ;  /* 0x0000040005077812 */ /* 0x001fe200078efcff */
[----:B--2---:R-:W-:-:S06]  /*3930*/  DSETP.GEU.AND P0, PT, R16, R14, PT ;  /* 0x0000000e1000722a */ /* 0x004fcc0003f0e000 */
[----:B------:R-:W-:Y:S01]  /*3940*/  FSEL R14, R16, R14, !P0 ;  /* 0x0000000e100e7208 */ /* 0x000fe20004000000 */
[----:B------:R-:W-:Y:S01]  /*3950*/  VIADD R16, R5, 0x200 ;  /* 0x0000020005107836 */ /* 0x000fe20000000000 */
[----:B------:R-:W-:Y:S02]  /*3960*/  FSEL R15, R17, R15, !P0 ;  /* 0x0000000f110f7208 */ /* 0x000fe40004000000 */
[----:B------:R-:W-:-:S04]  /*3970*/  IADD3 R17, P3, PT, R8, UR14, RZ ;  /* 0x0000000e08117c10 */ /* 0x000fc8000ff7e0ff */
[----:B---3--:R-:W-:Y:S01]  /*3980*/  DSETP.GEU.AND P1, PT, R18, R14, PT ;  /* 0x0000000e1200722a */ /* 0x008fe20003f2e000 */
[----:B------:R-:W-:-:S05]  /*3990*/  IADD3.X R4, PT, PT, R4, UR15, RZ, P3, !PT ;  /* 0x0000000f04047c10 */ /* 0x000fca0009ffe4ff */
[----:B------:R-:W-:Y:S02]  /*39a0*/  FSEL R14, R18, R14, !P1 ;  /* 0x0000000e120e7208 */ /* 0x000fe40004800000 */
[----:B------:R-:W-:-:S03]  /*39b0*/  FSEL R15, R19, R15, !P1 ;  /* 0x0000000f130f7208 */ /* 0x000fc60004800000 */
[----:B------:R-:W-:Y:S02]  /*39c0*/  IMAD.MOV.U32 R8, RZ, RZ, R14 ;  /* 0x000000ffff087224 */ /* 0x000fe400078e000e */
[----:B------:R-:W-:Y:S01]  /*39d0*/  IMAD.MOV.U32 R9, RZ, RZ, R15 ;  /* 0x000000ffff097224 */ /* 0x000fe200078e000f */
[----:B----4-:R-:W-:Y:S01]  /*39e0*/  DSETP.GEU.AND P2, PT, R14, R2, PT ;  /* 0x000000020e00722a */ /* 0x010fe20003f4e000 */
[----:B------:R-:W-:-:S05]  /*39f0*/  @P1 SEL R16, R10, R5, !P0 ;  /* 0x000000050a101207 */ /* 0x000fca0004000000 */
[----:B------:R-:W-:-:S08]  /*3a00*/  IMAD.MOV.U32 R10, RZ, RZ, R16 ;  /* 0x000000ffff0a7224 */ /* 0x000fd000078e0010 */
[----:B------:R-:W-:Y:S05]  /*3a10*/  @!P2 BRA `(.L_x_872) ;  /* 0x00000000001ca947 */ /* 0x000fea0003800000 */
[----:B------:R-:W-:Y:S01]  /*3a20*/  DSETP.GEU.AND P0, PT, R2, R14, PT ;  /* 0x0000000e0200722a */ /* 0x000fe20003f0e000 */
[----:B------:R-:W-:Y:S02]  /*3a30*/  IMAD.MOV.U32 R8, RZ, RZ, R2 ;  /* 0x000000ffff087224 */ /* 0x000fe400078e0002 */
[----:B------:R-:W-:Y:S02]  /*3a40*/  IMAD.MOV.U32 R9, RZ, RZ, R3 ;  /* 0x000000ffff097224 */ /* 0x000fe400078e0003 */
[----:B------:R-:W-:-:S09]  /*3a50*/  VIADD R10, R5, 0x300 ;  /* 0x00000300050a7836 */ /* 0x000fd20000000000 */
[----:B------:R-:W-:Y:S02]  /*3a60*/  @P0 IMAD.MOV.U32 R8, RZ, RZ, R14 ;  /* 0x000000ffff080224 */ /* 0x000fe400078e000e */
[----:B------:R-:W-:Y:S02]  /*3a70*/  @P0 IMAD.MOV.U32 R9, RZ, RZ, R15 ;  /* 0x000000ffff090224 */ /* 0x000fe400078e000f */
[----:B------:R-:W-:-:S07]  /*3a80*/  @P0 IMAD.MOV.U32 R10, RZ, RZ, R16 ;  /* 0x000000ffff0a0224 */ /* 0x000fce00078e0010 */
.L_x_872:
[----:B------:R-:W-:Y:S05]  /*3a90*/  BSYNC.RECONVERGENT B1 ;  /* 0x0000000000017941 */ /* 0x000fea0003800200 */
.L_x_871:
[----:B-----5:R-:W-:Y:S01]  /*3aa0*/  DSETP.GEU.AND P0, PT, R8, R12, PT ;  /* 0x0000000c0800722a */ /* 0x020fe20003f0e000 */
[-C--:B------:R-:W-:Y:S01]  /*3ab0*/  IADD3 R19, P3, PT, R10, R17.reuse, RZ ;  /* 0x000000110a137210 */ /* 0x080fe20007f7e0ff */
[----:B------:R-:W-:Y:S01]  /*3ac0*/  BSSY.RECONVERGENT B1, `(.L_x_873) ;  /* 0x0000018000017945 */ /* 0x000fe20003800200 */
[----:B------:R-:W-:Y:S01]  /*3ad0*/  IADD3 R14, P2, PT, R7, R17, RZ ;  /* 0x00000011070e7210 */ /* 0x000fe20007f5e0ff */
[----:B------:R-:W-:Y:S01]  /*3ae0*/  IMAD.MOV.U32 R2, RZ, RZ, R8 ;  /* 0x000000ffff027224 */ /* 0x000fe200078e0008 */
[----:B------:R-:W-:Y:S01]  /*3af0*/  IADD3.X R16, PT, PT, R4, UR4, RZ, P3, !PT ;  /* 0x0000000404107c10 */ /* 0x000fe20009ffe4ff */
[----:B------:R-:W-:Y:S01]  /*3b00*/  IMAD.MOV.U32 R3, RZ, RZ, R9 ;  /* 0x000000ffff037224 */ /* 0x000fe200078e0009 */
[----:B------:R-:W-:Y:S01]  /*3b10*/  ISETP.LE.AND P1, PT, R11, UR6, PT ;  /* 0x000000060b007c0c */ /* 0x000fe2000bf23270 */
[----:B------:R-:W-:Y:S02]  /*3b20*/  IMAD.X R15, RZ, RZ, R4, P2 ;  /* 0x000000ffff0f7224 */ /* 0x000fe400010e0604 */
[----:B------:R-:W-:-:S02]  /*3b30*/  IMAD.MOV.U32 R6, RZ, RZ, R19 ;  /* 0x000000ffff067224 */ /* 0x000fc400078e0013 */
[----:B------:R-:W-:Y:S02]  /*3b40*/  IMAD.MOV.U32 R4, RZ, RZ, R16 ;  /* 0x000000ffff047224 */ /* 0x000fe400078e0010 */
[----:B------:R-:W-:Y:S06]  /*3b50*/  @!P0 BRA `(.L_x_874) ;  /* 0x0000000000388947 */ /* 0x000fec0003800000 */
        /* <DEDUP_REMOVED lines=14> */
.L_x_874:
[----:B------:R-:W-:Y:S05]  /*3c40*/  BSYNC.RECONVERGENT B1 ;  /* 0x0000000000017941 */ /* 0x000fea0003800200 */
.L_x_873:
        /* <DEDUP_REMOVED lines=12> */
[----:B------:R-:W-:-:S05]  /*3d10*/  IMAD.MOV.U32 R13, RZ, RZ, 0x500 ;  /* 0x00000500ff0d7424 */ /* 0x000fca00078e00ff */
[----:B------:R-:W2:Y:S01]  /*3d20*/  ATOMG.E.ADD.STRONG.GPU PT, R7, desc[UR10][R8.64], R13 ;  /* 0x8000000d080779a8 */ /* 0x000ea200081ef10a */
[----:B------:R-:W0:Y:S01]  /*3d30*/  S2UR UR5, SR_CgaCtaId ;  /* 0x00000000000579c3 */ /* 0x000e220000008800 */
[----:B------:R-:W-:Y:S02]  /*3d40*/  UMOV UR4, 0x400 ;  /* 0x0000040000047882 */ /* 0x000fe40000000000 */
[----:B0-----:R-:W-:Y:S01]  /*3d50*/  ULEA UR4, UR5, UR4, 0x18 ;  /* 0x0000000405047291 */ /* 0x001fe2000f8ec0ff */
[----:B--2---:R-:W-:-:S08]  /*3d60*/  VIADD R7, R7, UR6 ;  /* 0x0000000607077c36 */ /* 0x004fd00008000000 */
[----:B------:R0:W-:Y:S03]  /*3d70*/  STS [UR4+0x98], R7 ;  /* 0x00009807ff007988 */ /* 0x0001e60008000804 */
.L_x_877:
[----:B------:R-:W-:Y:S05]  /*3d80*/  BSYNC.RECONVERGENT B1 ;  /* 0x0000000000017941 */ /* 0x000fea0003800200 */
.L_x_876:
[----:B------:R-:W1:Y:S08]  /*3d90*/  S2UR UR5, SR_CgaCtaId ;  /* 0x00000000000579c3 */ /* 0x000e700000008800 */
[----:B------:R-:W-:Y:S06]  /*3da0*/  BAR.SYNC.DEFER_BLOCKING 0x0 ;  /* 0x0000000000007b1d */ /* 0x000fec0000010000 */
[----:B------:R-:W-:Y:S01]  /*3db0*/  UMOV UR4, 0x400 ;  /* 0x0000040000047882 */ /* 0x000fe20000000000 */
[----:B------:R-:W2:Y:S01]  /*3dc0*/  LDCU UR7, c[0x0][0x398] ;  /* 0x00007300ff0777ac */ /* 0x000ea20008000800 */
[----:B-1----:R-:W-:-:S06]  /*3dd0*/  ULEA UR4, UR5, UR4, 0x18 ;  /* 0x0000000405047291 */ /* 0x002fcc000f8ec0ff */
[----:B0-----:R-:W-:-:S05]  /*3de0*/  IMAD.U32 R7, RZ, RZ, UR4 ;  /* 0x00000004ff077e24 */ /* 0x001fca000f8e00ff */
[----:B------:R-:W0:Y:S02]  /*3df0*/  LDS R22, [R7+0x98] ;  /* 0x0000980007167984 */ /* 0x000e240000000800 */
[----:B0-----:R-:W-:-:S05]  /*3e00*/  VIADD R10, R22, 0x500 ;  /* 0x00000500160a7836 */ /* 0x001fca0000000000 */
[----:B------:R-:W-:-:S13]  /*3e10*/  ISETP.GT.AND P0, PT, R10, R11, PT ;  /* 0x0000000b0a00720c */ /* 0x000fda0003f04270 */
[----:B--2---:R-:W-:Y:S05]  /*3e20*/  @P0 BRA `(.L_x_878) ;  /* 0x00000008005c0947 */ /* 0x004fea0003800000 */
[----:B------:R-:W-:Y:S01]  /*3e30*/  BSSY.RECONVERGENT B1, `(.L_x_878) ;  /* 0x0000096000017945 */ /* 0x000fe20003800200 */
.L_x_891:
[----:B------:R-:W0:Y:S01]  /*3e40*/  LDC.64 R28, c[0x0][0x380] ;  /* 0x0000e000ff1c7b82 */ /* 0x000e220000000a00 */
[----:B------:R-:W-:Y:S02]  /*3e50*/  IADD3 R23, P0, PT, R5, R22, RZ ;  /* 0x0000001605177210 */ /* 0x000fe40007f1e0ff */
[----:B------:R-:W-:-:S05]  /*3e60*/  SHF.R.S32.HI R26, RZ, 0x1f, R22 ;  /* 0x0000001fff1a7819 */ /* 0x000fca0000011416 */
[----:B------:R-:W-:Y:S01]  /*3e70*/  IMAD.X R34, RZ, RZ, R26, P0 ;  /* 0x000000ffff227224 */ /* 0x000fe200000e061a */
[----:B------:R-:W1:Y:S01]  /*3e80*/  LDC.64 R10, c[0x0][0x388] ;  /* 0x0000e200ff0a7b82 */ /* 0x000e620000000a00 */
[----:B0-----:R-:W-:-:S04]  /*3e90*/  LEA R28, P0, R23, R28, 0x3 ;  /* 0x0000001c171c7211 */ /* 0x001fc800078018ff */
[----:B------:R-:W-:-:S05]  /*3ea0*/  LEA.HI.X R29, R23, R29, R34, 0x3, P0 ;  /* 0x0000001d171d7211 */ /* 0x000fca00000f1c22 */
[----:B------:R-:W2:Y:S04]  /*3eb0*/  LDG.E.64 R24, desc[UR10][R28.64] ;  /* 0x0000000a1c187981 */ /* 0x000ea8000c1e1b00 */
[----:B------:R0:W5:Y:S04]  /*3ec0*/  LDG.E.64 R20, desc[UR10][R28.64+0x800] ;  /* 0x0008000a1c147981 */ /* 0x000168000c1e1b00 */
[----:B------:R0:W5:Y:S04]  /*3ed0*/  LDG.E.64 R16, desc[UR10][R28.64+0x1000] ;  /* 0x0010000a1c107981 */ /* 0x000168000c1e1b00 */
[----:B------:R0:W5:Y:S04]  /*3ee0*/  LDG.E.64 R14, desc[UR10][R28.64+0x1800] ;  /* 0x0018000a1c0e7981 */ /* 0x000168000c1e1b00 */
[----:B------:R0:W5:Y:S01]  /*3ef0*/  LDG.E.64 R12, desc[UR10][R28.64+0x2000] ;  /* 0x0020000a1c0c7981 */ /* 0x000162000c1e1b00 */
[----:B-1----:R-:W-:Y:S01]  /*3f00*/  IADD3 R23, P1, PT, R23, R10, RZ ;  /* 0x0000000a17177210 */ /* 0x002fe20007f3e0ff */
[----:B------:R-:W-:Y:S01]  /*3f10*/  BSSY.RECONVERGENT B2, `(.L_x_879) ;  /* 0x0000016000027945 */ /* 0x000fe20003800200 */
[----:B------:R-:W-:-:S02]  /*3f20*/  IMAD.MOV.U32 R30, RZ, RZ, R6 ;  /* 0x000000ffff1e7224 */ /* 0x000fc400078e0006 */
[----:B------:R-:W-:Y:S02]  /*3f30*/  IMAD.MOV.U32 R32, RZ, RZ, R4 ;  /* 0x000000ffff207224 */ /* 0x000fe400078e0004 */
        /* <DEDUP_REMOVED lines=19> */
.L_x_880:
[----:B------:R-:W-:Y:S05]  /*4070*/  BSYNC.RECONVERGENT B2 ;  /* 0x0000000000027941 */ /* 0x000fea0003800200 */
.L_x_879:
        /* <DEDUP_REMOVED lines=8> */
[----:B------:R-:W-:Y:S01]  /*4100*/  IADD3 R2, P1, P2, R5, R10, R22 ;  /* 0x0000000a05027210 */ /* 0x000fe20007a3e016 */
[----:B------:R-:W-:Y:S02]  /*4110*/  IMAD.MOV.U32 R24, RZ, RZ, R20 ;  /* 0x000000ffff187224 */ /* 0x000fe400078e0014 */
[----:B------:R-:W-:Y:S01]  /*4120*/  IMAD.MOV.U32 R25, RZ, RZ, R21 ;  /* 0x000000ffff197224 */ /* 0x000fe200078e0015 */
[----:B------:R-:W-:Y:S02]  /*4130*/  IADD3 R29, P3, PT, R2, 0x100, RZ ;  /* 0x00000100021d7810 */ /* 0x000fe40007f7e0ff */
[----:B------:R-:W-:-:S05]  /*4140*/  IADD3.X R2, PT, PT, RZ, R11, R26, P1, P2 ;  /* 0x0000000bff027210 */ /* 0x000fca0000fe441a */
[----:B------:R-:W-:Y:S02]  /*4150*/  IMAD.X R31, RZ, RZ, R2, P3 ;  /* 0x000000ffff1f7224 */ /* 0x000fe400018e0602 */
        /* <DEDUP_REMOVED lines=9> */
.L_x_882:
[----:B------:R-:W-:Y:S05]  /*41f0*/  BSYNC.RECONVERGENT B2 ;  /* 0x0000000000027941 */ /* 0x000fea0003800200 */
.L_x_881:
        /* <DEDUP_REMOVED lines=23> */
.L_x_884:
[----:B------:R-:W-:Y:S05]  /*4370*/  BSYNC.RECONVERGENT B2 ;  /* 0x0000000000027941 */ /* 0x000fea0003800200 */
.L_x_883:
        /* <DEDUP_REMOVED lines=23> */
.L_x_886:
[----:B------:R-:W-:Y:S05]  /*44f0*/  BSYNC.RECONVERGENT B2 ;  /* 0x0000000000027941 */ /* 0x000fea0003800200 */
.L_x_885:
        /* <DEDUP_REMOVED lines=21> */
.L_x_888:
[----:B------:R-:W-:Y:S05]  /*4650*/  BSYNC.RECONVERGENT B2 ;  /* 0x0000000000027941 */ /* 0x000fea0003800200 */
.L_x_887:
[----:B------:R-:W-:Y:S01]  /*4660*/  BAR.SYNC.DEFER_BLOCKING 0x0 ;  /* 0x0000000000007b1d */ /* 0x000fe20000010000 */
[----:B------:R-:W-:-:S05]  /*4670*/  ISETP.NE.AND P0, PT, R5, RZ, PT ;  /* 0x000000ff0500720c */ /* 0x000fca0003f05270 */
[----:B------:R-:W-:Y:S08]  /*4680*/  BSSY.RECONVERGENT B2, `(.L_x_889) ;  /* 0x000000a000027945 */ /* 0x000ff00003800200 */
[----:B------:R-:W-:Y:S05]  /*4690*/  @P0 BRA `(.L_x_890) ;  /* 0x0000000000200947 */ /* 0x000fea0003800000 */
[----:B------:R-:W-:-:S05]  /*46a0*/  IMAD.MOV.U32 R11, RZ, RZ, 0x500 ;  /* 0x00000500ff0b7424 */ /* 0x000fca00078e00ff */
[----:B------:R-:W2:Y:S01]  /*46b0*/  ATOMG.E.ADD.STRONG.GPU PT, R7, desc[UR10][R8.64], R11 ;  /* 0x8000000b080779a8 */ /* 0x000ea200081ef10a */
[----:B------:R-:W0:Y:S01]  /*46c0*/  S2UR UR5, SR_CgaCtaId ;  /* 0x00000000000579c3 */ /* 0x000e220000008800 */
[----:B------:R-:W-:Y:S02]  /*46d0*/  UMOV UR4, 0x400 ;  /* 0x0000040000047882 */ /* 0x000fe40000000000 */
[----:B0-----:R-:W-:Y:S01]  /*46e0*/  ULEA UR4, UR5, UR4, 0x18 ;  /* 0x0000000405047291 */ /* 0x001fe2000f8ec0ff */
[----:B--2---:R-:W-:-:S05]  /*46f0*/  VIADD R10, R7, UR6 ;  /* 0x00000006070a7c36 */ /* 0x004fca0008000000 */
[----:B------:R-:W-:-:S05]  /*4700*/  IMAD.U32 R7, RZ, RZ, UR4 ;  /* 0x00000004ff077e24 */ /* 0x000fca000f8e00ff */
[----:B------:R0:W-:Y:S02]  /*4710*/  STS [R7+0x98], R10 ;  /* 0x0000980a07007388 */ /* 0x0001e40000000800 */
.L_x_890:
[----:B------:R-:W-:Y:S05]  /*4720*/  BSYNC.RECONVERGENT B2 ;  /* 0x0000000000027941 */ /* 0x000fea0003800200 */
.L_x_889:
[----:B------:R-:W-:Y:S01]  /*4730*/  BAR.SYNC.DEFER_BLOCKING 0x0 ;  /* 0x0000000000007b1d */ /* 0x000fe20000010000 */
[----:B------:R-:W-:-:S05]  /*4740*/  IMAD.U32 R11, RZ, RZ, UR7 ;  /* 0x00000007ff0b7e24 */ /* 0x000fca000f8e00ff */
[----:B------:R-:W0:Y:S02]  /*4750*/  LDS R22, [R7+0x98] ;  /* 0x0000980007167984 */ /* 0x000e240000000800 */
[----:B0-----:R-:W-:-:S05]  /*4760*/  VIADD R10, R22, 0x500 ;  /* 0x00000500160a7836 */ /* 0x001fca0000000000 */
[----:B------:R-:W-:-:S13]  /*4770*/  ISETP.GT.AND P0, PT, R10, R11, PT ;  /* 0x0000000b0a00720c */ /* 0x000fda0003f04270 */
[----:B------:R-:W-:Y:S05]  /*4780*/  @!P0 BRA `(.L_x_891) ;  /* 0xfffffff400ac8947 */ /* 0x000fea000383ffff */
[----:B------:R-:W-:Y:S05]  /*4790*/  BSYNC.RECONVERGENT B1 ;  /* 0x0000000000017941 */ /* 0x000fea0003800200 */
.L_x_878:
[----:B------:R-:W-:Y:S01]  /*47a0*/  ISETP.GE.AND P0, PT, R22, R11, PT ;  /* 0x0000000b1600720c */ /* 0x000fe20003f06270 */
[----:B------:R-:W0:Y:S01]  /*47b0*/  LDCU.64 UR6, c[0x0][0x388] ;  /* 0x00007100ff0677ac */ /* 0x000e220008000a00 */
[----:B------:R-:W-:Y:S01]  /*47c0*/  BSSY.RECONVERGENT B1, `(.L_x_875) ;  /* 0x00000a8000017945 */ /* 0x000fe20003800200 */
[----:B------:R-:W1:Y:S10]  /*47d0*/  LDCU.64 UR4, c[0x0][0x388] ;  /* 0x00007100ff0477ac */ /* 0x000e740008000a00 */
        /* <DEDUP_REMOVED lines=11> */
[----:B------:R-:W2:Y:S01]  /*4890*/  LDC.64 R10, c[0x0][0x380] ;  /* 0x0000e000ff0a7b82 */ /* 0x000ea20000000a00 */
[----:B------:R-:W-:Y:S01]  /*48a0*/  LEA.HI R7, R18, 0x1, RZ, 0x18 ;  /* 0x0000000112077811 */ /* 0x000fe200078fc0ff */
[----:B------:R-:W-:-:S03]  /*48b0*/  IMAD.IADD R15, R5, 0x1, R22 ;  /* 0x00000001050f7824 */ /* 0x000fc600078e0216 */
[----:B------:R-:W-:Y:S01]  /*48c0*/  LOP3.LUT R9, R7, 0x3, RZ, 0xc0, !PT ;  /* 0x0000000307097812 */ /* 0x000fe200078ec0ff */
[----:B------:R-:W-:-:S04]  /*48d0*/  IMAD.MOV.U32 R7, RZ, RZ, R5 ;  /* 0x000000ffff077224 */ /* 0x000fc800078e0005 */
[----:B------:R-:W-:-:S07]  /*48e0*/  IMAD.MOV R9, RZ, RZ, -R9 ;  /* 0x000000ffff097224 */ /* 0x000fce00078e0a09 */
.L_x_897:
[----:B--2---:R-:W-:-:S06]  /*48f0*/  IMAD.WIDE R12, R15, 0x8, R10 ;  /* 0x000000080f0c7825 */ /* 0x004fcc00078e020a */
[----:B------:R-:W2:Y:S01]  /*4900*/  LDG.E.64 R12, desc[UR10][R12.64] ;  /* 0x0000000a0c0c7981 */ /* 0x000ea2000c1e1b00 */
[----:B------:R-:W-:Y:S01]  /*4910*/  VIADD R9, R9, 0x1 ;  /* 0x0000000109097836 */ /* 0x000fe20000000000 */
[----:B-1----:R-:W-:Y:S01]  /*4920*/  IADD3 R21, P1, PT, R15, UR4, RZ ;  /* 0x000000040f157c10 */ /* 0x002fe2000ff3e0ff */
[----:B------:R-:W-:Y:S03]  /*4930*/  BSSY.RECONVERGENT B3, `(.L_x_895) ;  /* 0x0000017000037945 */ /* 0x000fe60003800200 */
[----:B------:R-:W-:Y:S02]  /*4940*/  ISETP.NE.AND P2, PT, R9, RZ, PT ;  /* 0x000000ff0900720c */ /* 0x000fe40003f45270 */
[----:B------:R-:W-:Y:S01]  /*4950*/  LEA.HI.X.SX32 R23, R15, UR5, 0x1, P1 ;  /* 0x000000050f177c11 */ /* 0x000fe200088f0eff */
        /* <DEDUP_REMOVED lines=20> */
.L_x_896:
[----:B0-----:R-:W-:Y:S05]  /*4aa0*/  BSYNC.RECONVERGENT B3 ;  /* 0x0000000000037941 */ /* 0x001fea0003800200 */
.L_x_895:
[----:B------:R-:W-:Y:S02]  /*4ab0*/  VIADD R7, R7, 0x100 ;  /* 0x0000010007077836 */ /* 0x000fe40000000000 */
[----:B------:R-:W-:Y:S01]  /*4ac0*/  VIADD R15, R15, 0x100 ;  /* 0x000001000f0f7836 */ /* 0x000fe20000000000 */
[----:B------:R-:W-:Y:S06]  /*4ad0*/  @P2 BRA `(.L_x_897) ;  /* 0xfffffffc00842947 */ /* 0x000fec000383ffff */
.L_x_894:
[----:B01----:R-:W-:Y:S05]  /*4ae0*/  BSYNC.RECONVERGENT B2 ;  /* 0x0000000000027941 */ /* 0x003fea0003800200 */
.L_x_893:
        /* <DEDUP_REMOVED lines=9> */
.L_x_906:
[----:B------:R-:W-:-:S05]  /*4b80*/  IMAD.WIDE R22, R9, 0x8, R10 ;  /* 0x0000000809167825 */ /* 0x000fca00078e020a */
[----:B------:R-:W2:Y:S04]  /*4b90*/  LDG.E.64 R20, desc[UR10][R22.64+-0x1000] ;  /* 0xfff0000a16147981 */ /* 0x000ea8000c1e1b00 */
[----:B------:R0:W5:Y:S04]  /*4ba0*/  LDG.E.64 R16, desc[UR10][R22.64+-0x800] ;  /* 0xfff8000a16107981 */ /* 0x000168000c1e1b00 */
        /* <DEDUP_REMOVED lines=25> */
.L_x_899:
[----:B------:R-:W-:Y:S05]  /*4d40*/  BSYNC.RECONVERGENT B2 ;  /* 0x0000000000027941 */ /* 0x000fea0003800200 */
.L_x_898:
        /* <DEDUP_REMOVED lines=23> */
.L_x_901:
[----:B------:R-:W-:Y:S05]  /*4ec0*/  BSYNC.RECONVERGENT B2 ;  /* 0x0000000000027941 */ /* 0x000fea0003800200 */
.L_x_900:
[----:B------:R-:W-:Y:S01]  /*4ed0*/  DSETP.GEU.AND P0, PT, R2, R14, PT ;  /* 0x0000000e0200722a */ /* 0x000fe20003f0e000 */
[C---:B------:R-:W-:Y:S01]  /*4ee0*/  IADD3 R21, P1, PT, R26.reuse, UR6, RZ ;  /* 0x000000061a157c10 */ /* 0x040fe2000ff3e0ff */
        /* <DEDUP_REMOVED lines=22> */
.L_x_903:
[----:B------:R-:W-:Y:S05]  /*5050*/  BSYNC.RECONVERGENT B2 ;  /* 0x0000000000027941 */ /* 0x000fea0003800200 */
.L_x_902:
        /* <DEDUP_REMOVED lines=22> */
.L_x_905:
[----:B------:R-:W-:Y:S05]  /*51c0*/  BSYNC.RECONVERGENT B2 ;  /* 0x0000000000027941 */ /* 0x000fea0003800200 */
.L_x_904:
[----:B------:R-:W-:Y:S02]  /*51d0*/  VIADD R7, R7, 0x400 ;  /* 0x0000040007077836 */ /* 0x000fe40000000000 */
[----:B------:R-:W-:Y:S02]  /*51e0*/  VIADD R27, R27, 0x400 ;  /* 0x000004001b1b7836 */ /* 0x000fe40000000000 */
[----:B------:R-:W-:Y:S01]  /*51f0*/  VIADD R26, R26, 0x400 ;  /* 0x000004001a1a7836 */ /* 0x000fe20000000000 */
[----:B------:R-:W-:Y:S01]  /*5200*/  ISETP.GE.AND P0, PT, R7, R8, PT ;  /* 0x000000080700720c */ /* 0x000fe20003f06270 */
[----:B------:R-:W-:Y:S02]  /*5210*/  VIADD R25, R25, 0x400 ;  /* 0x0000040019197836 */ /* 0x000fe40000000000 */
[----:B------:R-:W-:-:S10]  /*5220*/  VIADD R9, R9, 0x400 ;  /* 0x0000040009097836 */ /* 0x000fd40000000000 */
[----:B------:R-:W-:Y:S05]  /*5230*/  @!P0 BRA `(.L_x_906) ;  /* 0xfffffff800508947 */ /* 0x000fea000383ffff */
.L_x_892:
[----:B01----:R-:W-:Y:S05]  /*5240*/  BSYNC.RECONVERGENT B1 ;  /* 0x0000000000017941 */ /* 0x003fea0003800200 */
.L_x_875:
        /* <DEDUP_REMOVED lines=27> */
.L_x_908:
[----:B------:R-:W-:Y:S05]  /*5400*/  BSYNC.RECONVERGENT B1 ;  /* 0x0000000000017941 */ /* 0x000fea0003800200 */
.L_x_907:
        /* <DEDUP_REMOVED lines=26> */
.L_x_910:
[----:B------:R-:W-:Y:S05]  /*55b0*/  BSYNC.RECONVERGENT B1 ;  /* 0x0000000000017941 */ /* 0x000fea0003800200 */
.L_x_909:
        /* <DEDUP_REMOVED lines=26> */
.L_x_912:
[----:B------:R-:W-:Y:S05]  /*5760*/  BSYNC.RECONVERGENT B1 ;  /* 0x0000000000017941 */ /* 0x000fea0003800200 */
.L_x_911:
        /* <DEDUP_REMOVED lines=26> */
.L_x_914:
[----:B------:R-:W-:Y:S05]  /*5910*/  BSYNC.RECONVERGENT B1 ;  /* 0x0000000000017941 */ /* 0x000fea0003800200 */
.L_x_913:
        /* <DEDUP_REMOVED lines=27> */
.L_x_916:
[----:B------:R-:W-:Y:S05]  /*5ad0*/  BSYNC.RECONVERGENT B1 ;  /* 0x0000000000017941 */ /* 0x000fea0003800200 */
.L_x_915:
        /* <DEDUP_REMOVED lines=10> */
.L_x_918:
[----:B------:R-:W-:Y:S05]  /*5b80*/  BSYNC.RECONVERGENT B1 ;  /* 0x0000000000017941 */ /* 0x000fea0003800200 */
.L_x_917:
[----:B------:R-:W-:Y:S01]  /*5b90*/  BAR.SYNC.DEFER_BLOCKING 0x0 ;  /* 0x0000000000007b1d */ /* 0x000fe20000010000 */
[----:B------:R-:W-:-:S13]  /*5ba0*/  ISETP.NE.AND P1, PT, R5, RZ, PT ;  /* 0x000000ff0500720c */ /* 0x000fda0003f25270 */
[----:B------:R-:W-:Y:S05]  /*5bb0*/  @P1 BRA `(.L_x_834) ;  /* 0x0000000800841947 */ /* 0x000fea0003800000 */
[----:B------:R-:W2:Y:S01]  /*5bc0*/  S2R R5, SR_CgaCtaId ;  /* 0x0000000000057919 */ /* 0x000ea20000008800 */
[----:B------:R-:W-:Y:S01]  /*5bd0*/  MOV R30, 0x400 ;  /* 0x00000400001e7802 */ /* 0x000fe20000000f00 */
[----:B------:R-:W-:Y:S01]  /*5be0*/  BSSY.RECONVERGENT B1, `(.L_x_919) ;  /* 0x000001a000017945 */ /* 0x000fe20003800200 */
[----:B------:R-:W-:Y:S02]  /*5bf0*/  IMAD.MOV.U32 R31, RZ, RZ, R16 ;  /* 0x000000ffff1f7224 */ /* 0x000fe400078e0010 */
[----:B------:R-:W-:Y:S02]  /*5c00*/  IMAD.MOV.U32 R33, RZ, RZ, R17 ;  /* 0x000000ffff217224 */ /* 0x000fe400078e0011 */
[----:B------:R-:W-:Y:S02]  /*5c10*/  IMAD.MOV.U32 R28, RZ, RZ, R2 ;  /* 0x000000ffff1c7224 */ /* 0x000fe400078e0002 */
[----:B------:R-:W-:Y:S01]  /*5c20*/  IMAD.MOV.U32 R29, RZ, RZ, R3 ;  /* 0x000000ffff1d7224 */ /* 0x000fe200078e0003 */
[----:B--2---:R-:W-:-:S05]  /*5c30*/  LEA R30, R5, R30, 0x18 ;  /* 0x0000001e051e7211 */ /* 0x004fca00078ec0ff */
[----:B------:R-:W2:Y:S04]  /*5c40*/  LDS.64 R18, [R30+0x18] ;  /* 0x000018001e127984 */ /* 0x000ea80000000a00 */
[----:B------:R3:W4:Y:S04]  /*5c50*/  LDS.128 R12, [R30+0x40] ;  /* 0x000040001e0c7984 */ /* 0x0007280000000c00 */
[----:B------:R3:W3:Y:S04]  /*5c60*/  LDS.128 R8, [R30+0x50] ;  /* 0x000050001e087984 */ /* 0x0006e80000000c00 */
[----:B01----:R0:W1:Y:S01]  /*5c70*/  LDS.128 R4, [R30+0x20] ;  /* 0x000020001e047984 */ /* 0x0030620000000c00 */
[----:B--2---:R-:W-:-:S14]  /*5c80*/  DSETP.GEU.AND P0, PT, R2, R18, PT ;  /* 0x000000120200722a */ /* 0x004fdc0003f0e000 */
        /* <DEDUP_REMOVED lines=15> */
.L_x_920:
[----:B------:R-:W-:Y:S05]  /*5d80*/  BSYNC.RECONVERGENT B1 ;  /* 0x0000000000017941 */ /* 0x000fea0003800200 */
.L_x_919:
        /* <DEDUP_REMOVED lines=24> */
.L_x_922:
[----:B------:R-:W-:Y:S05]  /*5f10*/  BSYNC.RECONVERGENT B1 ;  /* 0x0000000000017941 */ /* 0x000fea0003800200 */
.L_x_921:
        /* <DEDUP_REMOVED lines=21> */
.L_x_924:
[----:B------:R-:W-:Y:S05]  /*6070*/  BSYNC.RECONVERGENT B1 ;  /* 0x0000000000017941 */ /* 0x000fea0003800200 */
.L_x_923:
        /* <DEDUP_REMOVED lines=21> */
.L_x_926:
[----:B------:R-:W-:Y:S05]  /*61d0*/  BSYNC.RECONVERGENT B1 ;  /* 0x0000000000017941 */ /* 0x000fea0003800200 */
.L_x_925:
        /* <DEDUP_REMOVED lines=21> */
.L_x_928:
[----:B------:R-:W-:Y:S05]  /*6330*/  BSYNC.RECONVERGENT B1 ;  /* 0x0000000000017941 */ /* 0x000fea0003800200 */
.L_x_927:
        /* <DEDUP_REMOVED lines=21> */
.L_x_930:
[----:B------:R-:W-:Y:S05]  /*6490*/  BSYNC.RECONVERGENT B1 ;  /* 0x0000000000017941 */ /* 0x000fea0003800200 */
.L_x_929:
        /* <DEDUP_REMOVED lines=19> */
.L_x_834:
[----:B------:R-:W-:Y:S05]  /*65d0*/  BSYNC.RECONVERGENT B0 ;  /* 0x0000000000007941 */ /* 0x000fea0003800200 */
.L_x_801:
[----:B------:R-:W-:Y:S05]  /*65e0*/  @P1 EXIT ;  /* 0x000000000000194d */ /* 0x000fea0003800000 */
[----:B01----:R-:W0:Y:S02]  /*65f0*/  LDC.64 R4, c[0x0][0x390] ;  /* 0x0000e400ff047b82 */ /* 0x003e240000000a00 */
[----:B0-----:R-:W-:-:S05]  /*6600*/  IMAD.WIDE.U32 R4, R0, 0x10, R4 ;  /* 0x0000001000047825 */ /* 0x001fca00078e0004 */
[----:B------:R-:W-:Y:S04]  /*6610*/  STG.E.64 desc[UR10][R4.64], R2 ;  /* 0x0000000204007986 */ /* 0x000fe8000c101b0a */
[----:B---34-:R-:W-:Y:S01]  /*6620*/  STG.E.64 desc[UR10][R4.64+0x8], R16 ;  /* 0x0000081004007986 */ /* 0x018fe2000c101b0a */
[----:B------:R-:W-:Y:S05]  /*6630*/  EXIT ;  /* 0x000000000000794d */ /* 0x000fea0003800000 */
.L_x_931:
        /* <DEDUP_REMOVED lines=12> */
.L_x_1072:


//--------------------- .text._ZN6thrust24THRUST_300001_SM_1000_NS8cuda_cub4core6detail13_kernel_agentINS1_8__reduce11ReduceAgentINS0_12zip_iteratorIN4cuda3std3__45tupleIJNS0_6detail15normal_iteratorINS0_10device_ptrIdEEEENS0_17counting_iteratorIlNS0_11use_defaultESI_SI_EEEEEEEPNSB_IJdlEEESM_iNS1_9__extrema9arg_min_fIdlNSA_4lessIdEEEEEEJSL_SN_iSS_EEEvDpT0_ --------------------------
	.section	.text._ZN6thrust24THRUST_300001_SM_1000_NS8cuda_cub4core6detail13_kernel_agentINS1_8__reduce11ReduceAgentINS0_12zip_iteratorIN4cuda3std3__45tupleIJNS0_6detail15normal_iteratorINS0_10device_ptrIdEEEENS0_17counting_iteratorIlNS0_11use_defaultESI_SI_EEEEEEEPNSB_IJdlEEESM_iNS1_9__extrema9arg_min_fIdlNSA_4lessIdEEEEEEJSL_SN_iSS_EEEvDpT0_,"ax",@progbits
	.align	128
        .global         _ZN6thrust24THRUST_300001_SM_1000_NS8cuda_cub4core6detail13_kernel_agentINS1_8__reduce11ReduceAgentINS0_12zip_iteratorIN4cuda3std3__45tupleIJNS0_6detail15normal_iteratorINS0_10device_ptrIdEEEENS0_17counting_iteratorIlNS0_11use_defaultESI_SI_EEEEEEEPNSB_IJdlEEESM_iNS1_9__extrema9arg_min_fIdlNSA_4lessIdEEEEEEJSL_SN_iSS_EEEvDpT0_
        .type           _ZN6thrust24THRUST_300001_SM_1000_NS8cuda_cub4core6detail13_kernel_agentINS1_8__reduce11ReduceAgentINS0_12zip_iteratorIN4cuda3std3__45tupleIJNS0_6detail15normal_iteratorINS0_10device_ptrIdEEEENS0_17counting_iteratorIlNS0_11use_defaultESI_SI_EEEEEEEPNSB_IJdlEEESM_iNS1_9__extrema9arg_min_fIdlNSA_4lessIdEEEEEEJSL_SN_iSS_EEEvDpT0_,@function
        .size           _ZN6thrust24THRUST_300001_SM_1000_NS8cuda_cub4core6detail13_kernel_agentINS1_8__reduce11ReduceAgentINS0_12zip_iteratorIN4cuda3std3__45tupleIJNS0_6detail15normal_iteratorINS0_10device_ptrIdEEEENS0_17counting_iteratorIlNS0_11use_defaultESI_SI_EEEEEEEPNSB_IJdlEEESM_iNS1_9__extrema9arg_min_fIdlNSA_4lessIdEEEEEEJSL_SN_iSS_EEEvDpT0_,(.L_x_1073 - _ZN6thrust24THRUST_300001_SM_1000_NS8cuda_cub4core6detail13_kernel_agentINS1_8__reduce11ReduceAgentINS0_12zip_iteratorIN4cuda3std3__45tupleIJNS0_6detail15normal_iteratorINS0_10device_ptrIdEEEENS0_17counting_iteratorIlNS0_11use_defaultESI_SI_EEEEEEEPNSB_IJdlEEESM_iNS1_9__extrema9arg_min_fIdlNSA_4lessIdEEEEEEJSL_SN_iSS_EEEvDpT0_)
        .other          _ZN6thrust24THRUST_300001_SM_1000_NS8cuda_cub4core6detail13_kernel_agentINS1_8__reduce11ReduceAgentINS0_12zip_iteratorIN4cuda3std3__45tupleIJNS0_6detail15normal_iteratorINS0_10device_ptrIdEEEENS0_17counting_iteratorIlNS0_11use_defaultESI_SI_EEEEEEEPNSB_IJdlEEESM_iNS1_9__extrema9arg_min_fIdlNSA_4lessIdEEEEEEJSL_SN_iSS_EEEvDpT0_,@"STO_CUDA_ENTRY STV_DEFAULT"
_ZN6thrust24THRUST_300001_SM_1000_NS8cuda_cub4core6detail13_kernel_agentINS1_8__reduce11ReduceAgentINS0_12zip_iteratorIN4cuda3std3__45tupleIJNS0_6detail15normal_iteratorINS0_10device_ptrIdEEEENS0_17counting_iteratorIlNS0_11use_defaultESI_SI_EEEEEEEPNSB_IJdlEEESM_iNS1_9__extrema9arg_min_fIdlNSA_4lessIdEEEEEEJSL_SN_iSS_EEEvDpT0_:
.text._ZN6thrust24THRUST_300001_SM_1000_NS8cuda_cub4core6detail13_kernel_agentINS1_8__reduce11ReduceAgentINS0_12zip_iteratorIN4cuda3std3__45tupleIJNS0_6detail15normal_iteratorINS0_10device_ptrIdEEEENS0_17counting_iteratorIlNS0_11use_defaultESI_SI_EEEEEEEPNSB_IJdlEEESM_iNS1_9__extrema9arg_min_fIdlNSA_4lessIdEEEEEEJSL_SN_iSS_EEEvDpT0_:
        /* <DEDUP_REMOVED lines=23> */
.L_x_935:
[----:B0-----:R-:W-:Y:S05]  /*0170*/  BSYNC.RECONVERGENT B1 ;  /* 0x0000000000017941 */ /* 0x001fea0003800200 */
.L_x_934:
        /* <DEDUP_REMOVED lines=19> */
.L_x_942:
        /* <DEDUP_REMOVED lines=27> */
.L_x_941:
[----:B------:R-:W-:Y:S05]  /*0460*/  BSYNC.RECONVERGENT B3 ;  /* 0x0000000000037941 */ /* 0x000fea0003800200 */
.L_x_940:
[----:B------:R-:W-:Y:S01]  /*0470*/  IADD3 R17, P0, PT, R17, 0x100, RZ ;  /* 0x0000010011117810 */ /* 0x000fe20007f1e0ff */
[----:B------:R-:W-:Y:S02]  /*0480*/  VIADD R10, R10, 0x100 ;  /* 0x000001000a0a7836 */ /* 0x000fe40000000000 */
[----:B------:R-:W-:Y:S02]  /*0490*/  IMAD.X R15, RZ, RZ, R15, P3 ;  /* 0x000000ffff0f7224 */ /* 0x000fe400018e060f */
[----:B------:R-:W-:Y:S01]  /*04a0*/  IMAD.X R16, RZ, RZ, R16, P0 ;  /* 0x000000ffff107224 */ /* 0x000fe200000e0610 */
[----:B------:R-:W-:Y:S07]  /*04b0*/  @P2 BRA `(.L_x_942) ;  /* 0xfffffffc007c2947 */ /* 0x000fee000383ffff */
.L_x_939:
[----:B------:R-:W-:Y:S05]  /*04c0*/  BSYNC.RECONVERGENT B2 ;  /* 0x0000000000027941 */ /* 0x000fea0003800200 */
.L_x_938:
[----:B------:R-:W-:-:S13]  /*04d0*/  ISETP.GE.U32.AND P0, PT, R18, 0x300, PT ;  /* 0x000003001200780c */ /* 0x000fda0003f06070 */
[----:B------:R-:W-:Y:S05]  /*04e0*/  @!P0 BRA `(.L_x_937) ;  /* 0x0000000400bc8947 */ /* 0x000fea0003800000 */
[----:B------:R-:W0:Y:S01]  /*04f0*/  LDC.64 R4, c[0x0][0x380] ;  /* 0x0000e000ff047b82 */ /* 0x000e220000000a00 */
[----:B------:R-:W-:-:S07]  /*0500*/  VIADD R20, R10, 0x200 ;  /* 0x000002000a147836 */ /* 0x000fce0000000000 */
[----:B------:R-:W1:Y:S02]  /*0510*/  LDC.64 R6, c[0x0][0x388] ;  /* 0x0000e200ff067b82 */ /* 0x000e640000000a00 */
.L_x_951:
        /* <DEDUP_REMOVED lines=29> */
.L_x_944:
[----:B------:R-:W-:Y:S05]  /*06f0*/  BSYNC.RECONVERGENT B2 ;  /* 0x0000000000027941 */ /* 0x000fea0003800200 */
.L_x_943:
        /* <DEDUP_REMOVED lines=25> */
.L_x_946:
[----:B------:R-:W-:Y:S05]  /*0890*/  BSYNC.RECONVERGENT B2 ;  /* 0x0000000000027941 */ /* 0x000fea0003800200 */
.L_x_945:
        /* <DEDUP_REMOVED lines=24> */
.L_x_948:
[----:B------:R-:W-:Y:S05]  /*0a20*/  BSYNC.RECONVERGENT B2 ;  /* 0x0000000000027941 */ /* 0x000fea0003800200 */
.L_x_947:
        /* <DEDUP_REMOVED lines=22> */
.L_x_950:
[----:B------:R-:W-:Y:S05]  /*0b90*/  BSYNC.RECONVERGENT B2 ;  /* 0x0000000000027941 */ /* 0x000fea0003800200 */
.L_x_949:
[C---:B------:R-:W-:Y:S02]  /*0ba0*/  VIADD R10, R20.reuse, 0x200 ;  /* 0x00000200140a7836 */ /* 0x040fe40000000000 */
[----:B------:R-:W-:-:S03]  /*0bb0*/  VIADD R20, R20, 0x400 ;  /* 0x0000040014147836 */ /* 0x000fc60000000000 */
[----:B------:R-:W-:-:S13]  /*0bc0*/  ISETP.GE.AND P0, PT, R10, UR5, PT ;  /* 0x000000050a007c0c */ /* 0x000fda000bf06270 */
[----:B------:R-:W-:Y:S05]  /*0bd0*/  @!P0 BRA `(.L_x_951) ;  /* 0xfffffff800508947 */ /* 0x000fea000383ffff */
.L_x_937:
[----:B------:R-:W-:Y:S05]  /*0be0*/  BSYNC.RECONVERGENT B1 ;  /* 0x0000000000017941 */ /* 0x000fea0003800200 */
.L_x_936:
        /* <DEDUP_REMOVED lines=30> */
.L_x_954:
[----:B------:R-:W-:Y:S05]  /*0dd0*/  BSYNC.RECONVERGENT B1 ;  /* 0x0000000000017941 */ /* 0x000fea0003800200 */
.L_x_953:
        /* <DEDUP_REMOVED lines=26> */
.L_x_956:
[----:B------:R-:W-:Y:S05]  /*0f80*/  BSYNC.RECONVERGENT B1 ;  /* 0x0000000000017941 */ /* 0x000fea0003800200 */
.L_x_955:
        /* <DEDUP_REMOVED lines=26> */
.L_x_958:
[----:B------:R-:W-:Y:S05]  /*1130*/  BSYNC.RECONVERGENT B1 ;  /* 0x0000000000017941 */ /* 0x000fea0003800200 */
.L_x_957:
        /* <DEDUP_REMOVED lines=26> */
.L_x_960:
[----:B------:R-:W-:Y:S05]  /*12e0*/  BSYNC.RECONVERGENT B1 ;  /* 0x0000000000017941 */ /* 0x000fea0003800200 */
.L_x_959:
        /* <DEDUP_REMOVED lines=27> */
.L_x_962:
[----:B------:R-:W-:Y:S05]  /*14a0*/  BSYNC.RECONVERGENT B1 ;  /* 0x0000000000017941 */ /* 0x000fea0003800200 */
.L_x_961:
        /* <DEDUP_REMOVED lines=10> */
.L_x_964:
[----:B------:R-:W-:Y:S05]  /*1550*/  BSYNC.RECONVERGENT B1 ;  /* 0x0000000000017941 */ /* 0x000fea0003800200 */
.L_x_963:
        /* <DEDUP_REMOVED lines=31> */
.L_x_967:
[----:B------:R-:W-:Y:S05]  /*1750*/  BSYNC.RECONVERGENT B1 ;  /* 0x0000000000017941 */ /* 0x000fea0003800200 */
.L_x_966:
        /* <DEDUP_REMOVED lines=22> */
.L_x_969:
[----:B------:R-:W-:Y:S05]  /*18c0*/  BSYNC.RECONVERGENT B1 ;  /* 0x0000000000017941 */ /* 0x000fea0003800200 */
.L_x_968:
        /* <DEDUP_REMOVED lines=22> */
.L_x_971:
[----:B------:R-:W-:Y:S05]  /*1a30*/  BSYNC.RECONVERGENT B1 ;  /* 0x0000000000017941 */ /* 0x000fea0003800200 */
.L_x_970:
        /* <DEDUP_REMOVED lines=22> */
.L_x_973:
[----:B------:R-:W-:Y:S05]  /*1ba0*/  BSYNC.RECONVERGENT B1 ;  /* 0x0000000000017941 */ /* 0x000fea0003800200 */
.L_x_972:
        /* <DEDUP_REMOVED lines=21> */
.L_x_975:
[----:B------:R-:W-:Y:S05]  /*1d00*/  BSYNC.RECONVERGENT B1 ;  /* 0x0000000000017941 */ /* 0x000fea0003800200 */
.L_x_974:
        /* <DEDUP_REMOVED lines=21> */
.L_x_977:
[----:B------:R-:W-:Y:S05]  /*1e60*/  BSYNC.RECONVERGENT B1 ;  /* 0x0000000000017941 */ /* 0x000fea0003800200 */
.L_x_976:
        /* <DEDUP_REMOVED lines=20> */
.L_x_952:
        /* <DEDUP_REMOVED lines=33> */
.L_x_979:
[----:B------:R-:W-:Y:S05]  /*21c0*/  BSYNC.RECONVERGENT B1 ;  /* 0x0000000000017941 */ /* 0x000fea0003800200 */
.L_x_978:
        /* <DEDUP_REMOVED lines=27> */
.L_x_981:
[----:B------:R-:W-:Y:S05]  /*2380*/  BSYNC.RECONVERGENT B1 ;  /* 0x0000000000017941 */ /* 0x000fea0003800200 */
.L_x_980:
        /* <DEDUP_REMOVED lines=27> */
.L_x_983:
[----:B------:R-:W-:Y:S05]  /*2540*/  BSYNC.RECONVERGENT B1 ;  /* 0x0000000000017941 */ /* 0x000fea0003800200 */
.L_x_982:
        /* <DEDUP_REMOVED lines=27> */
.L_x_985:
[----:B------:R-:W-:Y:S05]  /*2700*/  BSYNC.RECONVERGENT B1 ;  /* 0x0000000000017941 */ /* 0x000fea0003800200 */
.L_x_984:
        /* <DEDUP_REMOVED lines=28> */
.L_x_987:
[----:B------:R-:W-:Y:S05]  /*28d0*/  BSYNC.RECONVERGENT B1 ;  /* 0x0000000000017941 */ /* 0x000fea0003800200 */
.L_x_986:
        /* <DEDUP_REMOVED lines=10> */
.L_x_989:
[----:B------:R-:W-:Y:S05]  /*2980*/  BSYNC.RECONVERGENT B1 ;  /* 0x0000000000017941 */ /* 0x000fea0003800200 */
.L_x_988:
        /* <DEDUP_REMOVED lines=35> */
.L_x_991:
[----:B------:R-:W-:Y:S05]  /*2bc0*/  BSYNC.RECONVERGENT B1 ;  /* 0x0000000000017941 */ /* 0x000fea0003800200 */
.L_x_990:
        /* <DEDUP_REMOVED lines=32> */
.L_x_993:
[----:B------:R-:W-:Y:S05]  /*2dd0*/  BSYNC.RECONVERGENT B1 ;  /* 0x0000000000017941 */ /* 0x000fea0003800200 */
.L_x_992:
        /* <DEDUP_REMOVED lines=32> */
.L_x_995:
[----:B------:R-:W-:Y:S05]  /*2fe0*/  BSYNC.RECONVERGENT B1 ;  /* 0x0000000000017941 */ /* 0x000fea0003800200 */
.L_x_994:
        /* <DEDUP_REMOVED lines=32> */
.L_x_997:
[----:B------:R-:W-:Y:S05]  /*31f0*/  BSYNC.RECONVERGENT B1 ;  /* 0x0000000000017941 */ /* 0x000fea0003800200 */
.L_x_996:
        /* <DEDUP_REMOVED lines=32> */
.L_x_999:
[----:B------:R-:W-:Y:S05]  /*3400*/  BSYNC.RECONVERGENT B1 ;  /* 0x0000000000017941 */ /* 0x000fea0003800200 */
.L_x_998:
        /* <DEDUP_REMOVED lines=32> */
.L_x_1001:
[----:B------:R-:W-:Y:S05]  /*3610*/  BSYNC.RECONVERGENT B1 ;  /* 0x0000000000017941 */ /* 0x000fea0003800200 */
.L_x_1000:
        /* <DEDUP_REMOVED lines=30> */
.L_x_933:
        /* <DEDUP_REMOVED lines=11> */
[----:B------:R-:W-:Y:S01]  /*38b0*/  FSEL R4, R6, R4, !P0 ;  /* 0x0000000406047208 */ /* 0x000fe20004000000 */
[C---:B------:R-:W-:Y:S01]  /*38c0*/  VIADD R6, R0.reuse, 0x200 ;  /* 0x0000020000067836 */ /* 0x040fe20000000000 */
[----:B------:R-:W-:Y:S01]  /*38d0*/  FSEL R5, R7, R5, !P0 ;  /* 0x0000000507057208 */ /* 0x000fe20004000000 */
[----:B------:R-:W-:-:S05]  /*38e0*/  VIADD R7, R0, 0x100 ;  /* 0x0000010000077836 */ /* 0x000fca0000000000 */
[----:B----4-:R-:W-:-:S06]  /*38f0*/  DSETP.GEU.AND P1, PT, R8, R4, PT ;  /* 0x000000040800722a */ /* 0x010fcc0003f2e000 */
[----:B------:R-:W-:Y:S02]  /*3900*/  FSEL R4, R8, R4, !P1 ;  /* 0x0000000408047208 */ /* 0x000fe40004800000 */
[----:B------:R-:W-:-:S03]  /*3910*/  FSEL R5, R9, R5, !P1 ;  /* 0x0000000509057208 */ /* 0x000fc60004800000 */
[----:B------:R-:W-:Y:S02]  /*3920*/  IMAD.MOV.U32 R8, RZ, RZ, R4 ;  /* 0x000000ffff087224 */ /* 0x000fe400078e0004 */
[----:B------:R-:W-:Y:S01]  /*3930*/  IMAD.MOV.U32 R9, RZ, RZ, R5 ;  /* 0x000000ffff097224 */ /* 0x000fe200078e0005 */
[----:B--2---:R-:W-:Y:S01]  /*3940*/  DSETP.GEU.AND P2, PT, R4, R12, PT ;  /* 0x0000000c0400722a */ /* 0x004fe20003f4e000 */
[----:B------:R-:W-:-:S05]  /*3950*/  @P1 SEL R6, R7, R0, !P0 ;  /* 0x0000000007061207 */ /* 0x000fca0004000000 */
        /* <DEDUP_REMOVED lines=9> */
.L_x_1003:
[----:B------:R-:W-:Y:S05]  /*39f0*/  BSYNC.RECONVERGENT B1 ;  /* 0x0000000000017941 */ /* 0x000fea0003800200 */
.L_x_1002:
        /* <DEDUP_REMOVED lines=16> */
[----:B------:R-:W-:Y:S02]  /*3b00*/  @P1 SEL R23, R12, R5, !P0 ;  /* 0x000000050c171207 */ /* 0x000fe40004000000 */
[----:B------:R-:W-:Y:S01]  /*3b10*/  @P1 FSEL R4, R8, R2, !P0 ;  /* 0x0000000208041208 */ /* 0x000fe20004000000 */
[----:B------:R-:W-:Y:S01]  /*3b20*/  IMAD.MOV.U32 R8, RZ, RZ, R2 ;  /* 0x000000ffff087224 */ /* 0x000fe200078e0002 */
[----:B------:R-:W-:Y:S01]  /*3b30*/  @P1 FSEL R5, R9, R3, !P0 ;  /* 0x0000000309051208 */ /* 0x000fe20004000000 */
[----:B------:R-:W-:Y:S01]  /*3b40*/  IMAD.MOV.U32 R9, RZ, RZ, R3 ;  /* 0x000000ffff097224 */ /* 0x000fe200078e0003 */
[----:B------:R-:W-:Y:S01]  /*3b50*/  @P1 SEL R24, R13, R6, !P0 ;  /* 0x000000060d181207 */ /* 0x000fe20004000000 */
[----:B------:R-:W-:Y:S02]  /*3b60*/  @P1 IMAD.MOV.U32 R8, RZ, RZ, R4 ;  /* 0x000000ffff081224 */ /* 0x000fe400078e0004 */
[----:B------:R-:W-:-:S07]  /*3b70*/  @P1 IMAD.MOV.U32 R9, RZ, RZ, R5 ;  /* 0x000000ffff091224 */ /* 0x000fce00078e0005 */
.L_x_1005:
[----:B------:R-:W-:Y:S05]  /*3b80*/  BSYNC.RECONVERGENT B1 ;  /* 0x0000000000017941 */ /* 0x000fea0003800200 */
.L_x_1004:
[----:B------:R-:W-:Y:S01]  /*3b90*/  UISETP.GE.U32.AND UP0, UPT, UR4, 0xa00, UPT ;  /* 0x00000a000400788c */ /* 0x000fe2000bf06070 */
[----:B------:R-:W-:-:S08]  /*3ba0*/  IMAD.MOV.U32 R7, RZ, RZ, 0x500 ;  /* 0x00000500ff077424 */ /* 0x000fd000078e00ff */
[----:B------:R-:W-:Y:S05]  /*3bb0*/  BRA.U !UP0, `(.L_x_1006) ;  /* 0x0000000908187547 */ /* 0x000fea000b800000 */
[----:B------:R-:W-:Y:S01]  /*3bc0*/  IMAD.MOV.U32 R7, RZ, RZ, 0x500 ;  /* 0x00000500ff077424 */ /* 0x000fe200078e00ff */
[----:B------:R-:W0:Y:S01]  /*3bd0*/  LDCU UR4, c[0x0][0x398] ;  /* 0x00007300ff0477ac */ /* 0x000e220008000800 */
[----:B------:R-:W1:Y:S05]  /*3be0*/  LDCU.64 UR6, c[0x0][0x388] ;  /* 0x00007100ff0677ac */ /* 0x000e6a0008000a00 */
.L_x_1017:
[----:B------:R-:W-:-:S05]  /*3bf0*/  IMAD.WIDE.U32 R26, R7, 0x8, R10 ;  /* 0x00000008071a7825 */ /* 0x000fca00078e000a */
[----:B------:R-:W2:Y:S04]  /*3c00*/  LDG.E.64 R18, desc[UR8][R26.64] ;  /* 0x000000081a127981 */ /* 0x000ea8000c1e1b00 */
[----:B------:R3:W5:Y:S04]  /*3c10*/  LDG.E.64 R16, desc[UR8][R26.64+0x800] ;  /* 0x000800081a107981 */ /* 0x000768000c1e1b00 */
[----:B------:R3:W5:Y:S04]  /*3c20*/  LDG.E.64 R14, desc[UR8][R26.64+0x1000] ;  /* 0x001000081a0e7981 */ /* 0x000768000c1e1b00 */
[----:B------:R3:W5:Y:S04]  /*3c30*/  LDG.E.64 R4, desc[UR8][R26.64+0x1800] ;  /* 0x001800081a047981 */ /* 0x000768000c1e1b00 */
[----:B------:R3:W5:Y:S01]  /*3c40*/  LDG.E.64 R2, desc[UR8][R26.64+0x2000] ;  /* 0x002000081a027981 */ /* 0x000762000c1e1b00 */
[----:B------:R-:W-:Y:S01]  /*3c50*/  IADD3 R6, P1, PT, R0, R7, RZ ;  /* 0x0000000700067210 */ /* 0x000fe20007f3e0ff */
[----:B------:R-:W-:Y:S01]  /*3c60*/  BSSY.RECONVERGENT B1, `(.L_x_1007) ;  /* 0x0000018000017945 */ /* 0x000fe20003800200 */
[----:B------:R-:W-:-:S02]  /*3c70*/  IMAD.MOV.U32 R22, RZ, RZ, R23 ;  /* 0x000000ffff167224 */ /* 0x000fc400078e0017 */
[----:B-1----:R-:W-:Y:S01]  /*3c80*/  IADD3 R6, P2, PT, R6, UR6, RZ ;  /* 0x0000000606067c10 */ /* 0x002fe2000ff5e0ff */
[----:B------:R-:W-:Y:S02]  /*3c90*/  IMAD.X R21, RZ, RZ, RZ, P1 ;  /* 0x000000ffff157224 */ /* 0x000fe400008e06ff */
[----:B------:R-:W-:Y:S02]  /*3ca0*/  IMAD.MOV.U32 R20, RZ, RZ, R24 ;  /* 0x000000ffff147224 */ /* 0x000fe400078e0018 */
[----:B------:R-:W-:Y:S01]  /*3cb0*/  IMAD.MOV.U32 R12, RZ, RZ, R8 ;  /* 0x000000ffff0c7224 */ /* 0x000fe200078e0008 */
[----:B------:R-:W-:Y:S01]  /*3cc0*/  IADD3.X R21, PT, PT, R21, UR7, RZ, P2, !PT ;  /* 0x0000000715157c10 */ /* 0x000fe200097fe4ff */
        /* <DEDUP_REMOVED lines=17> */
.L_x_1008:
[----:B0-----:R-:W-:Y:S05]  /*3de0*/  BSYNC.RECONVERGENT B1 ;  /* 0x0000000000017941 */ /* 0x001fea0003800200 */
.L_x_1007:
[----:B-----5:R-:W-:Y:S01]  /*3df0*/  DSETP.GEU.AND P0, PT, R12, R16, PT ;  /* 0x000000100c00722a */ /* 0x020fe20003f0e000 */
[----:B------:R-:W-:Y:S01]  /*3e00*/  BSSY.RECONVERGENT B1, `(.L_x_1009) ;  /* 0x0000017000017945 */ /* 0x000fe20003800200 */
[----:B------:R-:W-:Y:S02]  /*3e10*/  IMAD.MOV.U32 R24, RZ, RZ, R22 ;  /* 0x000000ffff187224 */ /* 0x000fe400078e0016 */
[----:B------:R-:W-:Y:S02]  /*3e20*/  IMAD.MOV.U32 R23, RZ, RZ, R20 ;  /* 0x000000ffff177224 */ /* 0x000fe400078e0014 */
[----:B------:R-:W-:Y:S02]  /*3e30*/  IMAD.MOV.U32 R8, RZ, RZ, R12 ;  /* 0x000000ffff087224 */ /* 0x000fe400078e000c */
[----:B------:R-:W-:-:S06]  /*3e40*/  IMAD.MOV.U32 R9, RZ, RZ, R13 ;  /* 0x000000ffff097224 */ /* 0x000fcc00078e000d */
[----:B------:R-:W-:Y:S05]  /*3e50*/  @!P0 BRA `(.L_x_1010) ;  /* 0x0000000000448947 */ /* 0x000fea0003800000 */
[----:B------:R-:W-:Y:S01]  /*3e60*/  IADD3 R19, P0, P1, R0, UR6, R7 ;  /* 0x0000000600137c10 */ /* 0x000fe2000f91e007 */
[----:B------:R-:W-:Y:S02]  /*3e70*/  IMAD.MOV.U32 R8, RZ, RZ, R16 ;  /* 0x000000ffff087224 */ /* 0x000fe400078e0010 */
[----:B------:R-:W-:Y:S01]  /*3e80*/  IMAD.MOV.U32 R9, RZ, RZ, R17 ;  /* 0x000000ffff097224 */ /* 0x000fe200078e0011 */
[----:B------:R-:W-:Y:S02]  /*3e90*/  IADD3.X R23, PT, PT, RZ, UR7, RZ, P0, P1 ;  /* 0x00000007ff177c10 */ /* 0x000fe400087e24ff */
[----:B------:R-:W-:Y:S01]  /*3ea0*/  IADD3 R19, P2, PT, R19, 0x100, RZ ;  /* 0x0000010013137810 */ /* 0x000fe20007f5e0ff */
[----:B------:R-:W-:-:S04]  /*3eb0*/  DSETP.GEU.AND P0, PT, R16, R12, PT ;  /* 0x0000000c1000722a */ /* 0x000fc80003f0e000 */
[----:B------:R-:W-:Y:S02]  /*3ec0*/  IMAD.X R23, RZ, RZ, R23, P2 ;  /* 0x000000ffff177224 */ /* 0x000fe400010e0617 */
[----:B------:R-:W-:-:S08]  /*3ed0*/  IMAD.MOV.U32 R24, RZ, RZ, R19 ;  /* 0x000000ffff187224 */ /* 0x000fd000078e0013 */
        /* <DEDUP_REMOVED lines=9> */
.L_x_1010:
[----:B------:R-:W-:Y:S05]  /*3f70*/  BSYNC.RECONVERGENT B1 ;  /* 0x0000000000017941 */ /* 0x000fea0003800200 */
.L_x_1009:
        /* <DEDUP_REMOVED lines=8> */
[----:B------:R-:W-:Y:S01]  /*4000*/  IADD3 R19, P2, P3, R0, UR6, R7 ;  /* 0x0000000600137c10 */ /* 0x000fe2000fb5e007 */
[----:B------:R-:W-:Y:S02]  /*4010*/  IMAD.MOV.U32 R16, RZ, RZ, R14 ;  /* 0x000000ffff107224 */ /* 0x000fe400078e000e */
[----:B------:R-:W-:Y:S01]  /*4020*/  IMAD.MOV.U32 R17, RZ, RZ, R15 ;  /* 0x000000ffff117224 */ /* 0x000fe200078e000f */
[----:B------:R-:W-:Y:S02]  /*4030*/  IADD3 R19, P1, PT, R19, 0x200, RZ ;  /* 0x0000020013137810 */ /* 0x000fe40007f3e0ff */
[----:B------:R-:W-:-:S05]  /*4040*/  IADD3.X R18, PT, PT, RZ, UR7, RZ, P2, P3 ;  /* 0x00000007ff127c10 */ /* 0x000fca00097e64ff */
        /* <DEDUP_REMOVED lines=10> */
.L_x_1012:
[----:B------:R-:W-:Y:S05]  /*40f0*/  BSYNC.RECONVERGENT B1 ;  /* 0x0000000000017941 */ /* 0x000fea0003800200 */
.L_x_1011:
        /* <DEDUP_REMOVED lines=23> */
.L_x_1014:
[----:B------:R-:W-:Y:S05]  /*4270*/  BSYNC.RECONVERGENT B1 ;  /* 0x0000000000017941 */ /* 0x000fea0003800200 */
.L_x_1013:
        /* <DEDUP_REMOVED lines=21> */
.L_x_1016:
[----:B------:R-:W-:Y:S05]  /*43d0*/  BSYNC.RECONVERGENT B1 ;  /* 0x0000000000017941 */ /* 0x000fea0003800200 */
.L_x_1015:
[C---:B------:R-:W-:Y:S02]  /*43e0*/  VIADD R2, R7.reuse, 0xa00 ;  /* 0x00000a0007027836 */ /* 0x040fe40000000000 */
[----:B------:R-:W-:-:S03]  /*43f0*/  VIADD R7, R7, 0x500 ;  /* 0x0000050007077836 */ /* 0x000fc60000000000 */
[----:B------:R-:W-:-:S13]  /*4400*/  ISETP.GT.AND P0, PT, R2, UR4, PT ;  /* 0x0000000402007c0c */ /* 0x000fda000bf04270 */
[----:B------:R-:W-:Y:S05]  /*4410*/  @!P0 BRA `(.L_x_1017) ;  /* 0xfffffff400f48947 */ /* 0x000fea000383ffff */
.L_x_1006:
[----:B------:R-:W-:-:S13]  /*4420*/  ISETP.GE.AND P0, PT, R7, UR4, PT ;  /* 0x0000000407007c0c */ /* 0x000fda000bf06270 */
        /* <DEDUP_REMOVED lines=12> */
[----:B------:R-:W0:Y:S01]  /*44f0*/  LDC.64 R2, c[0x0][0x380] ;  /* 0x0000e000ff027b82 */ /* 0x000e220000000a00 */
[----:B------:R-:W-:Y:S01]  /*4500*/  IMAD.IADD R11, R0, 0x1, R7 ;  /* 0x00000001000b7824 */ /* 0x000fe200078e0207 */
[----:B------:R-:W-:-:S04]  /*4510*/  LEA.HI R4, R5, 0x1, RZ, 0x18 ;  /* 0x0000000105047811 */ /* 0x000fc800078fc0ff */
[C---:B------:R-:W-:Y:S02]  /*4520*/  IADD3 R19, P0, PT, R11.reuse, UR6, RZ ;  /* 0x000000060b137c10 */ /* 0x040fe4000ff1e0ff */
[----:B------:R-:W-:Y:S01]  /*4530*/  LOP3.LUT R6, R4, 0x3, RZ, 0xc0, !PT ;  /* 0x0000000304067812 */ /* 0x000fe200078ec0ff */
[----:B------:R-:W-:Y:S02]  /*4540*/  IMAD.MOV.U32 R4, RZ, RZ, R0 ;  /* 0x000000ffff047224 */ /* 0x000fe400078e0000 */
[----:B------:R-:W-:Y:S02]  /*4550*/  IMAD.X R21, RZ, RZ, UR7, P0 ;  /* 0x00000007ff157e24 */ /* 0x000fe400080e06ff */
[----:B------:R-:W-:Y:S02]  /*4560*/  IMAD.MOV R6, RZ, RZ, -R6 ;  /* 0x000000ffff067224 */ /* 0x000fe400078e0a06 */
[----:B0-----:R-:W-:-:S04]  /*4570*/  IMAD.WIDE.U32 R2, R11, 0x8, R2 ;  /* 0x000000080b027825 */ /* 0x001fc800078e0002 */
[----:B------:R-:W-:Y:S02]  /*4580*/  IMAD.MOV.U32 R14, RZ, RZ, R2 ;  /* 0x000000ffff0e7224 */ /* 0x000fe400078e0002 */
[----:B------:R-:W-:-:S07]  /*4590*/  IMAD.MOV.U32 R15, RZ, RZ, R3 ;  /* 0x000000ffff0f7224 */ /* 0x000fce00078e0003 */
.L_x_1024:
        /* <DEDUP_REMOVED lines=27> */
.L_x_1023:
[----:B------:R-:W-:Y:S05]  /*4750*/  BSYNC.RECONVERGENT B3 ;  /* 0x0000000000037941 */ /* 0x000fea0003800200 */
.L_x_1022:
[----:B------:R-:W-:Y:S01]  /*4760*/  IADD3 R19, P0, PT, R19, 0x100, RZ ;  /* 0x0000010013137810 */ /* 0x000fe20007f1e0ff */
[----:B------:R-:W-:Y:S02]  /*4770*/  VIADD R4, R4, 0x100 ;  /* 0x0000010004047836 */ /* 0x000fe40000000000 */
[----:B------:R-:W-:Y:S02]  /*4780*/  IMAD.X R15, RZ, RZ, R15, P3 ;  /* 0x000000ffff0f7224 */ /* 0x000fe400018e060f */
[----:B------:R-:W-:Y:S01]  /*4790*/  IMAD.X R21, RZ, RZ, R21, P0 ;  /* 0x000000ffff157224 */ /* 0x000fe200000e0615 */
[----:B------:R-:W-:Y:S07]  /*47a0*/  @P2 BRA `(.L_x_1024) ;  /* 0xfffffffc007c2947 */ /* 0x000fee000383ffff */
.L_x_1021:
[----:B------:R-:W-:Y:S05]  /*47b0*/  BSYNC.RECONVERGENT B2 ;  /* 0x0000000000027941 */ /* 0x000fea0003800200 */
.L_x_1020:
[----:B------:R-:W-:-:S13]  /*47c0*/  ISETP.GE.U32.AND P0, PT, R5, 0x300, PT ;  /* 0x000003000500780c */ /* 0x000fda0003f06070 */
[----:B------:R-:W-:Y:S05]  /*47d0*/  @!P0 BRA `(.L_x_1019) ;  /* 0x0000000400fc8947 */ /* 0x000fea0003800000 */
[----:B------:R-:W0:Y:S01]  /*47e0*/  LDCU.128 UR12, c[0x0][0x380] ;  /* 0x00007000ff0c77ac */ /* 0x000e220008000c00 */
[----:B------:R-:W1:Y:S01]  /*47f0*/  LDC.64 R20, c[0x0][0x380] ;  /* 0x0000e000ff147b82 */ /* 0x000e620000000a00 */
[C---:B------:R-:W-:Y:S01]  /*4800*/  IADD3 R5, P1, PT, R4.reuse, R7, RZ ;  /* 0x0000000704057210 */ /* 0x040fe20007f3e0ff */
[C---:B------:R-:W-:Y:S02]  /*4810*/  IMAD.IADD R16, R4.reuse, 0x1, R7 ;  /* 0x0000000104107824 */ /* 0x040fe400078e0207 */
[----:B------:R-:W-:Y:S02]  /*4820*/  VIADD R22, R4, 0x200 ;  /* 0x0000020004167836 */ /* 0x000fe40000000000 */
[----:B------:R-:W-:Y:S02]  /*4830*/  IMAD.X R10, RZ, RZ, RZ, P1 ;  /* 0x000000ffff0a7224 */ /* 0x000fe400008e06ff */
[----:B------:R-:W2:Y:S01]  /*4840*/  LDC.64 R2, c[0x0][0x388] ;  /* 0x0000e200ff027b82 */ /* 0x000ea20000000a00 */
[----:B0-----:R-:W-:-:S02]  /*4850*/  LEA R6, P2, R5, UR12, 0x3 ;  /* 0x0000000c05067c11 */ /* 0x001fc4000f8418ff */
[----:B------:R-:W-:Y:S02]  /*4860*/  IADD3 R18, P0, PT, R16, UR14, RZ ;  /* 0x0000000e10127c10 */ /* 0x000fe4000ff1e0ff */
[----:B------:R-:W-:Y:S02]  /*4870*/  IADD3 R6, P1, PT, R6, 0x1800, RZ ;  /* 0x0000180006067810 */ /* 0x000fe40007f3e0ff */
[----:B------:R-:W-:Y:S01]  /*4880*/  LEA.HI.X R5, R5, UR13, R10, 0x3, P2 ;  /* 0x0000000d05057c11 */ /* 0x000fe200090f1c0a */
[----:B-1----:R-:W-:-:S04]  /*4890*/  IMAD.WIDE.U32 R20, R16, 0x8, R20 ;  /* 0x0000000810147825 */ /* 0x002fc800078e0014 */
[----:B------:R-:W-:Y:S02]  /*48a0*/  IMAD.X R19, RZ, RZ, UR15, P0 ;  /* 0x0000000fff137e24 */ /* 0x000fe400080e06ff */
[----:B------:R-:W-:-:S07]  /*48b0*/  IMAD.X R5, RZ, RZ, R5, P1 ;  /* 0x000000ffff057224 */ /* 0x000fce00008e0605 */
.L_x_1033:
[----:B------:R-:W3:Y:S01]  /*48c0*/  LDG.E.64 R14, desc[UR8][R20.64] ;  /* 0x00000008140e7981 */ /* 0x000ee2000c1e1b00 */
[----:B------:R-:W-:-:S05]  /*48d0*/  IMAD.MOV.U32 R4, RZ, RZ, R6 ;  /* 0x000000ffff047224 */ /* 0x000fca00078e0006 */
[----:B------:R0:W5:Y:S04]  /*48e0*/  LDG.E.64 R10, desc[UR8][R4.64+-0x1000] ;  /* 0xfff00008040a7981 */ /* 0x000168000c1e1b00 */
[----:B------:R0:W5:Y:S01]  /*48f0*/  LDG.E.64 R6, desc[UR8][R4.64+-0x800] ;  /* 0xfff8000804067981 */ /* 0x000162000c1e1b00 */
[----:B------:R-:W-:Y:S01]  /*4900*/  BSSY.RECONVERGENT B2, `(.L_x_1025) ;  /* 0x0000015000027945 */ /* 0x000fe20003800200 */
[----:B------:R-:W-:Y:S02]  /*4910*/  IMAD.MOV.U32 R26, RZ, RZ, R23 ;  /* 0x000000ffff1a7224 */ /* 0x000fe400078e0017 */
[----:B------:R-:W-:Y:S02]  /*4920*/  IMAD.MOV.U32 R25, RZ, RZ, R24 ;  /* 0x000000ffff197224 */ /* 0x000fe400078e0018 */
[----:B------:R-:W-:-:S02]  /*4930*/  IMAD.MOV.U32 R12, RZ, RZ, R8 ;  /* 0x000000ffff0c7224 */ /* 0x000fc400078e0008 */
[----:B------:R-:W-:Y:S01]  /*4940*/  IMAD.MOV.U32 R13, RZ, RZ, R9 ;  /* 0x000000ffff0d7224 */ /* 0x000fe200078e0009 */
[----:B---3--:R-:W-:-:S14]  /*4950*/  DSETP.GEU.AND P0, PT, R8, R14, PT ;  /* 0x0000000e0800722a */ /* 0x008fdc0003f0e000 */
        /* <DEDUP_REMOVED lines=15> */
.L_x_1026:
[----:B------:R-:W-:Y:S05]  /*4a50*/  BSYNC.RECONVERGENT B2 ;  /* 0x0000000000027941 */ /* 0x000fea0003800200 */
.L_x_1025:
[----:B-----5:R-:W-:Y:S01]  /*4a60*/  DSETP.GEU.AND P0, PT, R12, R10, PT ;  /* 0x0000000a0c00722a */ /* 0x020fe20003f0e000 */
[----:B------:R-:W-:Y:S01]  /*4a70*/  VIADD R9, R16, 0x100 ;  /* 0x0000010010097836 */ /* 0x000fe20000000000 */
[----:B------:R-:W-:Y:S01]  /*4a80*/  BSSY.RECONVERGENT B2, `(.L_x_1027) ;  /* 0x0000016000027945 */ /* 0x000fe20003800200 */
[----:B------:R-:W-:Y:S02]  /*4a90*/  IMAD.MOV.U32 R15, RZ, RZ, R26 ;  /* 0x000000ffff0f7224 */ /* 0x000fe400078e001a */
[----:B------:R-:W-:Y:S01]  /*4aa0*/  IMAD.MOV.U32 R14, RZ, RZ, R25 ;  /* 0x000000ffff0e7224 */ /* 0x000fe200078e0019 */
[----:B--2---:R-:W-:Y:S01]  /*4ab0*/  IADD3 R23, P1, PT, R9, R2, RZ ;  /* 0x0000000209177210 */ /* 0x004fe20007f3e0ff */
[----:B------:R-:W-:Y:S02]  /*4ac0*/  IMAD.MOV.U32 R8, RZ, RZ, R12 ;  /* 0x000000ffff087224 */ /* 0x000fe400078e000c */
[----:B------:R-:W-:Y:S02]  /*4ad0*/  IMAD.MOV.U32 R9, RZ, RZ, R13 ;  /* 0x000000ffff097224 */ /* 0x000fe400078e000d */
[----:B------:R-:W-:-:S03]  /*4ae0*/  IMAD.X R24, RZ, RZ, R3, P1 ;  /* 0x000000ffff187224 */ /* 0x000fc600008e0603 */
        /* <DEDUP_REMOVED lines=15> */
.L_x_1028:
[----:B------:R-:W-:Y:S05]  /*4be0*/  BSYNC.RECONVERGENT B2 ;  /* 0x0000000000027941 */ /* 0x000fea0003800200 */
.L_x_1027:
[----:B------:R0:W5:Y:S01]  /*4bf0*/  LDG.E.64 R10, desc[UR8][R4.64] ;  /* 0x00000008040a7981 */ /* 0x000162000c1e1b00 */
[----:B------:R-:W-:Y:S01]  /*4c00*/  DSETP.GEU.AND P0, PT, R8, R6, PT ;  /* 0x000000060800722a */ /* 0x000fe20003f0e000 */
[----:B------:R-:W-:Y:S01]  /*4c10*/  VIADD R13, R16, 0x200 ;  /* 0x00000200100d7836 */ /* 0x000fe20000000000 */
[----:B------:R-:W-:Y:S01]  /*4c20*/  BSSY.RECONVERGENT B2, `(.L_x_1029) ;  /* 0x0000016000027945 */ /* 0x000fe20003800200 */
[----:B------:R-:W-:Y:S02]  /*4c30*/  IMAD.MOV.U32 R26, RZ, RZ, R15 ;  /* 0x000000ffff1a7224 */ /* 0x000fe400078e000f */
[----:B------:R-:W-:Y:S01]  /*4c40*/  IMAD.MOV.U32 R25, RZ, RZ, R14 ;  /* 0x000000ffff197224 */ /* 0x000fe200078e000e */
[----:B------:R-:W-:Y:S01]  /*4c50*/  IADD3 R24, P1, PT, R13, R2, RZ ;  /* 0x000000020d187210 */ /* 0x000fe20007f3e0ff */
[----:B------:R-:W-:Y:S02]  /*4c60*/  IMAD.MOV.U32 R12, RZ, RZ, R8 ;  /* 0x000000ffff0c7224 */ /* 0x000fe400078e0008 */
[----:B------:R-:W-:-:S02]  /*4c70*/  IMAD.MOV.U32 R13, RZ, RZ, R9 ;  /* 0x000000ffff0d7224 */ /* 0x000fc400078e0009 */
[----:B------:R-:W-:-:S03]  /*4c80*/  IMAD.X R23, RZ, RZ, R3, P1 ;  /* 0x000000ffff177224 */ /* 0x000fc600008e0603 */
        /* <DEDUP_REMOVED lines=15> */
.L_x_1030:
[----:B------:R-:W-:Y:S05]  /*4d80*/  BSYNC.RECONVERGENT B2 ;  /* 0x0000000000027941 */ /* 0x000fea0003800200 */
.L_x_1029:
[----:B-----5:R-:W-:Y:S01]  /*4d90*/  DSETP.GEU.AND P0, PT, R12, R10, PT ;  /* 0x0000000a0c00722a */ /* 0x020fe20003f0e000 */
[----:B------:R-:W-:Y:S01]  /*4da0*/  VIADD R7, R16, 0x300 ;  /* 0x0000030010077836 */ /* 0x000fe20000000000 */
[----:B------:R-:W-:Y:S01]  /*4db0*/  BSSY.RECONVERGENT B2, `(.L_x_1031) ;  /* 0x0000016000027945 */ /* 0x000fe20003800200 */
[----:B------:R-:W-:Y:S02]  /*4dc0*/  IMAD.MOV.U32 R23, RZ, RZ, R26 ;  /* 0x000000ffff177224 */ /* 0x000fe400078e001a */
[----:B------:R-:W-:Y:S01]  /*4dd0*/  IMAD.MOV.U32 R24, RZ, RZ, R25 ;  /* 0x000000ffff187224 */ /* 0x000fe200078e0019 */
[----:B------:R-:W-:Y:S01]  /*4de0*/  IADD3 R7, P1, PT, R7, R2, RZ ;  /* 0x0000000207077210 */ /* 0x000fe20007f3e0ff */
        /* <DEDUP_REMOVED lines=18> */
.L_x_1032:
[----:B------:R-:W-:Y:S05]  /*4f10*/  BSYNC.RECONVERGENT B2 ;  /* 0x0000000000027941 */ /* 0x000fea0003800200 */
.L_x_1031:
[----:B------:R-:W-:Y:S01]  /*4f20*/  VIADD R10, R22, 0x200 ;  /* 0x00000200160a7836 */ /* 0x000fe20000000000 */
[----:B------:R-:W-:Y:S01]  /*4f30*/  IADD3 R6, P2, PT, R4, 0x2000, RZ ;  /* 0x0000200004067810 */ /* 0x000fe20007f5e0ff */
[----:B------:R-:W-:Y:S01]  /*4f40*/  VIADD R22, R22, 0x400 ;  /* 0x0000040016167836 */ /* 0x000fe20000000000 */
[----:B------:R-:W-:Y:S01]  /*4f50*/  IADD3 R18, P1, PT, R18, 0x400, RZ ;  /* 0x0000040012127810 */ /* 0x000fe20007f3e0ff */
[----:B------:R-:W-:Y:S01]  /*4f60*/  VIADD R16, R16, 0x400 ;  /* 0x0000040010107836 */ /* 0x000fe20000000000 */
[----:B------:R-:W-:Y:S01]  /*4f70*/  ISETP.GE.AND P0, PT, R10, R17, PT ;  /* 0x000000110a00720c */ /* 0x000fe20003f06270 */
[----:B------:R-:W-:Y:S01]  /*4f80*/  IMAD.X R5, RZ, RZ, R5, P2 ;  /* 0x000000ffff057224 */ /* 0x000fe200010e0605 */
[----:B------:R-:W-:Y:S01]  /*4f90*/  IADD3 R20, P2, PT, R20, 0x2000, RZ ;  /* 0x0000200014147810 */ /* 0x000fe20007f5e0ff */
[----:B------:R-:W-:-:S04]  /*4fa0*/  IMAD.X R19, RZ, RZ, R19, P1 ;  /* 0x000000ffff137224 */ /* 0x000fc800008e0613 */
[----:B------:R-:W-:-:S06]  /*4fb0*/  IMAD.X R21, RZ, RZ, R21, P2 ;  /* 0x000000ffff157224 */ /* 0x000fcc00010e0615 */
[----:B------:R-:W-:Y:S05]  /*4fc0*/  @!P0 BRA `(.L_x_1033) ;  /* 0xfffffff8003c8947 */ /* 0x000fea000383ffff */
.L_x_1019:
[----:B------:R-:W-:Y:S05]  /*4fd0*/  BSYNC.RECONVERGENT B1 ;  /* 0x0000000000017941 */ /* 0x000fea0003800200 */
.L_x_1018:
        /* <DEDUP_REMOVED lines=27> */
.L_x_1035:
[----:B------:R-:W-:Y:S05]  /*5190*/  BSYNC.RECONVERGENT B1 ;  /* 0x0000000000017941 */ /* 0x000fea0003800200 */
.L_x_1034:
        /* <DEDUP_REMOVED lines=26> */
.L_x_1037:
[----:B------:R-:W-:Y:S05]  /*5340*/  BSYNC.RECONVERGENT B1 ;  /* 0x0000000000017941 */ /* 0x000fea0003800200 */
.L_x_1036:
        /* <DEDUP_REMOVED lines=26> */
.L_x_1039:
[----:B------:R-:W-:Y:S05]  /*54f0*/  BSYNC.RECONVERGENT B1 ;  /* 0x0000000000017941 */ /* 0x000fea0003800200 */
.L_x_1038:
        /* <DEDUP_REMOVED lines=26> */
.L_x_1041:
[----:B------:R-:W-:Y:S05]  /*56a0*/  BSYNC.RECONVERGENT B1 ;  /* 0x0000000000017941 */ /* 0x000fea0003800200 */
.L_x_1040:
        /* <DEDUP_REMOVED lines=27> */
.L_x_1043:
[----:B------:R-:W-:Y:S05]  /*5860*/  BSYNC.RECONVERGENT B1 ;  /* 0x0000000000017941 */ /* 0x000fea0003800200 */
.L_x_1042:
        /* <DEDUP_REMOVED lines=10> */
.L_x_1045:
[----:B------:R-:W-:Y:S05]  /*5910*/  BSYNC.RECONVERGENT B1 ;  /* 0x0000000000017941 */ /* 0x000fea0003800200 */
.L_x_1044:
        /* <DEDUP_REMOVED lines=31> */
.L_x_1047:
[----:B------:R-:W-:Y:S05]  /*5b10*/  BSYNC.RECONVERGENT B1 ;  /* 0x0000000000017941 */ /* 0x000fea0003800200 */
.L_x_1046:
        /* <DEDUP_REMOVED lines=22> */
.L_x_1049:
[----:B------:R-:W-:Y:S05]  /*5c80*/  BSYNC.RECONVERGENT B1 ;  /* 0x0000000000017941 */ /* 0x000fea0003800200 */
.L_x_1048:
        /* <DEDUP_REMOVED lines=22> */
.L_x_1051:
[----:B------:R-:W-:Y:S05]  /*5df0*/  BSYNC.RECONVERGENT B1 ;  /* 0x0000000000017941 */ /* 0x000fea0003800200 */
.L_x_1050:
        /* <DEDUP_REMOVED lines=22> */
.L_x_1053:
[----:B------:R-:W-:Y:S05]  /*5f60*/  BSYNC.RECONVERGENT B1 ;  /* 0x0000000000017941 */ /* 0x000fea0003800200 */
.L_x_1052:
        /* <DEDUP_REMOVED lines=21> */
.L_x_1055:
[----:B------:R-:W-:Y:S05]  /*60c0*/  BSYNC.RECONVERGENT B1 ;  /* 0x0000000000017941 */ /* 0x000fea0003800200 */
.L_x_1054:
        /* <DEDUP_REMOVED lines=21> */
.L_x_1057:
[----:B------:R-:W-:Y:S05]  /*6220*/  BSYNC.RECONVERGENT B1 ;  /* 0x0000000000017941 */ /* 0x000fea0003800200 */
.L_x_1056:
        /* <DEDUP_REMOVED lines=19> */
.L_x_965:
[----:B------:R-:W-:Y:S05]  /*6360*/  BSYNC.RECONVERGENT B0 ;  /* 0x0000000000007941 */ /* 0x000fea0003800200 */
.L_x_932:
[----:B------:R-:W-:Y:S05]  /*6370*/  @P1 EXIT ;  /* 0x000000000000194d */ /* 0x000fea0003800000 */
[----:B01----:R-:W0:Y:S02]  /*6380*/  LDC.64 R4, c[0x0][0x390] ;  /* 0x0000e400ff047b82 */ /* 0x003e240000000a00 */
[----:B0-----:R-:W-:Y:S04]  /*6390*/  STG.E.64 desc[UR8][R4.64], R2 ;  /* 0x0000000204007986 */ /* 0x001fe8000c101b08 */
[----:B---34-:R-:W-:Y:S01]  /*63a0*/  STG.E.64 desc[UR8][R4.64+0x8], R16 ;  /* 0x0000081004007986 */ /* 0x018fe2000c101b08 */
[----:B------:R-:W-:Y:S05]  /*63b0*/  EXIT ;  /* 0x000000000000794d */ /* 0x000fea0003800000 */
.L_x_1058:
        /* <DEDUP_REMOVED lines=12> */
.L_x_1073:


//--------------------- .nv.shared._ZN3cub18CUB_300001_SM_10006detail9transform16transform_kernelINS2_10policy_hubILb1EN4cuda3std3__45tupleIJN6thrust24THRUST_300001_SM_1000_NS17counting_iteratorIiNSA_11use_defaultESC_SC_EEEEEE10policy1000El16custom_transformNSA_6detail15normal_iteratorINSA_10device_ptrIdEEEEJSD_EEEvT0_iT1_T2_DpNS2_10kernel_argIT3_EE --------------------------
	.section	.nv.shared._ZN3cub18CUB_300001_SM_10006detail9transform16transform_kernelINS2_10policy_hubILb1EN4cuda3std3__45tupleIJN6thrust24THRUST_300001_SM_1000_NS17counting_iteratorIiNSA_11use_defaultESC_SC_EEEEEE10policy1000El16custom_transformNSA_6detail15normal_iteratorINSA_10device_ptrIdEEEEJSD_EEEvT0_iT1_T2_DpNS2_10kernel_argIT3_EE,"aw",@nobits
	.sectionflags	@""
	.align	16
	.zero		1024


//--------------------- .nv.shared.reserved.0     --------------------------
	.section	.nv.shared.reserved.0,"aw",@nobits
	.weak		__nv_reservedSMEM_offset_0_alias
	.size		__nv_reservedSMEM_offset_0_alias, 0, 64
	.other		__nv_reservedSMEM_offset_0_alias,@"STO_CUDA_RESERVED_SHARED STV_DEFAULT"
__nv_reservedSMEM_offset_0_alias:
	.zero		0
	.zero		64


//--------------------- .nv.global                --------------------------
	.section	.nv.global,"aw",@nobits
.nv.global:
	.type		_ZN30_INTERNAL_125db568_4_k_cu_main6thrust24THRUST_300001_SM_1000_NS12placeholders2_8E,@object
	.size		_ZN30_INTERNAL_125db568_4_k_cu_main6thrust24THRUST_300001_SM_1000_NS12placeholders2_8E,(_ZN30_INTERNAL_125db568_4_k_cu_main4cuda3std3__432_GLOBAL__N__125db568_4_k_cu_main6ignoreE - _ZN30_INTERNAL_125db568_4_k_cu_main6thrust24THRUST_300001_SM_1000_NS12placeholders2_8E)
_ZN30_INTERNAL_125db568_4_k_cu_main6thrust24THRUST_300001_SM_1000_NS12placeholders2_8E:
	.zero		1
	.type		_ZN30_INTERNAL_125db568_4_k_cu_main4cuda3std3__432_GLOBAL__N__125db568_4_k_cu_main6ignoreE,@object
	.size		_ZN30_INTERNAL_125db568_4_k_cu_main4cuda3std3__432_GLOBAL__N__125db568_4_k_cu_main6ignoreE,(_ZN30_INTERNAL_125db568_4_k_cu_main4cuda3std6ranges3__45__cpo4dataE - _ZN30_INTERNAL_125db568_4_k_cu_main4cuda3std3__432_GLOBAL__N__125db568_4_k_cu_main6ignoreE)
_ZN30_INTERNAL_125db568_4_k_cu_main4cuda3std3__432_GLOBAL__N__125db568_4_k_cu_main6ignoreE:
	.zero		1
	.type		_ZN30_INTERNAL_125db568_4_k_cu_main4cuda3std6ranges3__45__cpo4dataE,@object
	.size		_ZN30_INTERNAL_125db568_4_k_cu_main4cuda3std6ranges3__45__cpo4dataE,(_ZN30_INTERNAL_125db568_4_k_cu_main6thrust24THRUST_300001_SM_1000_NS6system3cpp3parE - _ZN30_INTERNAL_125db568_4_k_cu_main4cuda3std6ranges3__45__cpo4dataE)
_ZN30_INTERNAL_125db568_4_k_cu_main4cuda3std6ranges3__45__cpo4dataE:
	.zero		1
	.type		_ZN30_INTERNAL_125db568_4_k_cu_main6thrust24THRUST_300001_SM_1000_NS6system3cpp3parE,@object
	.size		_ZN30_INTERNAL_125db568_4_k_cu_main6thrust24THRUST_300001_SM_1000_NS6system3cpp3parE,(_ZN30_INTERNAL_125db568_4_k_cu_main4cuda3std3__45__cpo5beginE - _ZN30_INTERNAL_125db568_4_k_cu_main6thrust24THRUST_300001_SM_1000_NS6system3cpp3parE)
_ZN30_INTERNAL_125db568_4_k_cu_main6thrust24THRUST_300001_SM_1000_NS6system3cpp3parE:
	.zero		1
	.type		_ZN30_INTERNAL_125db568_4_k_cu_main4cuda3std3__45__cpo5beginE,@object
	.size		_ZN30_INTERNAL_125db568_4_k_cu_main4cuda3std3__45__cpo5beginE,(_ZN30_INTERNAL_125db568_4_k_cu_main4cuda3std6ranges3__45__cpo5beginE - _ZN30_INTERNAL_125db568_4_k_cu_main4cuda3std3__45__cpo5beginE)
_ZN30_INTERNAL_125db568_4_k_cu_main4cuda3std3__45__cpo5beginE:
	.zero		1
	.type		_ZN30_INTERNAL_125db568_4_k_cu_main4cuda3std6ranges3__45__cpo5beginE,@object
	.size		_ZN30_INTERNAL_125db568_4_k_cu_main4cuda3std6ranges3__45__cpo5beginE,(_ZN30_INTERNAL_125db568_4_k_cu_main6thrust24THRUST_300001_SM_1000_NS6deviceE - _ZN30_INTERNAL_125db568_4_k_cu_main4cuda3std6ranges3__45__cpo5beginE)
_ZN30_INTERNAL_125db568_4_k_cu_main4cuda3std6ranges3__45__cpo5beginE:
	.zero		1
	.type		_ZN30_INTERNAL_125db568_4_k_cu_main6thrust24THRUST_300001_SM_1000_NS6deviceE,@object
	.size		_ZN30_INTERNAL_125db568_4_k_cu_main6thrust24THRUST_300001_SM_1000_NS6deviceE,(_ZN30_INTERNAL_125db568_4_k_cu_main4cuda3std3__47nulloptE - _ZN30_INTERNAL_125db568_4_k_cu_main6thrust24THRUST_300001_SM_1000_NS6deviceE)
_ZN30_INTERNAL_125db568_4_k_cu_main6thrust24THRUST_300001_SM_1000_NS6deviceE:
	.zero		1
	.type		_ZN30_INTERNAL_125db568_4_k_cu_main4cuda3std3__47nulloptE,@object
	.size		_ZN30_INTERNAL_125db568_4_k_cu_main4cuda3std3__47nulloptE,(_ZN30_INTERNAL_125db568_4_k_cu_main4cuda3std6ranges3__45__cpo8distanceE - _ZN30_INTERNAL_125db568_4_k_cu_main4cuda3std3__47nulloptE)
_ZN30_INTERNAL_125db568_4_k_cu_main4cuda3std3__47nulloptE:
	.zero		1
	.type		_ZN30_INTERNAL_125db568_4_k_cu_main4cuda3std6ranges3__45__cpo8distanceE,@object
	.size		_ZN30_INTERNAL_125db568_4_k_cu_main4cuda3std6ranges3__45__cpo8distanceE,(_ZN30_INTERNAL_125db568_4_k_cu_main6thrust24THRUST_300001_SM_1000_NS12placeholders2_4E - _ZN30_INTERNAL_125db568_4_k_cu_main4cuda3std6ranges3__45__cpo8distanceE)
_ZN30_INTERNAL_125db568_4_k_cu_main4cuda3std6ranges3__45__cpo8distanceE:
	.zero		1
	.type		_ZN30_INTERNAL_125db568_4_k_cu_main6thrust24THRUST_300001_SM_1000_NS12placeholders2_4E,@object
	.size		_ZN30_INTERNAL_125db568_4_k_cu_main6thrust24THRUST_300001_SM_1000_NS12placeholders2_4E,(_ZN30_INTERNAL_125db568_4_k_cu_main4cuda3std3__45__cpo6rbeginE - _ZN30_INTERNAL_125db568_4_k_cu_main6thrust24THRUST_300001_SM_1000_NS12placeholders2_4E)
_ZN30_INTERNAL_125db568_4_k_cu_main6thrust24THRUST_300001_SM_1000_NS12placeholders2_4E:
	.zero		1
	.type		_ZN30_INTERNAL_125db568_4_k_cu_main4cuda3std3__45__cpo6rbeginE,@object
	.size		_ZN30_INTERNAL_125db568_4_k_cu_main4cuda3std3__45__cpo6rbeginE,(_ZN30_INTERNAL_125db568_4_k_cu_main4cuda3std6ranges3__45__cpo7advanceE - _ZN30_INTERNAL_125db568_4_k_cu_main4cuda3std3__45__cpo6rbeginE)
_ZN30_INTERNAL_125db568_4_k_cu_main4cuda3std3__45__cpo6rbeginE:
	.zero		1
	.type		_ZN30_INTERNAL_125db568_4_k_cu_main4cuda3std6ranges3__45__cpo7advanceE,@object
	.size		_ZN30_INTERNAL_125db568_4_k_cu_main4cuda3std6ranges3__45__cpo7advanceE,(_ZN30_INTERNAL_125db568_4_k_cu_main6thrust24THRUST_300001_SM_1000_NS12placeholders3_10E - _ZN30_INTERNAL_125db568_4_k_cu_main4cuda3std6ranges3__45__cpo7advanceE)
_ZN30_INTERNAL_125db568_4_k_cu_main4cuda3std6ranges3__45__cpo7advanceE:
	.zero		1
	.type		_ZN30_INTERNAL_125db568_4_k_cu_main6thrust24THRUST_300001_SM_1000_NS12placeholders3_10E,@object
	.size		_ZN30_INTERNAL_125db568_4_k_cu_main6thrust24THRUST_300001_SM_1000_NS12placeholders3_10E,(_ZN30_INTERNAL_125db568_4_k_cu_main4cuda3std3__48in_placeE - _ZN30_INTERNAL_125db568_4_k_cu_main6thrust24THRUST_300001_SM_1000_NS12placeholders3_10E)
_ZN30_INTERNAL_125db568_4_k_cu_main6thrust24THRUST_300001_SM_1000_NS12placeholders3_10E:
	.zero		1
	.type		_ZN30_INTERNAL_125db568_4_k_cu_main4cuda3std3__48in_placeE,@object
	.size		_ZN30_INTERNAL_125db568_4_k_cu_main4cuda3std3__48in_placeE,(_ZN30_INTERNAL_125db568_4_k_cu_main4cuda3std6ranges3__45__cpo4sizeE - _ZN30_INTERNAL_125db568_4_k_cu_main4cuda3std3__48in_placeE)
_ZN30_INTERNAL_125db568_4_k_cu_main4cuda3std3__48in_placeE:
	.zero		1
	.type		_ZN30_INTERNAL_125db568_4_k_cu_main4cuda3std6ranges3__45__cpo4sizeE,@object
	.size		_ZN30_INTERNAL_125db568_4_k_cu_main4cuda3std6ranges3__45__cpo4sizeE,(_ZN30_INTERNAL_125db568_4_k_cu_main6thrust24THRUST_300001_SM_1000_NS12placeholders2_2E - _ZN30_INTERNAL_125db568_4_k_cu_main4cuda3std6ranges3__45__cpo4sizeE)
_ZN30_INTERNAL_125db568_4_k_cu_main4cuda3std6ranges3__45__cpo4sizeE:
	.zero		1
	.type		_ZN30_INTERNAL_125db568_4_k_cu_main6thrust24THRUST_300001_SM_1000_NS12placeholders2_2E,@object
	.size		_ZN30_INTERNAL_125db568_4_k_cu_main6thrust24THRUST_300001_SM_1000_NS12placeholders2_2E,(_ZN30_INTERNAL_125db568_4_k_cu_main4cuda3std3__45__cpo6cbeginE - _ZN30_INTERNAL_125db568_4_k_cu_main6thrust24THRUST_300001_SM_1000_NS12placeholders2_2E)
_ZN30_INTERNAL_125db568_4_k_cu_main6thrust24THRUST_300001_SM_1000_NS12placeholders2_2E:
	.zero		1
	.type		_ZN30_INTERNAL_125db568_4_k_cu_main4cuda3std3__45__cpo6cbeginE,@object
	.size		_ZN30_INTERNAL_125db568_4_k_cu_main4cuda3std3__45__cpo6cbeginE,(_ZN30_INTERNAL_125db568_4_k_cu_main4cuda3std6ranges3__45__cpo6cbeginE - _ZN30_INTERNAL_125db568_4_k_cu_main4cuda3std3__45__cpo6cbeginE)
_ZN30_INTERNAL_125db568_4_k_cu_main4cuda3std3__45__cpo6cbeginE:
	.zero		1
	.type		_ZN30_INTERNAL_125db568_4_k_cu_main4cuda3std6ranges3__45__cpo6cbeginE,@object
	.size		_ZN30_INTERNAL_125db568_4_k_cu_main4cuda3std6ranges3__45__cpo6cbeginE,(_ZN30_INTERNAL_125db568_4_k_cu_main6thrust24THRUST_300001_SM_1000_NS12placeholders2_6E - _ZN30_INTERNAL_125db568_4_k_cu_main4cuda3std6ranges3__45__cpo6cbeginE)
_ZN30_INTERNAL_125db568_4_k_cu_main4cuda3std6ranges3__45__cpo6cbeginE:
	.zero		1
	.type		_ZN30_INTERNAL_125db568_4_k_cu_main6thrust24THRUST_300001_SM_1000_NS12placeholders2_6E,@object
	.size		_ZN30_INTERNAL_125db568_4_k_cu_main6thrust24THRUST_300001_SM_1000_NS12placeholders2_6E,(_ZN30_INTERNAL_125db568_4_k_cu_main4cuda3std3__45__cpo7crbeginE - _ZN30_INTERNAL_125db568_4_k_cu_main6thrust24THRUST_300001_SM_1000_NS12placeholders2_6E)
_ZN30_INTERNAL_125db568_4_k_cu_main6thrust24THRUST_300001_SM_1000_NS12placeholders2_6E:
	.zero		1
	.type		_ZN30_INTERNAL_125db568_4_k_cu_main4cuda3std3__45__cpo7crbeginE,@object
	.size		_ZN30_INTERNAL_125db568_4_k_cu_main4cuda3std3__45__cpo7crbeginE,(_ZN30_INTERNAL_125db568_4_k_cu_main4cuda3std6ranges3__45__cpo4nextE - _ZN30_INTERNAL_125db568_4_k_cu_main4cuda3std3__45__cpo7crbeginE)
_ZN30_INTERNAL_125db568_4_k_cu_main4cuda3std3__45__cpo7crbeginE:
	.zero		1
	.type		_ZN30_INTERNAL_125db568_4_k_cu_main4cuda3std6ranges3__45__cpo4nextE,@object
	.size		_ZN30_INTERNAL_125db568_4_k_cu_main4cuda3std6ranges3__45__cpo4nextE,(_ZN30_INTERNAL_125db568_4_k_cu_main4cuda3std6ranges3__45__cpo4swapE - _ZN30_INTERNAL_125db568_4_k_cu_main4cuda3std6ranges3__45__cpo4nextE)
_ZN30_INTERNAL_125db568_4_k_cu_main4cuda3std6ranges3__45__cpo4nextE:
	.zero		1
	.type		_ZN30_INTERNAL_125db568_4_k_cu_main4cuda3std6ranges3__45__cpo4swapE,@object
	.size		_ZN30_INTERNAL_125db568_4_k_cu_main4cuda3std6ranges3__45__cpo4swapE,(_ZN30_INTERNAL_125db568_4_k_cu_main6thrust24THRUST_300001_SM_1000_NS8cuda_cub10par_nosyncE - _ZN30_INTERNAL_125db568_4_k_cu_main4cuda3std6ranges3__45__cpo4swapE)
_ZN30_INTERNAL_125db568_4_k_cu_main4cuda3std6ranges3__45__cpo4swapE:
	.zero		1
	.type		_ZN30_INTERNAL_125db568_4_k_cu_main6thrust24THRUST_300001_SM_1000_NS8cuda_cub10par_nosyncE,@object
	.size		_ZN30_INTERNAL_125db568_4_k_cu_main6thrust24THRUST_300001_SM_1000_NS8cuda_cub10par_nosyncE,(_ZN30_INTERNAL_125db568_4_k_cu_main6thrust24THRUST_300001_SM_1000_NS3seqE - _ZN30_INTERNAL_125db568_4_k_cu_main6thrust24THRUST_300001_SM_1000_NS8cuda_cub10par_nosyncE)
_ZN30_INTERNAL_125db568_4_k_cu_main6thrust24THRUST_300001_SM_1000_NS8cuda_cub10par_nosyncE:
	.zero		1
	.type		_ZN30_INTERNAL_125db568_4_k_cu_main6thrust24THRUST_300001_SM_1000_NS3seqE,@object
	.size		_ZN30_INTERNAL_125db568_4_k_cu_main6thrust24THRUST_300001_SM_1000_NS3seqE,(_ZN30_INTERNAL_125db568_4_k_cu_main4cuda3std3__420unreachable_sentinelE - _ZN30_INTERNAL_125db568_4_k_cu_main6thrust24THRUST_300001_SM_1000_NS3seqE)
_ZN30_INTERNAL_125db568_4_k_cu_main6thrust24THRUST_300001_SM_1000_NS3seqE:
	.zero		1
	.type		_ZN30_INTERNAL_125db568_4_k_cu_main4cuda3std3__420unreachable_sentinelE,@object
	.size		_ZN30_INTERNAL_125db568_4_k_cu_main4cuda3std3__420unreachable_sentinelE,(_ZN30_INTERNAL_125db568_4_k_cu_main4cuda3std6ranges3__45__cpo5ssizeE - _ZN30_INTERNAL_125db568_4_k_cu_main4cuda3std3__420unreachable_sentinelE)
_ZN30_INTERNAL_125db568_4_k_cu_main4cuda3std3__420unreachable_sentinelE:
	.zero		1
	.type		_ZN30_INTERNAL_125db568_4_k_cu_main4cuda3std6ranges3__45__cpo5ssizeE,@object
	.size		_ZN30_INTERNAL_125db568_4_k_cu_main4cuda3std6ranges3__45__cpo5ssizeE,(_ZN30_INTERNAL_125db568_4_k_cu_main6thrust24THRUST_300001_SM_1000_NS12placeholders2_3E - _ZN30_INTERNAL_125db568_4_k_cu_main4cuda3std6ranges3__45__cpo5ssizeE)
_ZN30_INTERNAL_125db568_4_k_cu_main4cuda3std6ranges3__45__cpo5ssizeE:
	.zero		1
	.type		_ZN30_INTERNAL_125db568_4_k_cu_main6thrust24THRUST_300001_SM_1000_NS12placeholders2_3E,@object
	.size		_ZN30_INTERNAL_125db568_4_k_cu_main6thrust24THRUST_300001_SM_1000_NS12placeholders2_3E,(_ZN30_INTERNAL_125db568_4_k_cu_main4cuda3std3__45__cpo4cendE - _ZN30_INTERNAL_125db568_4_k_cu_main6thrust24THRUST_300001_SM_1000_NS12placeholders2_3E)
_ZN30_INTERNAL_125db568_4_k_cu_main6thrust24THRUST_300001_SM_1000_NS12placeholders2_3E:
	.zero		1
	.type		_ZN30_INTERNAL_125db568_4_k_cu_main4cuda3std3__45__cpo4cendE,@object
	.size		_ZN30_INTERNAL_125db568_4_k_cu_main4cuda3std3__45__cpo4cendE,(_ZN30_INTERNAL_125db568_4_k_cu_main4cuda3std6ranges3__45__cpo4cendE - _ZN30_INTERNAL_125db568_4_k_cu_main4cuda3std3__45__cpo4cendE)
_ZN30_INTERNAL_125db568_4_k_cu_main4cuda3std3__45__cpo4cendE:
	.zero		1
	.type		_ZN30_INTERNAL_125db568_4_k_cu_main4cuda3std6ranges3__45__cpo4cendE,@object
	.size		_ZN30_INTERNAL_125db568_4_k_cu_main4cuda3std6ranges3__45__cpo4cendE,(_ZN30_INTERNAL_125db568_4_k_cu_main6thrust24THRUST_300001_SM_1000_NS12placeholders2_7E - _ZN30_INTERNAL_125db568_4_k_cu_main4cuda3std6ranges3__45__cpo4cendE)
_ZN30_INTERNAL_125db568_4_k_cu_main4cuda3std6ranges3__45__cpo4cendE:
	.zero		1
	.type		_ZN30_INTERNAL_125db568_4_k_cu_main6thrust24THRUST_300001_SM_1000_NS12placeholders2_7E,@object
	.size		_ZN30_INTERNAL_125db568_4_k_cu_main6thrust24THRUST_300001_SM_1000_NS12placeholders2_7E,(_ZN30_INTERNAL_125db568_4_k_cu_main4cuda3std3__45__cpo5crendE - _ZN30_INTERNAL_125db568_4_k_cu_main6thrust24THRUST_300001_SM_1000_NS12placeholders2_7E)
_ZN30_INTERNAL_125db568_4_k_cu_main6thrust24THRUST_300001_SM_1000_NS12placeholders2_7E:
	.zero		1
	.type		_ZN30_INTERNAL_125db568_4_k_cu_main4cuda3std3__45__cpo5crendE,@object
	.size		_ZN30_INTERNAL_125db568_4_k_cu_main4cuda3std3__45__cpo5crendE,(_ZN30_INTERNAL_125db568_4_k_cu_main4cuda3std6ranges3__45__cpo4prevE - _ZN30_INTERNAL_125db568_4_k_cu_main4cuda3std3__45__cpo5crendE)
_ZN30_INTERNAL_125db568_4_k_cu_main4cuda3std3__45__cpo5crendE:
	.zero		1
	.type		_ZN30_INTERNAL_125db568_4_k_cu_main4cuda3std6ranges3__45__cpo4prevE,@object
	.size		_ZN30_INTERNAL_125db568_4_k_cu_main4cuda3std6ranges3__45__cpo4prevE,(_ZN30_INTERNAL_125db568_4_k_cu_main4cuda3std6ranges3__45__cpo9iter_moveE - _ZN30_INTERNAL_125db568_4_k_cu_main4cuda3std6ranges3__45__cpo4prevE)
_ZN30_INTERNAL_125db568_4_k_cu_main4cuda3std6ranges3__45__cpo4prevE:
	.zero		1
	.type		_ZN30_INTERNAL_125db568_4_k_cu_main4cuda3std6ranges3__45__cpo9iter_moveE,@object
	.size		_ZN30_INTERNAL_125db568_4_k_cu_main4cuda3std6ranges3__45__cpo9iter_moveE,(_ZN30_INTERNAL_125db568_4_k_cu_main6thrust24THRUST_300001_SM_1000_NS6system6detail10sequential3seqE - _ZN30_INTERNAL_125db568_4_k_cu_main4cuda3std6ranges3__45__cpo9iter_moveE)
_ZN30_INTERNAL_125db568_4_k_cu_main4cuda3std6ranges3__45__cpo9iter_moveE:
	.zero		1
	.type		_ZN30_INTERNAL_125db568_4_k_cu_main6thrust24THRUST_300001_SM_1000_NS6system6detail10sequential3seqE,@object
	.size		_ZN30_INTERNAL_125db568_4_k_cu_main6thrust24THRUST_300001_SM_1000_NS6system6detail10sequential3seqE,(_ZN30_INTERNAL_125db568_4_k_cu_main6thrust24THRUST_300001_SM_1000_NS12placeholders2_9E - _ZN30_INTERNAL_125db568_4_k_cu_main6thrust24THRUST_300001_SM_1000_NS6system6detail10sequential3seqE)
_ZN30_INTERNAL_125db568_4_k_cu_main6thrust24THRUST_300001_SM_1000_NS6system6detail10sequential3seqE:
	.zero		1
	.type		_ZN30_INTERNAL_125db568_4_k_cu_main6thrust24THRUST_300001_SM_1000_NS12placeholders2_9E,@object
	.size		_ZN30_INTERNAL_125db568_4_k_cu_main6thrust24THRUST_300001_SM_1000_NS12placeholders2_9E,(_ZN30_INTERNAL_125db568_4_k_cu_main4cuda3std3__419piecewise_constructE - _ZN30_INTERNAL_125db568_4_k_cu_main6thrust24THRUST_300001_SM_1000_NS12placeholders2_9E)
_ZN30_INTERNAL_125db568_4_k_cu_main6thrust24THRUST_300001_SM_1000_NS12placeholders2_9E:
	.zero		1
	.type		_ZN30_INTERNAL_125db568_4_k_cu_main4cuda3std3__419piecewise_constructE,@object
	.size		_ZN30_INTERNAL_125db568_4_k_cu_main4cuda3std3__419piecewise_constructE,(_ZN30_INTERNAL_125db568_4_k_cu_main4cuda3std6ranges3__45__cpo5cdataE - _ZN30_INTERNAL_125db568_4_k_cu_main4cuda3std3__419piecewise_constructE)
_ZN30_INTERNAL_125db568_4_k_cu_main4cuda3std3__419piecewise_constructE:
	.zero		1
	.type		_ZN30_INTERNAL_125db568_4_k_cu_main4cuda3std6ranges3__45__cpo5cdataE,@object
	.size		_ZN30_INTERNAL_125db568_4_k_cu_main4cuda3std6ranges3__45__cpo5cdataE,(_ZN30_INTERNAL_125db568_4_k_cu_main6thrust24THRUST_300001_SM_1000_NS12placeholders2_1E - _ZN30_INTERNAL_125db568_4_k_cu_main4cuda3std6ranges3__45__cpo5cdataE)
_ZN30_INTERNAL_125db568_4_k_cu_main4cuda3std6ranges3__45__cpo5cdataE:
	.zero		1
	.type		_ZN30_INTERNAL_125db568_4_k_cu_main6thrust24THRUST_300001_SM_1000_NS12placeholders2_1E,@object
	.size		_ZN30_INTERNAL_125db568_4_k_cu_main6thrust24THRUST_300001_SM_1000_NS12placeholders2_1E,(_ZN30_INTERNAL_125db568_4_k_cu_main4cuda3std3__45__cpo3endE - _ZN30_INTERNAL_125db568_4_k_cu_main6thrust24THRUST_300001_SM_1000_NS12placeholders2_1E)
_ZN30_INTERNAL_125db568_4_k_cu_main6thrust24THRUST_300001_SM_1000_NS12placeholders2_1E:
	.zero		1
	.type		_ZN30_INTERNAL_125db568_4_k_cu_main4cuda3std3__45__cpo3endE,@object
	.size		_ZN30_INTERNAL_125db568_4_k_cu_main4cuda3std3__45__cpo3endE,(_ZN30_INTERNAL_125db568_4_k_cu_main4cuda3std6ranges3__45__cpo3endE - _ZN30_INTERNAL_125db568_4_k_cu_main4cuda3std3__45__cpo3endE)
_ZN30_INTERNAL_125db568_4_k_cu_main4cuda3std3__45__cpo3endE:
	.zero		1
	.type		_ZN30_INTERNAL_125db568_4_k_cu_main4cuda3std6ranges3__45__cpo3endE,@object
	.size		_ZN30_INTERNAL_125db568_4_k_cu_main4cuda3std6ranges3__45__cpo3endE,(_ZN30_INTERNAL_125db568_4_k_cu_main6thrust24THRUST_300001_SM_1000_NS12placeholders2_5E - _ZN30_INTERNAL_125db568_4_k_cu_main4cuda3std6ranges3__45__cpo3endE)
_ZN30_INTERNAL_125db568_4_k_cu_main4cuda3std6ranges3__45__cpo3endE:
	.zero		1
	.type		_ZN30_INTERNAL_125db568_4_k_cu_main6thrust24THRUST_300001_SM_1000_NS12placeholders2_5E,@object
	.size		_ZN30_INTERNAL_125db568_4_k_cu_main6thrust24THRUST_300001_SM_1000_NS12placeholders2_5E,(_ZN30_INTERNAL_125db568_4_k_cu_main4cuda3std3__45__cpo4rendE - _ZN30_INTERNAL_125db568_4_k_cu_main6thrust24THRUST_300001_SM_1000_NS12placeholders2_5E)
_ZN30_INTERNAL_125db568_4_k_cu_main6thrust24THRUST_300001_SM_1000_NS12placeholders2_5E:
	.zero		1
	.type		_ZN30_INTERNAL_125db568_4_k_cu_main4cuda3std3__45__cpo4rendE,@object
	.size		_ZN30_INTERNAL_125db568_4_k_cu_main4cuda3std3__45__cpo4rendE,(_ZN30_INTERNAL_125db568_4_k_cu_main4cuda3std6ranges3__45__cpo9iter_swapE - _ZN30_INTERNAL_125db568_4_k_cu_main4cuda3std3__45__cpo4rendE)
_ZN30_INTERNAL_125db568_4_k_cu_main4cuda3std3__45__cpo4rendE:
	.zero		1
	.type		_ZN30_INTERNAL_125db568_4_k_cu_main4cuda3std6ranges3__45__cpo9iter_swapE,@object
	.size		_ZN30_INTERNAL_125db568_4_k_cu_main4cuda3std6ranges3__45__cpo9iter_swapE,(_ZN30_INTERNAL_125db568_4_k_cu_main4cuda3std3__48unexpectE - _ZN30_INTERNAL_125db568_4_k_cu_main4cuda3std6ranges3__45__cpo9iter_swapE)
_ZN30_INTERNAL_125db568_4_k_cu_main4cuda3std6ranges3__45__cpo9iter_swapE:
	.zero		1
	.type		_ZN30_INTERNAL_125db568_4_k_cu_main4cuda3std3__48unexpectE,@object
	.size		_ZN30_INTERNAL_125db568_4_k_cu_main4cuda3std3__48unexpectE,(_ZN30_INTERNAL_125db568_4_k_cu_main6thrust24THRUST_300001_SM_1000_NS8cuda_cub3parE - _ZN30_INTERNAL_125db568_4_k_cu_main4cuda3std3__48unexpectE)
_ZN30_INTERNAL_125db568_4_k_cu_main4cuda3std3__48unexpectE:
	.zero		1
	.type		_ZN30_INTERNAL_125db568_4_k_cu_main6thrust24THRUST_300001_SM_1000_NS8cuda_cub3parE,@object
	.size		_ZN30_INTERNAL_125db568_4_k_cu_main6thrust24THRUST_300001_SM_1000_NS8cuda_cub3parE,(.L_29 - _ZN30_INTERNAL_125db568_4_k_cu_main6thrust24THRUST_300001_SM_1000_NS8cuda_cub3parE)
_ZN30_INTERNAL_125db568_4_k_cu_main6thrust24THRUST_300001_SM_1000_NS8cuda_cub3parE:
	.zero		1
.L_29:


//--------------------- .nv.shared._ZN3cub18CUB_300001_SM_10006detail9transform16transform_kernelINS2_10policy_hubILb1EN4cuda3std3__45tupleIJN6thrust24THRUST_300001_SM_1000_NS17counting_iteratorIiNSA_11use_defaultESC_SC_EEEEEE10policy1000Ei16custom_transformNSA_6detail15normal_iteratorINSA_10device_ptrIdEEEEJSD_EEEvT0_iT1_T2_DpNS2_10kernel_argIT3_EE --------------------------
	.section	.nv.shared._ZN3cub18CUB_300001_SM_10006detail9transform16transform_kernelINS2_10policy_hubILb1EN4cuda3std3__45tupleIJN6thrust24THRUST_300001_SM_1000_NS17counting_iteratorIiNSA_11use_defaultESC_SC_EEEEEE10policy1000Ei16custom_transformNSA_6detail15normal_iteratorINSA_10device_ptrIdEEEEJSD_EEEvT0_iT1_T2_DpNS2_10kernel_argIT3_EE,"aw",@nobits
	.sectionflags	@""
	.align	16
	.zero		1024


//--------------------- .nv.shared._ZN3cub18CUB_300001_SM_10006detail8for_each13static_kernelINS2_12policy_hub_t12policy_500_tEmN6thrust24THRUST_300001_SM_1000_NS8cuda_cub20__uninitialized_fill7functorINS7_10device_ptrIiEEiEEEEvT0_T1_ --------------------------
	.section	.nv.shared._ZN3cub18CUB_300001_SM_10006detail8for_each13static_kernelINS2_12policy_hub_t12policy_500_tEmN6thrust24THRUST_300001_SM_1000_NS8cuda_cub20__uninitialized_fill7functorINS7_10device_ptrIiEEiEEEEvT0_T1_,"aw",@nobits
	.sectionflags	@""
	.align	16
	.zero		1024


//--------------------- .nv.shared._ZN3cub18CUB_300001_SM_10006detail8for_each13static_kernelINS2_12policy_hub_t12policy_500_tEmN6thrust24THRUST_300001_SM_1000_NS8cuda_cub20__uninitialized_fill7functorINS7_10device_ptrIdEEdEEEEvT0_T1_ --------------------------
	.section	.nv.shared._ZN3cub18CUB_300001_SM_10006detail8for_each13static_kernelINS2_12policy_hub_t12policy_500_tEmN6thrust24THRUST_300001_SM_1000_NS8cuda_cub20__uninitialized_fill7functorINS7_10device_ptrIdEEdEEEEvT0_T1_,"aw",@nobits
	.sectionflags	@""
	.align	16
	.zero		1024


//--------------------- .nv.shared._ZN3cub18CUB_300001_SM_10006detail11EmptyKernelIvEEvv --------------------------
	.section	.nv.shared._ZN3cub18CUB_300001_SM_10006detail11EmptyKernelIvEEvv,"aw",@nobits
	.sectionflags	@""
	.align	16
	.zero		1024


//--------------------- .nv.shared._ZN6thrust24THRUST_300001_SM_1000_NS8cuda_cub4core6detail13_kernel_agentINS1_8__reduce11ReduceAgentIPN4cuda3std3__45tupleIJdlEEESC_SB_lNS1_9__extrema9arg_min_fIdlNS9_4lessIdEEEEEEJSC_SC_iSH_EEEvDpT0_ --------------------------
	.section	.nv.shared._ZN6thrust24THRUST_300001_SM_1000_NS8cuda_cub4core6detail13_kernel_agentINS1_8__reduce11ReduceAgentIPN4cuda3std3__45tupleIJdlEEESC_SB_lNS1_9__extrema9arg_min_fIdlNS9_4lessIdEEEEEEJSC_SC_iSH_EEEvDpT0_,"aw",@nobits
	.sectionflags	@""
	.align	16
	.zero		1024


//--------------------- .nv.shared._ZN6thrust24THRUST_300001_SM_1000_NS8cuda_cub4core6detail13_kernel_agentINS1_8__reduce10DrainAgentIlEEJN3cub18CUB_300001_SM_10009GridQueueIyEElEEEvDpT0_ --------------------------
	.section	.nv.shared._ZN6thrust24THRUST_300001_SM_1000_NS8cuda_cub4core6detail13_kernel_agentINS1_8__reduce10DrainAgentIlEEJN3cub18CUB_300001_SM_10009GridQueueIyEElEEEvDpT0_,"aw",@nobits
	.sectionflags	@""
	.align	16
	.zero		1024


//--------------------- .nv.shared._ZN6thrust24THRUST_300001_SM_1000_NS8cuda_cub4core6detail13_kernel_agentINS1_8__reduce11ReduceAgentINS0_12zip_iteratorIN4cuda3std3__45tupleIJNS0_6detail15normal_iteratorINS0_10device_ptrIdEEEENS0_17counting_iteratorIlNS0_11use_defaultESI_SI_EEEEEEEPNSB_IJdlEEESM_lNS1_9__extrema9arg_min_fIdlNSA_4lessIdEEEEEEJSL_SN_lN3cub18CUB_300001_SM_100013GridEvenShareIlEENSV_9GridQueueIyEESS_EEEvDpT0_ --------------------------
	.section	.nv.shared._ZN6thrust24THRUST_300001_SM_1000_NS8cuda_cub4core6detail13_kernel_agentINS1_8__reduce11ReduceAgentINS0_12zip_iteratorIN4cuda3std3__45tupleIJNS0_6detail15normal_iteratorINS0_10device_ptrIdEEEENS0_17counting_iteratorIlNS0_11use_defaultESI_SI_EEEEEEEPNSB_IJdlEEESM_lNS1_9__extrema9arg_min_fIdlNSA_4lessIdEEEEEEJSL_SN_lN3cub18CUB_300001_SM_100013GridEvenShareIlEENSV_9GridQueueIyEESS_EEEvDpT0_,"aw",@nobits
	.sectionflags	@""
	.align	16
	.zero		1024


//--------------------- .nv.shared._ZN6thrust24THRUST_300001_SM_1000_NS8cuda_cub4core6detail13_kernel_agentINS1_8__reduce11ReduceAgentINS0_12zip_iteratorIN4cuda3std3__45tupleIJNS0_6detail15normal_iteratorINS0_10device_ptrIdEEEENS0_17counting_iteratorIlNS0_11use_defaultESI_SI_EEEEEEEPNSB_IJdlEEESM_lNS1_9__extrema9arg_min_fIdlNSA_4lessIdEEEEEEJSL_SN_lSS_EEEvDpT0_ --------------------------
	.section	.nv.shared._ZN6thrust24THRUST_300001_SM_1000_NS8cuda_cub4core6detail13_kernel_agentINS1_8__reduce11ReduceAgentINS0_12zip_iteratorIN4cuda3std3__45tupleIJNS0_6detail15normal_iteratorINS0_10device_ptrIdEEEENS0_17counting_iteratorIlNS0_11use_defaultESI_SI_EEEEEEEPNSB_IJdlEEESM_lNS1_9__extrema9arg_min_fIdlNSA_4lessIdEEEEEEJSL_SN_lSS_EEEvDpT0_,"aw",@nobits
	.sectionflags	@""
	.align	16
	.zero		1024


//--------------------- .nv.shared._ZN6thrust24THRUST_300001_SM_1000_NS8cuda_cub4core6detail13_kernel_agentINS1_8__reduce11ReduceAgentIPN4cuda3std3__45tupleIJdlEEESC_SB_iNS1_9__extrema9arg_min_fIdlNS9_4lessIdEEEEEEJSC_SC_iSH_EEEvDpT0_ --------------------------
	.section	.nv.shared._ZN6thrust24THRUST_300001_SM_1000_NS8cuda_cub4core6detail13_kernel_agentINS1_8__reduce11ReduceAgentIPN4cuda3std3__45tupleIJdlEEESC_SB_iNS1_9__extrema9arg_min_fIdlNS9_4lessIdEEEEEEJSC_SC_iSH_EEEvDpT0_,"aw",@nobits
	.sectionflags	@""
	.align	16
	.zero		1024


//--------------------- .nv.shared._ZN6thrust24THRUST_300001_SM_1000_NS8cuda_cub4core6detail13_kernel_agentINS1_8__reduce10DrainAgentIiEEJN3cub18CUB_300001_SM_10009GridQueueIjEEiEEEvDpT0_ --------------------------
	.section	.nv.shared._ZN6thrust24THRUST_300001_SM_1000_NS8cuda_cub4core6detail13_kernel_agentINS1_8__reduce10DrainAgentIiEEJN3cub18CUB_300001_SM_10009GridQueueIjEEiEEEvDpT0_,"aw",@nobits
	.sectionflags	@""
	.align	16
	.zero		1024


//--------------------- .nv.shared._ZN6thrust24THRUST_300001_SM_1000_NS8cuda_cub4core6detail13_kernel_agentINS1_8__reduce11ReduceAgentINS0_12zip_iteratorIN4cuda3std3__45tupleIJNS0_6detail15normal_iteratorINS0_10device_ptrIdEEEENS0_17counting_iteratorIlNS0_11use_defaultESI_SI_EEEEEEEPNSB_IJdlEEESM_iNS1_9__extrema9arg_min_fIdlNSA_4lessIdEEEEEEJSL_SN_iN3cub18CUB_300001_SM_100013GridEvenShareIiEENSV_9GridQueueIjEESS_EEEvDpT0_ --------------------------
	.section	.nv.shared._ZN6thrust24THRUST_300001_SM_1000_NS8cuda_cub4core6detail13_kernel_agentINS1_8__reduce11ReduceAgentINS0_12zip_iteratorIN4cuda3std3__45tupleIJNS0_6detail15normal_iteratorINS0_10device_ptrIdEEEENS0_17counting_iteratorIlNS0_11use_defaultESI_SI_EEEEEEEPNSB_IJdlEEESM_iNS1_9__extrema9arg_min_fIdlNSA_4lessIdEEEEEEJSL_SN_iN3cub18CUB_300001_SM_100013GridEvenShareIiEENSV_9GridQueueIjEESS_EEEvDpT0_,"aw",@nobits
	.sectionflags	@""
	.align	16
	.zero		1024


//--------------------- .nv.shared._ZN6thrust24THRUST_300001_SM_1000_NS8cuda_cub4core6detail13_kernel_agentINS1_8__reduce11ReduceAgentINS0_12zip_iteratorIN4cuda3std3__45tupleIJNS0_6detail15normal_iteratorINS0_10device_ptrIdEEEENS0_17counting_iteratorIlNS0_11use_defaultESI_SI_EEEEEEEPNSB_IJdlEEESM_iNS1_9__extrema9arg_min_fIdlNSA_4lessIdEEEEEEJSL_SN_iSS_EEEvDpT0_ --------------------------
	.section	.nv.shared._ZN6thrust24THRUST_300001_SM_1000_NS8cuda_cub4core6detail13_kernel_agentINS1_8__reduce11ReduceAgentINS0_12zip_iteratorIN4cuda3std3__45tupleIJNS0_6detail15normal_iteratorINS0_10device_ptrIdEEEENS0_17counting_iteratorIlNS0_11use_defaultESI_SI_EEEEEEEPNSB_IJdlEEESM_iNS1_9__extrema9arg_min_fIdlNSA_4lessIdEEEEEEJSL_SN_iSS_EEEvDpT0_,"aw",@nobits
	.sectionflags	@""
	.align	16
	.zero		1024


//--------------------- .nv.constant0._ZN3cub18CUB_300001_SM_10006detail9transform16transform_kernelINS2_10policy_hubILb1EN4cuda3std3__45tupleIJN6thrust24THRUST_300001_SM_1000_NS17counting_iteratorIiNSA_11use_defaultESC_SC_EEEEEE10policy1000El16custom_transformNSA_6detail15normal_iteratorINSA_10device_ptrIdEEEEJSD_EEEvT0_iT1_T2_DpNS2_10kernel_argIT3_EE --------------------------
	.section	.nv.constant0._ZN3cub18CUB_300001_SM_10006detail9transform16transform_kernelINS2_10policy_hubILb1EN4cuda3std3__45tupleIJN6thrust24THRUST_300001_SM_1000_NS17counting_iteratorIiNSA_11use_defaultESC_SC_EEEEEE10policy1000El16custom_transformNSA_6detail15normal_iteratorINSA_10device_ptrIdEEEEJSD_EEEvT0_iT1_T2_DpNS2_10kernel_argIT3_EE,"a",@progbits
	.sectionflags	@""
	.align	4
.nv.constant0._ZN3cub18CUB_300001_SM_10006detail9transform16transform_kernelINS2_10policy_hubILb1EN4cuda3std3__45tupleIJN6thrust24THRUST_300001_SM_1000_NS17counting_iteratorIiNSA_11use_defaultESC_SC_EEEEEE10policy1000El16custom_transformNSA_6detail15normal_iteratorINSA_10device_ptrIdEEEEJSD_EEEvT0_iT1_T2_DpNS2_10kernel_argIT3_EE:
	.zero		960


//--------------------- .nv.constant0._ZN3cub18CUB_300001_SM_10006detail9transform16transform_kernelINS2_10policy_hubILb1EN4cuda3std3__45tupleIJN6thrust24THRUST_300001_SM_1000_NS17counting_iteratorIiNSA_11use_defaultESC_SC_EEEEEE10policy1000Ei16custom_transformNSA_6detail15normal_iteratorINSA_10device_ptrIdEEEEJSD_EEEvT0_iT1_T2_DpNS2_10kernel_argIT3_EE --------------------------
	.section	.nv.constant0._ZN3cub18CUB_300001_SM_10006detail9transform16transform_kernelINS2_10policy_hubILb1EN4cuda3std3__45tupleIJN6thrust24THRUST_300001_SM_1000_NS17counting_iteratorIiNSA_11use_defaultESC_SC_EEEEEE10policy1000Ei16custom_transformNSA_6detail15normal_iteratorINSA_10device_ptrIdEEEEJSD_EEEvT0_iT1_T2_DpNS2_10kernel_argIT3_EE,"a",@progbits
	.sectionflags	@""
	.align	4
.nv.constant0._ZN3cub18CUB_300001_SM_10006detail9transform16transform_kernelINS2_10policy_hubILb1EN4cuda3std3__45tupleIJN6thrust24THRUST_300001_SM_1000_NS17counting_iteratorIiNSA_11use_defaultESC_SC_EEEEEE10policy1000Ei16custom_transformNSA_6detail15normal_iteratorINSA_10device_ptrIdEEEEJSD_EEEvT0_iT1_T2_DpNS2_10kernel_argIT3_EE:
	.zero		952


//--------------------- .nv.constant0._ZN3cub18CUB_300001_SM_10006detail8for_each13static_kernelINS2_12policy_hub_t12policy_500_tEmN6thrust24THRUST_300001_SM_1000_NS8cuda_cub20__uninitialized_fill7functorINS7_10device_ptrIiEEiEEEEvT0_T1_ --------------------------
	.section	.nv.constant0._ZN3cub18CUB_300001_SM_10006detail8for_each13static_kernelINS2_12policy_hub_t12policy_500_tEmN6thrust24THRUST_300001_SM_1000_NS8cuda_cub20__uninitialized_fill7functorINS7_10device_ptrIiEEiEEEEvT0_T1_,"a",@progbits
	.sectionflags	@""
	.align	4
.nv.constant0._ZN3cub18CUB_300001_SM_10006detail8for_each13static_kernelINS2_12policy_hub_t12policy_500_tEmN6thrust24THRUST_300001_SM_1000_NS8cuda_cub20__uninitialized_fill7functorINS7_10device_ptrIiEEiEEEEvT0_T1_:
	.zero		920


//--------------------- .nv.constant0._ZN3cub18CUB_300001_SM_10006detail8for_each13static_kernelINS2_12policy_hub_t12policy_500_tEmN6thrust24THRUST_300001_SM_1000_NS8cuda_cub20__uninitialized_fill7functorINS7_10device_ptrIdEEdEEEEvT0_T1_ --------------------------
	.section	.nv.constant0._ZN3cub18CUB_300001_SM_10006detail8for_each13static_kernelINS2_12policy_hub_t12policy_500_tEmN6thrust24THRUST_300001_SM_1000_NS8cuda_cub20__uninitialized_fill7functorINS7_10device_ptrIdEEdEEEEvT0_T1_,"a",@progbits
	.sectionflags	@""
	.align	4
.nv.constant0._ZN3cub18CUB_300001_SM_10006detail8for_each13static_kernelINS2_12policy_hub_t12policy_500_tEmN6thrust24THRUST_300001_SM_1000_NS8cuda_cub20__uninitialized_fill7functorINS7_10device_ptrIdEEdEEEEvT0_T1_:
	.zero		920


//--------------------- .nv.constant0._ZN3cub18CUB_300001_SM_10006detail11EmptyKernelIvEEvv --------------------------
	.section	.nv.constant0._ZN3cub18CUB_300001_SM_10006detail11EmptyKernelIvEEvv,"a",@progbits
	.sectionflags	@""
	.align	4
.nv.constant0._ZN3cub18CUB_300001_SM_10006detail11EmptyKernelIvEEvv:
	.zero		896


//--------------------- .nv.constant0._ZN6thrust24THRUST_300001_SM_1000_NS8cuda_cub4core6detail13_kernel_agentINS1_8__reduce11ReduceAgentIPN4cuda3std3__45tupleIJdlEEESC_SB_lNS1_9__extrema9arg_min_fIdlNS9_4lessIdEEEEEEJSC_SC_iSH_EEEvDpT0_ --------------------------
	.section	.nv.constant0._ZN6thrust24THRUST_300001_SM_1000_NS8cuda_cub4core6detail13_kernel_agentINS1_8__reduce11ReduceAgentIPN4cuda3std3__45tupleIJdlEEESC_SB_lNS1_9__extrema9arg_min_fIdlNS9_4lessIdEEEEEEJSC_SC_iSH_EEEvDpT0_,"a",@progbits
	.sectionflags	@""
	.align	4
.nv.constant0._ZN6thrust24THRUST_300001_SM_1000_NS8cuda_cub4core6detail13_kernel_agentINS1_8__reduce11ReduceAgentIPN4cuda3std3__45tupleIJdlEEESC_SB_lNS1_9__extrema9arg_min_fIdlNS9_4lessIdEEEEEEJSC_SC_iSH_EEEvDpT0_:
	.zero		917


//--------------------- .nv.constant0._ZN6thrust24THRUST_300001_SM_1000_NS8cuda_cub4core6detail13_kernel_agentINS1_8__reduce10DrainAgentIlEEJN3cub18CUB_300001_SM_10009GridQueueIyEElEEEvDpT0_ --------------------------
	.section	.nv.constant0._ZN6thrust24THRUST_300001_SM_1000_NS8cuda_cub4core6detail13_kernel_agentINS1_8__reduce10DrainAgentIlEEJN3cub18CUB_300001_SM_10009GridQueueIyEElEEEvDpT0_,"a",@progbits
	.sectionflags	@""
	.align	4
.nv.constant0._ZN6thrust24THRUST_300001_SM_1000_NS8cuda_cub4core6detail13_kernel_agentINS1_8__reduce10DrainAgentIlEEJN3cub18CUB_300001_SM_10009GridQueueIyEElEEEvDpT0_:
	.zero		912


//--------------------- .nv.constant0._ZN6thrust24THRUST_300001_SM_1000_NS8cuda_cub4core6detail13_kernel_agentINS1_8__reduce11ReduceAgentINS0_12zip_iteratorIN4cuda3std3__45tupleIJNS0_6detail15normal_iteratorINS0_10device_ptrIdEEEENS0_17counting_iteratorIlNS0_11use_defaultESI_SI_EEEEEEEPNSB_IJdlEEESM_lNS1_9__extrema9arg_min_fIdlNSA_4lessIdEEEEEEJSL_SN_lN3cub18CUB_300001_SM_100013GridEvenShareIlEENSV_9GridQueueIyEESS_EEEvDpT0_ --------------------------
	.section	.nv.constant0._ZN6thrust24THRUST_300001_SM_1000_NS8cuda_cub4core6detail13_kernel_agentINS1_8__reduce11ReduceAgentINS0_12zip_iteratorIN4cuda3std3__45tupleIJNS0_6detail15normal_iteratorINS0_10device_ptrIdEEEENS0_17counting_iteratorIlNS0_11use_defaultESI_SI_EEEEEEEPNSB_IJdlEEESM_lNS1_9__extrema9arg_min_fIdlNSA_4lessIdEEEEEEJSL_SN_lN3cub18CUB_300001_SM_100013GridEvenShareIlEENSV_9GridQueueIyEESS_EEEvDpT0_,"a",@progbits
	.sectionflags	@""
	.align	4
.nv.constant0._ZN6thrust24THRUST_300001_SM_1000_NS8cuda_cub4core6detail13_kernel_agentINS1_8__reduce11ReduceAgentINS0_12zip_iteratorIN4cuda3std3__45tupleIJNS0_6detail15normal_iteratorINS0_10device_ptrIdEEEENS0_17counting_iteratorIlNS0_11use_defaultESI_SI_EEEEEEEPNSB_IJdlEEESM_lNS1_9__extrema9arg_min_fIdlNSA_4lessIdEEEEEEJSL_SN_lN3cub18CUB_300001_SM_100013GridEvenShareIlEENSV_9GridQueueIyEESS_EEEvDpT0_:
	.zero		1009


//--------------------- .nv.constant0._ZN6thrust24THRUST_300001_SM_1000_NS8cuda_cub4core6detail13_kernel_agentINS1_8__reduce11ReduceAgentINS0_12zip_iteratorIN4cuda3std3__45tupleIJNS0_6detail15normal_iteratorINS0_10device_ptrIdEEEENS0_17counting_iteratorIlNS0_11use_defaultESI_SI_EEEEEEEPNSB_IJdlEEESM_lNS1_9__extrema9arg_min_fIdlNSA_4lessIdEEEEEEJSL_SN_lSS_EEEvDpT0_ --------------------------
	.section	.nv.constant0._ZN6thrust24THRUST_300001_SM_1000_NS8cuda_cub4core6detail13_kernel_agentINS1_8__reduce11ReduceAgentINS0_12zip_iteratorIN4cuda3std3__45tupleIJNS0_6detail15normal_iteratorINS0_10device_ptrIdEEEENS0_17counting_iteratorIlNS0_11use_defaultESI_SI_EEEEEEEPNSB_IJdlEEESM_lNS1_9__extrema9arg_min_fIdlNSA_4lessIdEEEEEEJSL_SN_lSS_EEEvDpT0_,"a",@progbits
	.sectionflags	@""
	.align	4
.nv.constant0._ZN6thrust24THRUST_300001_SM_1000_NS8cuda_cub4core6detail13_kernel_agentINS1_8__reduce11ReduceAgentINS0_12zip_iteratorIN4cuda3std3__45tupleIJNS0_6detail15normal_iteratorINS0_10device_ptrIdEEEENS0_17counting_iteratorIlNS0_11use_defaultESI_SI_EEEEEEEPNSB_IJdlEEESM_lNS1_9__extrema9arg_min_fIdlNSA_4lessIdEEEEEEJSL_SN_lSS_EEEvDpT0_:
	.zero		929


//--------------------- .nv.constant0._ZN6thrust24THRUST_300001_SM_1000_NS8cuda_cub4core6detail13_kernel_agentINS1_8__reduce11ReduceAgentIPN4cuda3std3__45tupleIJdlEEESC_SB_iNS1_9__extrema9arg_min_fIdlNS9_4lessIdEEEEEEJSC_SC_iSH_EEEvDpT0_ --------------------------
	.section	.nv.constant0._ZN6thrust24THRUST_300001_SM_1000_NS8cuda_cub4core6detail13_kernel_agentINS1_8__reduce11ReduceAgentIPN4cuda3std3__45tupleIJdlEEESC_SB_iNS1_9__extrema9arg_min_fIdlNS9_4lessIdEEEEEEJSC_SC_iSH_EEEvDpT0_,"a",@progbits
	.sectionflags	@""
	.align	4
.nv.constant0._ZN6thrust24THRUST_300001_SM_1000_NS8cuda_cub4core6detail13_kernel_agentINS1_8__reduce11ReduceAgentIPN4cuda3std3__45tupleIJdlEEESC_SB_iNS1_9__extrema9arg_min_fIdlNS9_4lessIdEEEEEEJSC_SC_iSH_EEEvDpT0_:
	.zero		917


//--------------------- .nv.constant0._ZN6thrust24THRUST_300001_SM_1000_NS8cuda_cub4core6detail13_kernel_agentINS1_8__reduce10DrainAgentIiEEJN3cub18CUB_300001_SM_10009GridQueueIjEEiEEEvDpT0_ --------------------------
	.section	.nv.constant0._ZN6thrust24THRUST_300001_SM_1000_NS8cuda_cub4core6detail13_kernel_agentINS1_8__reduce10DrainAgentIiEEJN3cub18CUB_300001_SM_10009GridQueueIjEEiEEEvDpT0_,"a",@progbits
	.sectionflags	@""
	.align	4
.nv.constant0._ZN6thrust24THRUST_300001_SM_1000_NS8cuda_cub4core6detail13_kernel_agentINS1_8__reduce10DrainAgentIiEEJN3cub18CUB_300001_SM_10009GridQueueIjEEiEEEvDpT0_:
	.zero		908


//--------------------- .nv.constant0._ZN6thrust24THRUST_300001_SM_1000_NS8cuda_cub4core6detail13_kernel_agentINS1_8__reduce11ReduceAgentINS0_12zip_iteratorIN4cuda3std3__45tupleIJNS0_6detail15normal_iteratorINS0_10device_ptrIdEEEENS0_17counting_iteratorIlNS0_11use_defaultESI_SI_EEEEEEEPNSB_IJdlEEESM_iNS1_9__extrema9arg_min_fIdlNSA_4lessIdEEEEEEJSL_SN_iN3cub18CUB_300001_SM_100013GridEvenShareIiEENSV_9GridQueueIjEESS_EEEvDpT0_ --------------------------
	.section	.nv.constant0._ZN6thrust24THRUST_300001_SM_1000_NS8cuda_cub4core6detail13_kernel_agentINS1_8__reduce11ReduceAgentINS0_12zip_iteratorIN4cuda3std3__45tupleIJNS0_6detail15normal_iteratorINS0_10device_ptrIdEEEENS0_17counting_iteratorIlNS0_11use_defaultESI_SI_EEEEEEEPNSB_IJdlEEESM_iNS1_9__extrema9arg_min_fIdlNSA_4lessIdEEEEEEJSL_SN_iN3cub18CUB_300001_SM_100013GridEvenShareIiEENSV_9GridQueueIjEESS_EEEvDpT0_,"a",@progbits
	.sectionflags	@""
	.align	4
.nv.constant0._ZN6thrust24THRUST_300001_SM_1000_NS8cuda_cub4core6detail13_kernel_agentINS1_8__reduce11ReduceAgentINS0_12zip_iteratorIN4cuda3std3__45tupleIJNS0_6detail15normal_iteratorINS0_10device_ptrIdEEEENS0_17counting_iteratorIlNS0_11use_defaultESI_SI_EEEEEEEPNSB_IJdlEEESM_iNS1_9__extrema9arg_min_fIdlNSA_4lessIdEEEEEEJSL_SN_iN3cub18CUB_300001_SM_100013GridEvenShareIiEENSV_9GridQueueIjEESS_EEEvDpT0_:
	.zero		977


//--------------------- .nv.constant0._ZN6thrust24THRUST_300001_SM_1000_NS8cuda_cub4core6detail13_kernel_agentINS1_8__reduce11ReduceAgentINS0_12zip_iteratorIN4cuda3std3__45tupleIJNS0_6detail15normal_iteratorINS0_10device_ptrIdEEEENS0_17counting_iteratorIlNS0_11use_defaultESI_SI_EEEEEEEPNSB_IJdlEEESM_iNS1_9__extrema9arg_min_fIdlNSA_4lessIdEEEEEEJSL_SN_iSS_EEEvDpT0_ --------------------------
	.section	.nv.constant0._ZN6thrust24THRUST_300001_SM_1000_NS8cuda_cub4core6detail13_kernel_agentINS1_8__reduce11ReduceAgentINS0_12zip_iteratorIN4cuda3std3__45tupleIJNS0_6detail15normal_iteratorINS0_10device_ptrIdEEEENS0_17counting_iteratorIlNS0_11use_defaultESI_SI_EEEEEEEPNSB_IJdlEEESM_iNS1_9__extrema9arg_min_fIdlNSA_4lessIdEEEEEEJSL_SN_iSS_EEEvDpT0_,"a",@progbits
	.sectionflags	@""
	.align	4
.nv.constant0._ZN6thrust24THRUST_300001_SM_1000_NS8cuda_cub4core6detail13_kernel_agentINS1_8__reduce11ReduceAgentINS0_12zip_iteratorIN4cuda3std3__45tupleIJNS0_6detail15normal_iteratorINS0_10device_ptrIdEEEENS0_17counting_iteratorIlNS0_11use_defaultESI_SI_EEEEEEEPNSB_IJdlEEESM_iNS1_9__extrema9arg_min_fIdlNSA_4lessIdEEEEEEJSL_SN_iSS_EEEvDpT0_:
	.zero		925


//--------------------- SYMBOLS --------------------------

	.type		.nv.reservedSmem.offset0,@object
	.size		.nv.reservedSmem.offset0,0x4
	.type		.nv.reservedSmem.cap,@object
	.size		.nv.reservedSmem.cap,0x4
